// auto-generated by cutlass_sweep.gemm — config: {"arch": "sm_100", "cluster_m": 8, "cluster_n": 1, "dtype": "mxfp4", "dtype_b": "mxfp4", "layout": "nt", "stages": 0, "tile_k": 256, "tile_m": 128, "tile_n": 128}
#include "cutlass/cutlass.h"
#include "cutlass/gemm/collective/collective_builder.hpp"
#include "cutlass/gemm/device/gemm_universal_adapter.h"
#include "cutlass/gemm/kernel/gemm_universal.hpp"
#include "cutlass/epilogue/collective/collective_builder.hpp"

using ElemA = cutlass::mx_float4_t<cutlass::float_e2m1_t>;
using ElemB = cutlass::mx_float4_t<cutlass::float_e2m1_t>;
using ElemCD = cutlass::bfloat16_t;
using Acc  = float;
using TileShape    = cute::Shape<cute::_128, cute::_128, cute::_256>;
using ClusterShape = cute::Shape<cute::_8, cute::_1, cute::_1>;

using CollectiveEpilogue = typename cutlass::epilogue::collective::CollectiveBuilder<
    cutlass::arch::Sm100, cutlass::arch::OpClassTensorOp,
    TileShape, ClusterShape,
    cutlass::epilogue::collective::EpilogueTileAuto,
    Acc, Acc,
    ElemCD, cutlass::layout::RowMajor, 128 / cutlass::sizeof_bits<ElemCD>::value,
    ElemCD, cutlass::layout::RowMajor, 128 / cutlass::sizeof_bits<ElemCD>::value,
    cutlass::epilogue::collective::EpilogueScheduleAuto
  >::CollectiveOp;

using CollectiveMainloop = typename cutlass::gemm::collective::CollectiveBuilder<
    cutlass::arch::Sm100, cutlass::arch::OpClassBlockScaledTensorOp,
    ElemA, cutlass::layout::RowMajor, 32,
    ElemB, cutlass::layout::ColumnMajor, 32,
    Acc,
    TileShape, ClusterShape,
    cutlass::gemm::collective::StageCountAutoCarveout<static_cast<int>(sizeof(typename CollectiveEpilogue::SharedStorage))>,
    cutlass::gemm::collective::KernelScheduleAuto
  >::CollectiveOp;

using GemmKernel = cutlass::gemm::kernel::GemmUniversal<
    cute::Shape<int,int,int,int>,
    CollectiveMainloop,
    CollectiveEpilogue
>;
using Gemm = cutlass::gemm::device::GemmUniversalAdapter<GemmKernel>;

// Force the device kernel symbol into the cubin without needing a host main.
auto* _anchor = &cutlass::device_kernel<GemmKernel>;


// ===== COMPILED SASS (sm_100a) =====

	.target	sm_100a

	.elftype	@"ET_EXEC"


//--------------------- .note.nv.tkinfo           --------------------------
	.section	.note.nv.tkinfo,"",@"SHT_NOTE"
	.sectionflags	@"SHF_NOTE_NV_TKINFO"
	.tkinfo
        /*0018*/ 	.word	0x00000002
        /*0030*/ 	.string	""
        /*0030*/ 	.string	"ptxas"
        /*0030*/ 	.string	"Cuda compilation tools, release 13.0, V13.0.88"
        /*0030*/ 	.string	"Build cuda_13.0.r13.0/compiler.36424714_0"
        /*0030*/ 	.string	"-arch sm_100a -m 64 "



//--------------------- .note.nv.cuinfo           --------------------------
	.section	.note.nv.cuinfo,"",@"SHT_NOTE"
	.sectionflags	@"SHF_NOTE_NV_CUINFO"
        /*0018*/ 	.short	0x0002
        /*001a*/ 	.short	0x0064
        /*001c*/ 	.short	0x0082
	.zero		2


//--------------------- .nv.info                  --------------------------
	.section	.nv.info,"",@"SHT_CUDA_INFO"
	.align	4


	//----- nvinfo : EIATTR_REGCOUNT
	.align		4
        /*0000*/ 	.byte	0x04, 0x2f
        /*0002*/ 	.short	(.L_19 - .L_18)
	.align		4
.L_18:
        /*0004*/ 	.word	index@(_ZN7cutlass13device_kernelINS_4gemm6kernel13GemmUniversalIN4cute5tupleIJiiiiEEENS1_10collective13CollectiveMmaINS1_46MainloopSm100TmaUmmaWarpSpecializedBlockScaledILi6ELi2ELi2ENS5_IJNS4_1CILi8EEENSA_ILi1EEESC_EEEEENS5_IJNSA_ILi128EEESF_NSA_ILi256EEEEEENS5_IJNS_12float_e2m1_tENS_13float_ue8m0_tEEEENS5_IJNS5_IJlSC_lEEENS4_6LayoutINS5_IJNS5_IJNS5_IJNSA_ILi32EEENSA_ILi4EEEEEEiEEESQ_NS5_IJSC_iEEEEEENS5_IJNS5_IJNS5_IJNSA_ILi16EEESO_EEEiEEENS5_IJNS5_IJNSA_ILi0EEESC_EEENSA_ILi512EEEEEENS5_IJSW_iEEEEEEEEEEESK_S13_NS4_8TiledMMAINS4_8MMA_AtomIJNS4_17SM100_MMA_MXF4_SSISI_SI_fSJ_Li128ELi128ELi32ELNS4_4UMMA5MajorE0ELS18_0ELNS17_7ScaleInE0ELS19_0EEEEEENSM_INS5_IJSC_SC_SC_EEENS5_IJSW_SW_SW_EEEEENS5_IJNS4_10UnderscoreES1F_S1F_EEEEENS5_IJNS4_13SM90_TMA_LOADES1I_EEENS5_IJNS4_14ComposedLayoutINS4_7SwizzleILi3ELi4ELi3EEENS4_18smem_ptr_flag_bitsILi4EEENSM_INS5_IJSB_SG_EEENS5_IJSG_SC_EEEEEEENSM_INS5_IJNS5_IJNS5_IJSP_SC_EEENS5_IJSN_NSA_ILi2EEEEEEEEESC_NS5_IJS1U_S1U_EEEEEENS5_IJNS5_IJNS5_IJSU_SY_EEESX_EEESW_NS5_IJS1U_SY_EEEEEEEEEEEvNS4_8identityENS5_IJNS4_23SM90_TMA_LOAD_MULTICASTES26_EEES24_vS25_EENS_8epilogue10collective18CollectiveEpilogueINS29_23Sm100TmaWarpSpecializedILi4ELi2ELi16ELb1ELb0EEEJNS5_IJNSA_ILi64EEESF_SG_EEENS5_IJNSM_IS2E_SC_EENSM_INS5_IJST_S1U_EEENS5_IJSC_S2E_EEEEEEEENS_10bfloat16_tESL_S2L_SL_NS29_6fusion15FusionCallbacksIS2D_NS2M_17LinearCombinationIS2L_fS2L_fLNS_15FloatRoundStyleE2EEES2F_S2K_JEEENS4_5SM1004TMEM4LOAD26SM100_TMEM_LOAD_32dp32b16xES1I_NS1K_INS1L_ILi1ELi4ELi3EEENS1N_ILi16EEENSM_INS5_IJSB_ST_EEENS5_IJST_SC_EEEEEEENS4_39AutoVectorizingCopyWithAssumedAlignmentILi128EEENS4_14SM90_TMA_STOREES31_S33_S33_EEEvvEEEEvNT_6ParamsE)
        /*0008*/ 	.word	0x0000007a


	//----- nvinfo : EIATTR_FRAME_SIZE
	.align		4
.L_19:
        /*000c*/ 	.byte	0x04, 0x11
        /*000e*/ 	.short	(.L_21 - .L_20)
	.align		4
.L_20:
        /*0010*/ 	.word	index@($__internal_2_$__cuda_sm10x_tcgen05_guardrail_trap_unallocated_columns_being_dealloced)
        /*0014*/ 	.word	0x00000000


	//----- nvinfo : EIATTR_FRAME_SIZE
	.align		4
.L_21:
        /*0018*/ 	.byte	0x04, 0x11
        /*001a*/ 	.short	(.L_23 - .L_22)
	.align		4
.L_22:
        /*001c*/ 	.word	index@($__internal_1_$__cuda_sm10x_tcgen05_guardrail_trap_phase_invalid_during_alloc)
        /*0020*/ 	.word	0x00000000


	//----- nvinfo : EIATTR_FRAME_SIZE
	.align		4
.L_23:
        /*0024*/ 	.byte	0x04, 0x11
        /*0026*/ 	.short	(.L_25 - .L_24)
	.align		4
.L_24:
        /*0028*/ 	.word	index@($__internal_0_$__cuda_sm10x_tcgen05_guardrail_trap_col_being_dealloced_not_returned_by_alloc)
        /*002c*/ 	.word	0x00000000


	//----- nvinfo : EIATTR_FRAME_SIZE
	.align		4
.L_25:
        /*0030*/ 	.byte	0x04, 0x11
        /*0032*/ 	.short	(.L_27 - .L_26)
	.align		4
.L_26:
        /*0034*/ 	.word	index@(_ZN7cutlass13device_kernelINS_4gemm6kernel13GemmUniversalIN4cute5tupleIJiiiiEEENS1_10collective13CollectiveMmaINS1_46MainloopSm100TmaUmmaWarpSpecializedBlockScaledILi6ELi2ELi2ENS5_IJNS4_1CILi8EEENSA_ILi1EEESC_EEEEENS5_IJNSA_ILi128EEESF_NSA_ILi256EEEEEENS5_IJNS_12float_e2m1_tENS_13float_ue8m0_tEEEENS5_IJNS5_IJlSC_lEEENS4_6LayoutINS5_IJNS5_IJNS5_IJNSA_ILi32EEENSA_ILi4EEEEEEiEEESQ_NS5_IJSC_iEEEEEENS5_IJNS5_IJNS5_IJNSA_ILi16EEESO_EEEiEEENS5_IJNS5_IJNSA_ILi0EEESC_EEENSA_ILi512EEEEEENS5_IJSW_iEEEEEEEEEEESK_S13_NS4_8TiledMMAINS4_8MMA_AtomIJNS4_17SM100_MMA_MXF4_SSISI_SI_fSJ_Li128ELi128ELi32ELNS4_4UMMA5MajorE0ELS18_0ELNS17_7ScaleInE0ELS19_0EEEEEENSM_INS5_IJSC_SC_SC_EEENS5_IJSW_SW_SW_EEEEENS5_IJNS4_10UnderscoreES1F_S1F_EEEEENS5_IJNS4_13SM90_TMA_LOADES1I_EEENS5_IJNS4_14ComposedLayoutINS4_7SwizzleILi3ELi4ELi3EEENS4_18smem_ptr_flag_bitsILi4EEENSM_INS5_IJSB_SG_EEENS5_IJSG_SC_EEEEEEENSM_INS5_IJNS5_IJNS5_IJSP_SC_EEENS5_IJSN_NSA_ILi2EEEEEEEEESC_NS5_IJS1U_S1U_EEEEEENS5_IJNS5_IJNS5_IJSU_SY_EEESX_EEESW_NS5_IJS1U_SY_EEEEEEEEEEEvNS4_8identityENS5_IJNS4_23SM90_TMA_LOAD_MULTICASTES26_EEES24_vS25_EENS_8epilogue10collective18CollectiveEpilogueINS29_23Sm100TmaWarpSpecializedILi4ELi2ELi16ELb1ELb0EEEJNS5_IJNSA_ILi64EEESF_SG_EEENS5_IJNSM_IS2E_SC_EENSM_INS5_IJST_S1U_EEENS5_IJSC_S2E_EEEEEEEENS_10bfloat16_tESL_S2L_SL_NS29_6fusion15FusionCallbacksIS2D_NS2M_17LinearCombinationIS2L_fS2L_fLNS_15FloatRoundStyleE2EEES2F_S2K_JEEENS4_5SM1004TMEM4LOAD26SM100_TMEM_LOAD_32dp32b16xES1I_NS1K_INS1L_ILi1ELi4ELi3EEENS1N_ILi16EEENSM_INS5_IJSB_ST_EEENS5_IJST_SC_EEEEEEENS4_39AutoVectorizingCopyWithAssumedAlignmentILi128EEENS4_14SM90_TMA_STOREES31_S33_S33_EEEvvEEEEvNT_6ParamsE)
        /*0038*/ 	.word	0x00000000


	//----- nvinfo : EIATTR_MIN_STACK_SIZE
	.align		4
.L_27:
        /*003c*/ 	.byte	0x04, 0x12
        /*003e*/ 	.short	(.L_29 - .L_28)
	.align		4
.L_28:
        /*0040*/ 	.word	index@(_ZN7cutlass13device_kernelINS_4gemm6kernel13GemmUniversalIN4cute5tupleIJiiiiEEENS1_10collective13CollectiveMmaINS1_46MainloopSm100TmaUmmaWarpSpecializedBlockScaledILi6ELi2ELi2ENS5_IJNS4_1CILi8EEENSA_ILi1EEESC_EEEEENS5_IJNSA_ILi128EEESF_NSA_ILi256EEEEEENS5_IJNS_12float_e2m1_tENS_13float_ue8m0_tEEEENS5_IJNS5_IJlSC_lEEENS4_6LayoutINS5_IJNS5_IJNS5_IJNSA_ILi32EEENSA_ILi4EEEEEEiEEESQ_NS5_IJSC_iEEEEEENS5_IJNS5_IJNS5_IJNSA_ILi16EEESO_EEEiEEENS5_IJNS5_IJNSA_ILi0EEESC_EEENSA_ILi512EEEEEENS5_IJSW_iEEEEEEEEEEESK_S13_NS4_8TiledMMAINS4_8MMA_AtomIJNS4_17SM100_MMA_MXF4_SSISI_SI_fSJ_Li128ELi128ELi32ELNS4_4UMMA5MajorE0ELS18_0ELNS17_7ScaleInE0ELS19_0EEEEEENSM_INS5_IJSC_SC_SC_EEENS5_IJSW_SW_SW_EEEEENS5_IJNS4_10UnderscoreES1F_S1F_EEEEENS5_IJNS4_13SM90_TMA_LOADES1I_EEENS5_IJNS4_14ComposedLayoutINS4_7SwizzleILi3ELi4ELi3EEENS4_18smem_ptr_flag_bitsILi4EEENSM_INS5_IJSB_SG_EEENS5_IJSG_SC_EEEEEEENSM_INS5_IJNS5_IJNS5_IJSP_SC_EEENS5_IJSN_NSA_ILi2EEEEEEEEESC_NS5_IJS1U_S1U_EEEEEENS5_IJNS5_IJNS5_IJSU_SY_EEESX_EEESW_NS5_IJS1U_SY_EEEEEEEEEEEvNS4_8identityENS5_IJNS4_23SM90_TMA_LOAD_MULTICASTES26_EEES24_vS25_EENS_8epilogue10collective18CollectiveEpilogueINS29_23Sm100TmaWarpSpecializedILi4ELi2ELi16ELb1ELb0EEEJNS5_IJNSA_ILi64EEESF_SG_EEENS5_IJNSM_IS2E_SC_EENSM_INS5_IJST_S1U_EEENS5_IJSC_S2E_EEEEEEEENS_10bfloat16_tESL_S2L_SL_NS29_6fusion15FusionCallbacksIS2D_NS2M_17LinearCombinationIS2L_fS2L_fLNS_15FloatRoundStyleE2EEES2F_S2K_JEEENS4_5SM1004TMEM4LOAD26SM100_TMEM_LOAD_32dp32b16xES1I_NS1K_INS1L_ILi1ELi4ELi3EEENS1N_ILi16EEENSM_INS5_IJSB_ST_EEENS5_IJST_SC_EEEEEEENS4_39AutoVectorizingCopyWithAssumedAlignmentILi128EEENS4_14SM90_TMA_STOREES31_S33_S33_EEEvvEEEEvNT_6ParamsE)
        /*0044*/ 	.word	0x00000000
.L_29:


//--------------------- .nv.compat                --------------------------
	.section	.nv.compat,"",@"SHT_CUDA_COMPAT_INFO"
	.align	4
        /*0000*/ 	.byte	0x02, 0x09, 0x01, 0x00, 0x02, 0x02, 0x02, 0x00, 0x02, 0x05, 0x05, 0x00, 0x03, 0x07, 0x01, 0x01
        /*0010*/ 	.byte	0x02, 0x03, 0x01, 0x00, 0x02, 0x06, 0x01, 0x00, 0x04, 0x0b, 0x08, 0x00, 0x09, 0x00, 0x00, 0x00
        /*0020*/ 	.byte	0x00, 0x00, 0x00, 0x00


//--------------------- .nv.info._ZN7cutlass13device_kernelINS_4gemm6kernel13GemmUniversalIN4cute5tupleIJiiiiEEENS1_10collective13CollectiveMmaINS1_46MainloopSm100TmaUmmaWarpSpecializedBlockScaledILi6ELi2ELi2ENS5_IJNS4_1CILi8EEENSA_ILi1EEESC_EEEEENS5_IJNSA_ILi128EEESF_NSA_ILi256EEEEEENS5_IJNS_12float_e2m1_tENS_13float_ue8m0_tEEEENS5_IJNS5_IJlSC_lEEENS4_6LayoutINS5_IJNS5_IJNS5_IJNSA_ILi32EEENSA_ILi4EEEEEEiEEESQ_NS5_IJSC_iEEEEEENS5_IJNS5_IJNS5_IJNSA_ILi16EEESO_EEEiEEENS5_IJNS5_IJNSA_ILi0EEESC_EEENSA_ILi512EEEEEENS5_IJSW_iEEEEEEEEEEESK_S13_NS4_8TiledMMAINS4_8MMA_AtomIJNS4_17SM100_MMA_MXF4_SSISI_SI_fSJ_Li128ELi128ELi32ELNS4_4UMMA5MajorE0ELS18_0ELNS17_7ScaleInE0ELS19_0EEEEEENSM_INS5_IJSC_SC_SC_EEENS5_IJSW_SW_SW_EEEEENS5_IJNS4_10UnderscoreES1F_S1F_EEEEENS5_IJNS4_13SM90_TMA_LOADES1I_EEENS5_IJNS4_14ComposedLayoutINS4_7SwizzleILi3ELi4ELi3EEENS4_18smem_ptr_flag_bitsILi4EEENSM_INS5_IJSB_SG_EEENS5_IJSG_SC_EEEEEEENSM_INS5_IJNS5_IJNS5_IJSP_SC_EEENS5_IJSN_NSA_ILi2EEEEEEEEESC_NS5_IJS1U_S1U_EEEEEENS5_IJNS5_IJNS5_IJSU_SY_EEESX_EEESW_NS5_IJS1U_SY_EEEEEEEEEEEvNS4_8identityENS5_IJNS4_23SM90_TMA_LOAD_MULTICASTES26_EEES24_vS25_EENS_8epilogue10collective18CollectiveEpilogueINS29_23Sm100TmaWarpSpecializedILi4ELi2ELi16ELb1ELb0EEEJNS5_IJNSA_ILi64EEESF_SG_EEENS5_IJNSM_IS2E_SC_EENSM_INS5_IJST_S1U_EEENS5_IJSC_S2E_EEEEEEEENS_10bfloat16_tESL_S2L_SL_NS29_6fusion15FusionCallbacksIS2D_NS2M_17LinearCombinationIS2L_fS2L_fLNS_15FloatRoundStyleE2EEES2F_S2K_JEEENS4_5SM1004TMEM4LOAD26SM100_TMEM_LOAD_32dp32b16xES1I_NS1K_INS1L_ILi1ELi4ELi3EEENS1N_ILi16EEENSM_INS5_IJSB_ST_EEENS5_IJST_SC_EEEEEEENS4_39AutoVectorizingCopyWithAssumedAlignmentILi128EEENS4_14SM90_TMA_STOREES31_S33_S33_EEEvvEEEEvNT_6ParamsE --------------------------
	.section	.nv.info._ZN7cutlass13device_kernelINS_4gemm6kernel13GemmUniversalIN4cute5tupleIJiiiiEEENS1_10collective13CollectiveMmaINS1_46MainloopSm100TmaUmmaWarpSpecializedBlockScaledILi6ELi2ELi2ENS5_IJNS4_1CILi8EEENSA_ILi1EEESC_EEEEENS5_IJNSA_ILi128EEESF_NSA_ILi256EEEEEENS5_IJNS_12float_e2m1_tENS_13float_ue8m0_tEEEENS5_IJNS5_IJlSC_lEEENS4_6LayoutINS5_IJNS5_IJNS5_IJNSA_ILi32EEENSA_ILi4EEEEEEiEEESQ_NS5_IJSC_iEEEEEENS5_IJNS5_IJNS5_IJNSA_ILi16EEESO_EEEiEEENS5_IJNS5_IJNSA_ILi0EEESC_EEENSA_ILi512EEEEEENS5_IJSW_iEEEEEEEEEEESK_S13_NS4_8TiledMMAINS4_8MMA_AtomIJNS4_17SM100_MMA_MXF4_SSISI_SI_fSJ_Li128ELi128ELi32ELNS4_4UMMA5MajorE0ELS18_0ELNS17_7ScaleInE0ELS19_0EEEEEENSM_INS5_IJSC_SC_SC_EEENS5_IJSW_SW_SW_EEEEENS5_IJNS4_10UnderscoreES1F_S1F_EEEEENS5_IJNS4_13SM90_TMA_LOADES1I_EEENS5_IJNS4_14ComposedLayoutINS4_7SwizzleILi3ELi4ELi3EEENS4_18smem_ptr_flag_bitsILi4EEENSM_INS5_IJSB_SG_EEENS5_IJSG_SC_EEEEEEENSM_INS5_IJNS5_IJNS5_IJSP_SC_EEENS5_IJSN_NSA_ILi2EEEEEEEEESC_NS5_IJS1U_S1U_EEEEEENS5_IJNS5_IJNS5_IJSU_SY_EEESX_EEESW_NS5_IJS1U_SY_EEEEEEEEEEEvNS4_8identityENS5_IJNS4_23SM90_TMA_LOAD_MULTICASTES26_EEES24_vS25_EENS_8epilogue10collective18CollectiveEpilogueINS29_23Sm100TmaWarpSpecializedILi4ELi2ELi16ELb1ELb0EEEJNS5_IJNSA_ILi64EEESF_SG_EEENS5_IJNSM_IS2E_SC_EENSM_INS5_IJST_S1U_EEENS5_IJSC_S2E_EEEEEEEENS_10bfloat16_tESL_S2L_SL_NS29_6fusion15FusionCallbacksIS2D_NS2M_17LinearCombinationIS2L_fS2L_fLNS_15FloatRoundStyleE2EEES2F_S2K_JEEENS4_5SM1004TMEM4LOAD26SM100_TMEM_LOAD_32dp32b16xES1I_NS1K_INS1L_ILi1ELi4ELi3EEENS1N_ILi16EEENSM_INS5_IJSB_ST_EEENS5_IJST_SC_EEEEEEENS4_39AutoVectorizingCopyWithAssumedAlignmentILi128EEENS4_14SM90_TMA_STOREES31_S33_S33_EEEvvEEEEvNT_6ParamsE,"",@"SHT_CUDA_INFO"
	.sectionflags	@""
	.align	4


	//----- nvinfo : EIATTR_CUDA_API_VERSION
	.align		4
        /*0000*/ 	.byte	0x04, 0x37
        /*0002*/ 	.short	(.L_31 - .L_30)
.L_30:
        /*0004*/ 	.word	0x00000082


	//----- nvinfo : EIATTR_KPARAM_INFO
	.align		4
.L_31:
        /*0008*/ 	.byte	0x04, 0x17
        /*000a*/ 	.short	(.L_33 - .L_32)
.L_32:
        /*000c*/ 	.word	0x00000000
        /*0010*/ 	.short	0x0000
        /*0012*/ 	.short	0x0000
        /*0014*/ 	.byte	0x00, 0xf0, 0x01, 0x30


	//----- nvinfo : EIATTR_AT_ENTRY_FRAGMENTS
	.align		4
.L_33:
        /*0018*/ 	.byte	0x04, 0x4f
        /*001a*/ 	.short	(.L_35 - .L_34)


	//   ....[0]....
.L_34:
        /*001c*/ 	.word	0x00000006


	//----- nvinfo : EIATTR_RESERVED_SMEM_USED
	.align		4
.L_35:
        /*0020*/ 	.byte	0x01, 0x41
	.zero		2


	//----- nvinfo : EIATTR_SPARSE_MMA_MASK
	.align		4
        /*0024*/ 	.byte	0x03, 0x50
        /*0026*/ 	.short	0x0000


	//----- nvinfo : EIATTR_TCGEN05_1CTA_USED
	.align		4
        /*0028*/ 	.byte	0x01, 0x51
	.zero		2


	//----- nvinfo : EIATTR_MAXREG_COUNT
	.align		4
        /*002c*/ 	.byte	0x03, 0x1b
        /*002e*/ 	.short	0x00ff


	//----- nvinfo : EIATTR_NUM_BARRIERS
	.align		4
        /*0030*/ 	.byte	0x02, 0x4c
        /*0032*/ 	.byte	0x07
	.zero		1


	//----- nvinfo : EIATTR_EXTERNS
	.align		4
        /*0034*/ 	.byte	0x04, 0x0f
        /*0036*/ 	.short	(.L_37 - .L_36)


	//   ....[0]....
	.align		4
.L_36:
        /*0038*/ 	.word	index@(__assertfail)


	//----- nvinfo : EIATTR_MERCURY_ISA_VERSION
	.align		4
.L_37:
        /*003c*/ 	.byte	0x03, 0x5f
        /*003e*/ 	.short	0x0101


	//----- nvinfo : EIATTR_INT_WARP_WIDE_INSTR_OFFSETS
	.align		4
        /*0040*/ 	.byte	0x04, 0x31
        /*0042*/ 	.short	(.L_39 - .L_38)


	//   ....[0]....
.L_38:
        /*0044*/ 	.word	0x00002520


	//   ....[1]....
        /*0048*/ 	.word	0x000042e0


	//   ....[2]....
        /*004c*/ 	.word	0x00004310


	//   ....[3]....
        /*0050*/ 	.word	0x00004360


	//   ....[4]....
        /*0054*/ 	.word	0x00004c50


	//   ....[5]....
        /*0058*/ 	.word	0x00004c70


	//   ....[6]....
        /*005c*/ 	.word	0x00004d50


	//   ....[7]....
        /*0060*/ 	.word	0x00004e10


	//   ....[8]....
        /*0064*/ 	.word	0x00004e30


	//   ....[9]....
        /*0068*/ 	.word	0x00004f10


	//   ....[10]....
        /*006c*/ 	.word	0x00004ff0


	//   ....[11]....
        /*0070*/ 	.word	0x00005030


	//   ....[12]....
        /*0074*/ 	.word	0x000050f0


	//   ....[13]....
        /*0078*/ 	.word	0x000051d0


	//   ....[14]....
        /*007c*/ 	.word	0x000051f0


	//   ....[15]....
        /*0080*/ 	.word	0x000052e0


	//   ....[16]....
        /*0084*/ 	.word	0x000053c0


	//   ....[17]....
        /*0088*/ 	.word	0x00005400


	//   ....[18]....
        /*008c*/ 	.word	0x000054c0


	//   ....[19]....
        /*0090*/ 	.word	0x000055a0


	//   ....[20]....
        /*0094*/ 	.word	0x000055c0


	//   ....[21]....
        /*0098*/ 	.word	0x000056a0


	//   ....[22]....
        /*009c*/ 	.word	0x00005780


	//   ....[23]....
        /*00a0*/ 	.word	0x000057f0


	//   ....[24]....
        /*00a4*/ 	.word	0x000058a0


	//   ....[25]....
        /*00a8*/ 	.word	0x00005a40


	//   ....[26]....
        /*00ac*/ 	.word	0x00005a50


	//   ....[27]....
        /*00b0*/ 	.word	0x00005b10


	//----- nvinfo : EIATTR_COOP_GROUP_MASK_REGIDS
	.align		4
.L_39:
        /*00b4*/ 	.byte	0x04, 0x29
        /*00b6*/ 	.short	(.L_41 - .L_40)


	//   ....[0]....
.L_40:
        /*00b8*/ 	.word	0xffffffff


	//   ....[1]....
        /*00bc*/ 	.word	0xffffffff


	//   ....[2]....
        /*00c0*/ 	.word	0xffffffff


	//   ....[3]....
        /*00c4*/ 	.word	0xffffffff


	//   ....[4]....
        /*00c8*/ 	.word	0xffffffff


	//   ....[5]....
        /*00cc*/ 	.word	0xffffffff


	//   ....[6]....
        /*00d0*/ 	.word	0xffffffff


	//   ....[7]....
        /*00d4*/ 	.word	0xffffffff


	//   ....[8]....
        /*00d8*/ 	.word	0xffffffff


	//   ....[9]....
        /*00dc*/ 	.word	0xffffffff


	//   ....[10]....
        /*00e0*/ 	.word	0xffffffff


	//   ....[11]....
        /*00e4*/ 	.word	0xffffffff


	//   ....[12]....
        /*00e8*/ 	.word	0xffffffff


	//   ....[13]....
        /*00ec*/ 	.word	0xffffffff


	//----- nvinfo : EIATTR_COOP_GROUP_INSTR_OFFSETS
	.align		4
.L_41:
        /*00f0*/ 	.byte	0x04, 0x28
        /*00f2*/ 	.short	(.L_43 - .L_42)


	//   ....[0]....
.L_42:
        /*00f4*/ 	.word	0x00000090


	//   ....[1]....
        /*00f8*/ 	.word	0x00000530


	//   ....[2]....
        /*00fc*/ 	.word	0x00000710


	//   ....[3]....
        /*0100*/ 	.word	0x000008b0


	//   ....[4]....
        /*0104*/ 	.word	0x000009b0


	//   ....[5]....
        /*0108*/ 	.word	0x00000b20


	//   ....[6]....
        /*010c*/ 	.word	0x00000c80


	//   ....[7]....
        /*0110*/ 	.word	0x00000e30


	//   ....[8]....
        /*0114*/ 	.word	0x00002400


	//   ....[9]....
        /*0118*/ 	.word	0x00003310


	//   ....[10]....
        /*011c*/ 	.word	0x00003520


	//   ....[11]....
        /*0120*/ 	.word	0x00003550


	//   ....[12]....
        /*0124*/ 	.word	0x000041d0


	//   ....[13]....
        /*0128*/ 	.word	0x00004400


	//----- nvinfo : EIATTR_VRC_CTA_INIT_COUNT
	.align		4
.L_43:
        /*012c*/ 	.byte	0x02, 0x4a
        /*012e*/ 	.byte	0x80
	.zero		1


	//----- nvinfo : EIATTR_SYSCALL_OFFSETS
	.align		4
        /*0130*/ 	.byte	0x04, 0x46
        /*0132*/ 	.short	(.L_45 - .L_44)


	//   ....[0]....
.L_44:
        /*0134*/ 	.word	0x00006630


	//   ....[1]....
        /*0138*/ 	.word	0x00006720


	//   ....[2]....
        /*013c*/ 	.word	0x00007010


	//   ....[3]....
        /*0140*/ 	.word	0x00007180


	//   ....[4]....
        /*0144*/ 	.word	0x00007ea0


	//   ....[5]....
        /*0148*/ 	.word	0x00008010


	//   ....[6]....
        /*014c*/ 	.word	0x00008d20


	//   ....[7]....
        /*0150*/ 	.word	0x00008e90


	//   ....[8]....
        /*0154*/ 	.word	0x00009bd0


	//   ....[9]....
        /*0158*/ 	.word	0x00009d40


	//   ....[10]....
        /*015c*/ 	.word	0x0000aa90


	//   ....[11]....
        /*0160*/ 	.word	0x0000ac00


	//   ....[12]....
        /*0164*/ 	.word	0x0000b960


	//   ....[13]....
        /*0168*/ 	.word	0x0000bad0


	//   ....[14]....
        /*016c*/ 	.word	0x0000c820


	//   ....[15]....
        /*0170*/ 	.word	0x0000c990


	//   ....[16]....
        /*0174*/ 	.word	0x0000d680


	//   ....[17]....
        /*0178*/ 	.word	0x0000d7f0


	//----- nvinfo : EIATTR_MBARRIER_INSTR_OFFSETS
	.align		4
.L_45:
        /*017c*/ 	.byte	0x04, 0x39
        /*017e*/ 	.short	(.L_47 - .L_46)


	//   ....[0]....
.L_46:
        /*0180*/ 	.word	0x00000640
        /*0184*/ 	.word	0x000000ff
        /*0188*/ 	.word	0x00000000
        /*018c*/ 	.short	0x0100
        /*018e*/ 	.byte	0x06
	.zero		1


	//   ....[1]....
        /*0190*/ 	.word	0x00000650
        /*0194*/ 	.word	0x000000ff
        /*0198*/ 	.word	0x00000030
        /*019c*/ 	.short	0x0100
        /*019e*/ 	.byte	0x06
	.zero		1


	//   ....[2]....
        /*01a0*/ 	.word	0x00000660
        /*01a4*/ 	.word	0x000000ff
        /*01a8*/ 	.word	0x00000008
        /*01ac*/ 	.short	0x0100
        /*01ae*/ 	.byte	0x06
	.zero		1


	//   ....[3]....
        /*01b0*/ 	.word	0x00000670
        /*01b4*/ 	.word	0x000000ff
        /*01b8*/ 	.word	0x00000038
        /*01bc*/ 	.short	0x0100
        /*01be*/ 	.byte	0x06
	.zero		1


	//   ....[4]....
        /*01c0*/ 	.word	0x00000680
        /*01c4*/ 	.word	0x000000ff
        /*01c8*/ 	.word	0x00000010
        /*01cc*/ 	.short	0x0100
        /*01ce*/ 	.byte	0x06
	.zero		1


	//   ....[5]....
        /*01d0*/ 	.word	0x00000690
        /*01d4*/ 	.word	0x000000ff
        /*01d8*/ 	.word	0x00000040
        /*01dc*/ 	.short	0x0100
        /*01de*/ 	.byte	0x06
	.zero		1


	//   ....[6]....
        /*01e0*/ 	.word	0x000006a0
        /*01e4*/ 	.word	0x000000ff
        /*01e8*/ 	.word	0x00000018
        /*01ec*/ 	.short	0x0100
        /*01ee*/ 	.byte	0x06
	.zero		1


	//   ....[7]....
        /*01f0*/ 	.word	0x000006b0
        /*01f4*/ 	.word	0x000000ff
        /*01f8*/ 	.word	0x00000048
        /*01fc*/ 	.short	0x0100
        /*01fe*/ 	.byte	0x06
	.zero		1


	//   ....[8]....
        /*0200*/ 	.word	0x000006c0
        /*0204*/ 	.word	0x000000ff
        /*0208*/ 	.word	0x00000020
        /*020c*/ 	.short	0x0100
        /*020e*/ 	.byte	0x06
	.zero		1


	//   ....[9]....
        /*0210*/ 	.word	0x000006d0
        /*0214*/ 	.word	0x000000ff
        /*0218*/ 	.word	0x00000050
        /*021c*/ 	.short	0x0100
        /*021e*/ 	.byte	0x06
	.zero		1


	//   ....[10]....
        /*0220*/ 	.word	0x000006e0
        /*0224*/ 	.word	0x000000ff
        /*0228*/ 	.word	0x00000028
        /*022c*/ 	.short	0x0100
        /*022e*/ 	.byte	0x06
	.zero		1


	//   ....[11]....
        /*0230*/ 	.word	0x000006f0
        /*0234*/ 	.word	0x000000ff
        /*0238*/ 	.word	0x00000058
        /*023c*/ 	.short	0x0100
        /*023e*/ 	.byte	0x06
	.zero		1


	//   ....[12]....
        /*0240*/ 	.word	0x00000820
        /*0244*/ 	.word	0x000000ff
        /*0248*/ 	.word	0x00000060
        /*024c*/ 	.short	0x0100
        /*024e*/ 	.byte	0x06
	.zero		1


	//   ....[13]....
        /*0250*/ 	.word	0x00000830
        /*0254*/ 	.word	0x000000ff
        /*0258*/ 	.word	0x00000080
        /*025c*/ 	.short	0x0100
        /*025e*/ 	.byte	0x06
	.zero		1


	//   ....[14]....
        /*0260*/ 	.word	0x00000840
        /*0264*/ 	.word	0x000000ff
        /*0268*/ 	.word	0x00000068
        /*026c*/ 	.short	0x0100
        /*026e*/ 	.byte	0x06
	.zero		1


	//   ....[15]....
        /*0270*/ 	.word	0x00000850
        /*0274*/ 	.word	0x000000ff
        /*0278*/ 	.word	0x00000088
        /*027c*/ 	.short	0x0100
        /*027e*/ 	.byte	0x06
	.zero		1


	//   ....[16]....
        /*0280*/ 	.word	0x00000860
        /*0284*/ 	.word	0x000000ff
        /*0288*/ 	.word	0x00000070
        /*028c*/ 	.short	0x0100
        /*028e*/ 	.byte	0x06
	.zero		1


	//   ....[17]....
        /*0290*/ 	.word	0x00000870
        /*0294*/ 	.word	0x000000ff
        /*0298*/ 	.word	0x00000090
        /*029c*/ 	.short	0x0100
        /*029e*/ 	.byte	0x06
	.zero		1


	//   ....[18]....
        /*02a0*/ 	.word	0x00000880
        /*02a4*/ 	.word	0x000000ff
        /*02a8*/ 	.word	0x00000078
        /*02ac*/ 	.short	0x0100
        /*02ae*/ 	.byte	0x06
	.zero		1


	//   ....[19]....
        /*02b0*/ 	.word	0x00000890
        /*02b4*/ 	.word	0x000000ff
        /*02b8*/ 	.word	0x00000098
        /*02bc*/ 	.short	0x0100
        /*02be*/ 	.byte	0x06
	.zero		1


	//   ....[20]....
        /*02c0*/ 	.word	0x00000980
        /*02c4*/ 	.word	0x000000ff
        /*02c8*/ 	.word	0x000000a0
        /*02cc*/ 	.short	0x0100
        /*02ce*/ 	.byte	0x05
	.zero		1


	//   ....[21]....
        /*02d0*/ 	.word	0x00000990
        /*02d4*/ 	.word	0x000000ff
        /*02d8*/ 	.word	0x000000a8
        /*02dc*/ 	.short	0x0100
        /*02de*/ 	.byte	0x05
	.zero		1


	//   ....[22]....
        /*02e0*/ 	.word	0x00000ad0
        /*02e4*/ 	.word	0x000000ff
        /*02e8*/ 	.word	0x000000b0
        /*02ec*/ 	.short	0x0100
        /*02ee*/ 	.byte	0x05
	.zero		1


	//   ....[23]....
        /*02f0*/ 	.word	0x00000ae0
        /*02f4*/ 	.word	0x000000ff
        /*02f8*/ 	.word	0x000000c0
        /*02fc*/ 	.short	0x0100
        /*02fe*/ 	.byte	0x05
	.zero		1


	//   ....[24]....
        /*0300*/ 	.word	0x00000af0
        /*0304*/ 	.word	0x000000ff
        /*0308*/ 	.word	0x000000b8
        /*030c*/ 	.short	0x0100
        /*030e*/ 	.byte	0x05
	.zero		1


	//   ....[25]....
        /*0310*/ 	.word	0x00000b00
        /*0314*/ 	.word	0x000000ff
        /*0318*/ 	.word	0x000000c8
        /*031c*/ 	.short	0x0100
        /*031e*/ 	.byte	0x05
	.zero		1


	//   ....[26]....
        /*0320*/ 	.word	0x00000c30
        /*0324*/ 	.word	0x000000ff
        /*0328*/ 	.word	0x000000d0
        /*032c*/ 	.short	0x0100
        /*032e*/ 	.byte	0x06
	.zero		1


	//   ....[27]....
        /*0330*/ 	.word	0x00000c40
        /*0334*/ 	.word	0x000000ff
        /*0338*/ 	.word	0x000000e0
        /*033c*/ 	.short	0x0100
        /*033e*/ 	.byte	0x06
	.zero		1


	//   ....[28]....
        /*0340*/ 	.word	0x00000c50
        /*0344*/ 	.word	0x000000ff
        /*0348*/ 	.word	0x000000d8
        /*034c*/ 	.short	0x0100
        /*034e*/ 	.byte	0x06
	.zero		1


	//   ....[29]....
        /*0350*/ 	.word	0x00000c60
        /*0354*/ 	.word	0x000000ff
        /*0358*/ 	.word	0x000000e8
        /*035c*/ 	.short	0x0100
        /*035e*/ 	.byte	0x06
	.zero		1


	//   ....[30]....
        /*0360*/ 	.word	0x00000d50
        /*0364*/ 	.word	0x000000ff
        /*0368*/ 	.word	0x000000f0
        /*036c*/ 	.short	0x0100
        /*036e*/ 	.byte	0x05
	.zero		1


	//   ....[31]....
        /*0370*/ 	.word	0x00000d60
        /*0374*/ 	.word	0x000000ff
        /*0378*/ 	.word	0x00000100
        /*037c*/ 	.short	0x0100
        /*037e*/ 	.byte	0x05
	.zero		1


	//   ....[32]....
        /*0380*/ 	.word	0x00000d70
        /*0384*/ 	.word	0x000000ff
        /*0388*/ 	.word	0x000000f8
        /*038c*/ 	.short	0x0100
        /*038e*/ 	.byte	0x05
	.zero		1


	//   ....[33]....
        /*0390*/ 	.word	0x00000d80
        /*0394*/ 	.word	0x000000ff
        /*0398*/ 	.word	0x00000108
        /*039c*/ 	.short	0x0100
        /*039e*/ 	.byte	0x05
	.zero		1


	//   ....[34]....
        /*03a0*/ 	.word	0x000019e0
        /*03a4*/ 	.word	0x00000002
        /*03a8*/ 	.word	0x00000100
        /*03ac*/ 	.short	0x010a
        /*03ae*/ 	.byte	0xff
	.zero		1


	//   ....[35]....
        /*03b0*/ 	.word	0x00001a10
        /*03b4*/ 	.word	0x00000002
        /*03b8*/ 	.word	0x000000f0
        /*03bc*/ 	.short	0x0101
        /*03be*/ 	.byte	0xff
	.zero		1


	//   ....[36]....
        /*03c0*/ 	.word	0x00001ae0
        /*03c4*/ 	.word	0x000000ff
        /*03c8*/ 	.word	0x00000030
        /*03cc*/ 	.short	0x010a
        /*03ce*/ 	.byte	0x08
	.zero		1


	//   ....[37]....
        /*03d0*/ 	.word	0x00001b60
        /*03d4*/ 	.word	0x000000ff
        /*03d8*/ 	.word	0x00000030
        /*03dc*/ 	.short	0x010a
        /*03de*/ 	.byte	0x21
	.zero		1


	//   ....[38]....
        /*03e0*/ 	.word	0x00001ca0
        /*03e4*/ 	.word	0x000000ff
        /*03e8*/ 	.word	0x00000030
        /*03ec*/ 	.short	0x010a
        /*03ee*/ 	.byte	0x08
	.zero		1


	//   ....[39]....
        /*03f0*/ 	.word	0x00001f70
        /*03f4*/ 	.word	0x000000ff
        /*03f8*/ 	.word	0x000000a8
        /*03fc*/ 	.short	0x0101
        /*03fe*/ 	.byte	0x04
	.zero		1


	//   ....[40]....
        /*0400*/ 	.word	0x00001f90
        /*0404*/ 	.word	0x000000ff
        /*0408*/ 	.word	0x00000030
        /*040c*/ 	.short	0x010a
        /*040e*/ 	.byte	0x08
	.zero		1


	//   ....[41]....
        /*0410*/ 	.word	0x00002010
        /*0414*/ 	.word	0x000000ff
        /*0418*/ 	.word	0x00000030
        /*041c*/ 	.short	0x010a
        /*041e*/ 	.byte	0x21
	.zero		1


	//   ....[42]....
        /*0420*/ 	.word	0x00002150
        /*0424*/ 	.word	0x000000ff
        /*0428*/ 	.word	0x00000030
        /*042c*/ 	.short	0x010a
        /*042e*/ 	.byte	0x08
	.zero		1


	//   ....[43]....
        /*0430*/ 	.word	0x00002430
        /*0434*/ 	.word	0x00000002
        /*0438*/ 	.word	0x000000b0
        /*043c*/ 	.short	0x010a
        /*043e*/ 	.byte	0xff
	.zero		1


	//   ....[44]....
        /*0440*/ 	.word	0x000024f0
        /*0444*/ 	.word	0x00000002
        /*0448*/ 	.word	0x00000000
        /*044c*/ 	.short	0x0101
        /*044e*/ 	.byte	0xff
	.zero		1


	//   ....[45]....
        /*0450*/ 	.word	0x00002a70
        /*0454*/ 	.word	0x000000ff
        /*0458*/ 	.word	0x00000000
        /*045c*/ 	.short	0x010a
        /*045e*/ 	.byte	0x05
	.zero		1


	//   ....[46]....
        /*0460*/ 	.word	0x00002b00
        /*0464*/ 	.word	0x000000ff
        /*0468*/ 	.word	0x00000000
        /*046c*/ 	.short	0x010a
        /*046e*/ 	.byte	0x05
	.zero		1


	//   ....[47]....
        /*0470*/ 	.word	0x00002b90
        /*0474*/ 	.word	0x000000ff
        /*0478*/ 	.word	0x00000000
        /*047c*/ 	.short	0x010a
        /*047e*/ 	.byte	0x05
	.zero		1


	//   ....[48]....
        /*0480*/ 	.word	0x00002c20
        /*0484*/ 	.word	0x000000ff
        /*0488*/ 	.word	0x00000000
        /*048c*/ 	.short	0x010a
        /*048e*/ 	.byte	0x05
	.zero		1


	//   ....[49]....
        /*0490*/ 	.word	0x00002cb0
        /*0494*/ 	.word	0x000000ff
        /*0498*/ 	.word	0x00000000
        /*049c*/ 	.short	0x010a
        /*049e*/ 	.byte	0x05
	.zero		1


	//   ....[50]....
        /*04a0*/ 	.word	0x00002d50
        /*04a4*/ 	.word	0x00000000
        /*04a8*/ 	.word	0x00000000
        /*04ac*/ 	.short	0x010a
        /*04ae*/ 	.byte	0xff
	.zero		1


	//   ....[51]....
        /*04b0*/ 	.word	0x00002e70
        /*04b4*/ 	.word	0x00000000
        /*04b8*/ 	.word	0x000000f0
        /*04bc*/ 	.short	0x010a
        /*04be*/ 	.byte	0xff
	.zero		1


	//   ....[52]....
        /*04c0*/ 	.word	0x00002ee0
        /*04c4*/ 	.word	0x00000000
        /*04c8*/ 	.word	0x00000000
        /*04cc*/ 	.short	0x0101
        /*04ce*/ 	.byte	0xff
	.zero		1


	//   ....[53]....
        /*04d0*/ 	.word	0x00002f00
        /*04d4*/ 	.word	0x000000ff
        /*04d8*/ 	.word	0x000000c0
        /*04dc*/ 	.short	0x010a
        /*04de*/ 	.byte	0x05
	.zero		1


	//   ....[54]....
        /*04e0*/ 	.word	0x00003020
        /*04e4*/ 	.word	0x00000000
        /*04e8*/ 	.word	0x000000b0
        /*04ec*/ 	.short	0x010a
        /*04ee*/ 	.byte	0xff
	.zero		1


	//   ....[55]....
        /*04f0*/ 	.word	0x00003120
        /*04f4*/ 	.word	0x00000000
        /*04f8*/ 	.word	0x00000000
        /*04fc*/ 	.short	0x0101
        /*04fe*/ 	.byte	0xff
	.zero		1


	//   ....[56]....
        /*0500*/ 	.word	0x000031b0
        /*0504*/ 	.word	0x000000ff
        /*0508*/ 	.word	0x000000c0
        /*050c*/ 	.short	0x0106
        /*050e*/ 	.byte	0x05
	.zero		1


	//   ....[57]....
        /*0510*/ 	.word	0x000031d0
        /*0514*/ 	.word	0x000000ff
        /*0518*/ 	.word	0x000000c0
        /*051c*/ 	.short	0x010a
        /*051e*/ 	.byte	0x05
	.zero		1


	//   ....[58]....
        /*0520*/ 	.word	0x00003260
        /*0524*/ 	.word	0x000000ff
        /*0528*/ 	.word	0x000000c0
        /*052c*/ 	.short	0x0106
        /*052e*/ 	.byte	0x04
	.zero		1


	//   ....[59]....
        /*0530*/ 	.word	0x000032a0
        /*0534*/ 	.word	0x00000000
        /*0538*/ 	.word	0x000000c0
        /*053c*/ 	.short	0x010a
        /*053e*/ 	.byte	0xff
	.zero		1


	//   ....[60]....
        /*0540*/ 	.word	0x00003a70
        /*0544*/ 	.word	0x00000000
        /*0548*/ 	.word	0x000000b0
        /*054c*/ 	.short	0x010a
        /*054e*/ 	.byte	0xff
	.zero		1


	//   ....[61]....
        /*0550*/ 	.word	0x00003b80
        /*0554*/ 	.word	0x00000003
        /*0558*/ 	.word	0x00000000
        /*055c*/ 	.short	0x0101
        /*055e*/ 	.byte	0xff
	.zero		1


	//   ....[62]....
        /*0560*/ 	.word	0x00003b90
        /*0564*/ 	.word	0x000000ff
        /*0568*/ 	.word	0x00000000
        /*056c*/ 	.short	0x010a
        /*056e*/ 	.byte	0x0e
	.zero		1


	//   ....[63]....
        /*0570*/ 	.word	0x00003bb0
        /*0574*/ 	.word	0x000000ff
        /*0578*/ 	.word	0x000000e0
        /*057c*/ 	.short	0x010a
        /*057e*/ 	.byte	0x0f
	.zero		1


	//   ....[64]....
        /*0580*/ 	.word	0x00003c80
        /*0584*/ 	.word	0x000000ff
        /*0588*/ 	.word	0x00000000
        /*058c*/ 	.short	0x010a
        /*058e*/ 	.byte	0x0e
	.zero		1


	//   ....[65]....
        /*0590*/ 	.word	0x00003db0
        /*0594*/ 	.word	0x000000ff
        /*0598*/ 	.word	0x00000000
        /*059c*/ 	.short	0x010a
        /*059e*/ 	.byte	0x26
	.zero		1


	//   ....[66]....
        /*05a0*/ 	.word	0x00004120
        /*05a4*/ 	.word	0x000000ff
        /*05a8*/ 	.word	0x00000000
        /*05ac*/ 	.short	0x010a
        /*05ae*/ 	.byte	0x05
	.zero		1


	//   ....[67]....
        /*05b0*/ 	.word	0x000041b0
        /*05b4*/ 	.word	0x000000ff
        /*05b8*/ 	.word	0x00000000
        /*05bc*/ 	.short	0x010a
        /*05be*/ 	.byte	0x06
	.zero		1


	//   ....[68]....
        /*05c0*/ 	.word	0x00004610
        /*05c4*/ 	.word	0x00000000
        /*05c8*/ 	.word	0x000000b0
        /*05cc*/ 	.short	0x010a
        /*05ce*/ 	.byte	0xff
	.zero		1


	//   ....[69]....
        /*05d0*/ 	.word	0x00004730
        /*05d4*/ 	.word	0x00000000
        /*05d8*/ 	.word	0x00000000
        /*05dc*/ 	.short	0x0101
        /*05de*/ 	.byte	0xff
	.zero		1


	//   ....[70]....
        /*05e0*/ 	.word	0x00004a50
        /*05e4*/ 	.word	0x000000ff
        /*05e8*/ 	.word	0x000000a8
        /*05ec*/ 	.short	0x010a
        /*05ee*/ 	.byte	0x06
	.zero		1


	//   ....[71]....
        /*05f0*/ 	.word	0x00004bd0
        /*05f4*/ 	.word	0x000000ff
        /*05f8*/ 	.word	0x00000080
        /*05fc*/ 	.short	0x010a
        /*05fe*/ 	.byte	0x06
	.zero		1


	//   ....[72]....
        /*0600*/ 	.word	0x00004dc0
        /*0604*/ 	.word	0x000000ff
        /*0608*/ 	.word	0x00000060
        /*060c*/ 	.short	0x010b
        /*060e*/ 	.byte	0x06
	.zero		1


	//   ....[73]....
        /*0610*/ 	.word	0x00004dd0
        /*0614*/ 	.word	0x000000ff
        /*0618*/ 	.word	0x00000000
        /*061c*/ 	.short	0x0101
        /*061e*/ 	.byte	0x15
	.zero		1


	//   ....[74]....
        /*0620*/ 	.word	0x00004de0
        /*0624*/ 	.word	0x000000ff
        /*0628*/ 	.word	0x00000088
        /*062c*/ 	.short	0x010a
        /*062e*/ 	.byte	0x06
	.zero		1


	//   ....[75]....
        /*0630*/ 	.word	0x00004fa0
        /*0634*/ 	.word	0x000000ff
        /*0638*/ 	.word	0x00000068
        /*063c*/ 	.short	0x010b
        /*063e*/ 	.byte	0x06
	.zero		1


	//   ....[76]....
        /*0640*/ 	.word	0x00004fb0
        /*0644*/ 	.word	0x000000ff
        /*0648*/ 	.word	0x00000000
        /*064c*/ 	.short	0x0101
        /*064e*/ 	.byte	0x0f
	.zero		1


	//   ....[77]....
        /*0650*/ 	.word	0x00004fc0
        /*0654*/ 	.word	0x000000ff
        /*0658*/ 	.word	0x00000090
        /*065c*/ 	.short	0x010a
        /*065e*/ 	.byte	0x06
	.zero		1


	//   ....[78]....
        /*0660*/ 	.word	0x00005180
        /*0664*/ 	.word	0x000000ff
        /*0668*/ 	.word	0x00000070
        /*066c*/ 	.short	0x010b
        /*066e*/ 	.byte	0x06
	.zero		1


	//   ....[79]....
        /*0670*/ 	.word	0x00005190
        /*0674*/ 	.word	0x000000ff
        /*0678*/ 	.word	0x00000000
        /*067c*/ 	.short	0x0101
        /*067e*/ 	.byte	0x0e
	.zero		1


	//   ....[80]....
        /*0680*/ 	.word	0x000051a0
        /*0684*/ 	.word	0x000000ff
        /*0688*/ 	.word	0x00000098
        /*068c*/ 	.short	0x010a
        /*068e*/ 	.byte	0x06
	.zero		1


	//   ....[81]....
        /*0690*/ 	.word	0x00005370
        /*0694*/ 	.word	0x000000ff
        /*0698*/ 	.word	0x00000078
        /*069c*/ 	.short	0x010b
        /*069e*/ 	.byte	0x06
	.zero		1


	//   ....[82]....
        /*06a0*/ 	.word	0x00005380
        /*06a4*/ 	.word	0x000000ff
        /*06a8*/ 	.word	0x00000000
        /*06ac*/ 	.short	0x0101
        /*06ae*/ 	.byte	0x0d
	.zero		1


	//   ....[83]....
        /*06b0*/ 	.word	0x00005390
        /*06b4*/ 	.word	0x000000ff
        /*06b8*/ 	.word	0x00000080
        /*06bc*/ 	.short	0x010a
        /*06be*/ 	.byte	0x06
	.zero		1


	//   ....[84]....
        /*06c0*/ 	.word	0x00005550
        /*06c4*/ 	.word	0x000000ff
        /*06c8*/ 	.word	0x00000060
        /*06cc*/ 	.short	0x010b
        /*06ce*/ 	.byte	0x06
	.zero		1


	//   ....[85]....
        /*06d0*/ 	.word	0x00005560
        /*06d4*/ 	.word	0x000000ff
        /*06d8*/ 	.word	0x00000000
        /*06dc*/ 	.short	0x0101
        /*06de*/ 	.byte	0x15
	.zero		1


	//   ....[86]....
        /*06e0*/ 	.word	0x00005570
        /*06e4*/ 	.word	0x000000ff
        /*06e8*/ 	.word	0x00000088
        /*06ec*/ 	.short	0x010a
        /*06ee*/ 	.byte	0x06
	.zero		1


	//   ....[87]....
        /*06f0*/ 	.word	0x00005720
        /*06f4*/ 	.word	0x000000ff
        /*06f8*/ 	.word	0x00000068
        /*06fc*/ 	.short	0x010b
        /*06fe*/ 	.byte	0x06
	.zero		1


	//   ....[88]....
        /*0700*/ 	.word	0x00005730
        /*0704*/ 	.word	0x000000ff
        /*0708*/ 	.word	0x00000000
        /*070c*/ 	.short	0x0101
        /*070e*/ 	.byte	0x0f
	.zero		1


	//   ....[89]....
        /*0710*/ 	.word	0x00005740
        /*0714*/ 	.word	0x000000ff
        /*0718*/ 	.word	0x00000090
        /*071c*/ 	.short	0x010a
        /*071e*/ 	.byte	0x06
	.zero		1


	//   ....[90]....
        /*0720*/ 	.word	0x00005920
        /*0724*/ 	.word	0x000000ff
        /*0728*/ 	.word	0x00000070
        /*072c*/ 	.short	0x010b
        /*072e*/ 	.byte	0x06
	.zero		1


	//   ....[91]....
        /*0730*/ 	.word	0x00005990
        /*0734*/ 	.word	0x000000ff
        /*0738*/ 	.word	0x00000000
        /*073c*/ 	.short	0x0101
        /*073e*/ 	.byte	0x0e
	.zero		1


	//   ....[92]....
        /*0740*/ 	.word	0x000059a0
        /*0744*/ 	.word	0x000000ff
        /*0748*/ 	.word	0x00000098
        /*074c*/ 	.short	0x010a
        /*074e*/ 	.byte	0x06
	.zero		1


	//   ....[93]....
        /*0750*/ 	.word	0x00005c10
        /*0754*/ 	.word	0x000000ff
        /*0758*/ 	.word	0x00000078
        /*075c*/ 	.short	0x010b
        /*075e*/ 	.byte	0x06
	.zero		1


	//   ....[94]....
        /*0760*/ 	.word	0x00005c30
        /*0764*/ 	.word	0x000000ff
        /*0768*/ 	.word	0x00000000
        /*076c*/ 	.short	0x0101
        /*076e*/ 	.byte	0x0d
	.zero		1


	//   ....[95]....
        /*0770*/ 	.word	0x00005c70
        /*0774*/ 	.word	0x000000ff
        /*0778*/ 	.word	0x00000080
        /*077c*/ 	.short	0x010a
        /*077e*/ 	.byte	0x06
	.zero		1


	//   ....[96]....
        /*0780*/ 	.word	0x00005c90
        /*0784*/ 	.word	0x000000ff
        /*0788*/ 	.word	0x00000088
        /*078c*/ 	.short	0x010a
        /*078e*/ 	.byte	0x06
	.zero		1


	//   ....[97]....
        /*0790*/ 	.word	0x00005cb0
        /*0794*/ 	.word	0x000000ff
        /*0798*/ 	.word	0x00000090
        /*079c*/ 	.short	0x010a
        /*079e*/ 	.byte	0x06
	.zero		1


	//   ....[98]....
        /*07a0*/ 	.word	0x00005d00
        /*07a4*/ 	.word	0x00000002
        /*07a8*/ 	.word	0x00000098
        /*07ac*/ 	.short	0x010a
        /*07ae*/ 	.byte	0xff
	.zero		1


	//   ....[99]....
        /*07b0*/ 	.word	0x00006010
        /*07b4*/ 	.word	0x00000000
        /*07b8*/ 	.word	0x000000b0
        /*07bc*/ 	.short	0x010a
        /*07be*/ 	.byte	0xff
	.zero		1


	//   ....[100]....
        /*07c0*/ 	.word	0x00006120
        /*07c4*/ 	.word	0x00000000
        /*07c8*/ 	.word	0x00000000
        /*07cc*/ 	.short	0x0101
        /*07ce*/ 	.byte	0xff
	.zero		1


	//   ....[101]....
        /*07d0*/ 	.word	0x00006b60
        /*07d4*/ 	.word	0x000000ff
        /*07d8*/ 	.word	0x00000060
        /*07dc*/ 	.short	0x010a
        /*07de*/ 	.byte	0x33
	.zero		1


	//   ....[102]....
        /*07e0*/ 	.word	0x00006b70
        /*07e4*/ 	.word	0x0000003a
        /*07e8*/ 	.word	0x000000d0
        /*07ec*/ 	.short	0x010a
        /*07ee*/ 	.byte	0xff
	.zero		1


	//   ....[103]....
        /*07f0*/ 	.word	0x00006ce0
        /*07f4*/ 	.word	0x000000ff
        /*07f8*/ 	.word	0x00000060
        /*07fc*/ 	.short	0x010a
        /*07fe*/ 	.byte	0x33
	.zero		1


	//   ....[104]....
        /*0800*/ 	.word	0x00006dc0
        /*0804*/ 	.word	0x0000003a
        /*0808*/ 	.word	0x000000d0
        /*080c*/ 	.short	0x010a
        /*080e*/ 	.byte	0xff
	.zero		1


	//   ....[105]....
        /*0810*/ 	.word	0x00007bb0
        /*0814*/ 	.word	0x00000000
        /*0818*/ 	.word	0x00000000
        /*081c*/ 	.short	0x0101
        /*081e*/ 	.byte	0xff
	.zero		1


	//   ....[106]....
        /*0820*/ 	.word	0x00007bc0
        /*0824*/ 	.word	0x00000002
        /*0828*/ 	.word	0x00000060
        /*082c*/ 	.short	0x010a
        /*082e*/ 	.byte	0xff
	.zero		1


	//   ....[107]....
        /*0830*/ 	.word	0x00007c80
        /*0834*/ 	.word	0x00000002
        /*0838*/ 	.word	0x00000060
        /*083c*/ 	.short	0x010a
        /*083e*/ 	.byte	0xff
	.zero		1


	//   ....[108]....
        /*0840*/ 	.word	0x00008a60
        /*0844*/ 	.word	0x0000006a
        /*0848*/ 	.word	0x00000000
        /*084c*/ 	.short	0x0101
        /*084e*/ 	.byte	0xff
	.zero		1


	//   ....[109]....
        /*0850*/ 	.word	0x00008a80
        /*0854*/ 	.word	0x00000000
        /*0858*/ 	.word	0x00000060
        /*085c*/ 	.short	0x010a
        /*085e*/ 	.byte	0xff
	.zero		1


	//   ....[110]....
        /*0860*/ 	.word	0x00008b30
        /*0864*/ 	.word	0x00000000
        /*0868*/ 	.word	0x00000060
        /*086c*/ 	.short	0x010a
        /*086e*/ 	.byte	0xff
	.zero		1


	//   ....[111]....
        /*0870*/ 	.word	0x00009890
        /*0874*/ 	.word	0x0000006a
        /*0878*/ 	.word	0x00000000
        /*087c*/ 	.short	0x0101
        /*087e*/ 	.byte	0xff
	.zero		1


	//   ....[112]....
        /*0880*/ 	.word	0x000098b0
        /*0884*/ 	.word	0x00000000
        /*0888*/ 	.word	0x00000060
        /*088c*/ 	.short	0x010a
        /*088e*/ 	.byte	0xff
	.zero		1


	//   ....[113]....
        /*0890*/ 	.word	0x00009970
        /*0894*/ 	.word	0x00000000
        /*0898*/ 	.word	0x00000060
        /*089c*/ 	.short	0x010a
        /*089e*/ 	.byte	0xff
	.zero		1


	//   ....[114]....
        /*08a0*/ 	.word	0x0000a780
        /*08a4*/ 	.word	0x0000006b
        /*08a8*/ 	.word	0x00000000
        /*08ac*/ 	.short	0x0101
        /*08ae*/ 	.byte	0xff
	.zero		1


	//   ....[115]....
        /*08b0*/ 	.word	0x0000a7a0
        /*08b4*/ 	.word	0x00000000
        /*08b8*/ 	.word	0x00000060
        /*08bc*/ 	.short	0x010a
        /*08be*/ 	.byte	0xff
	.zero		1


	//   ....[116]....
        /*08c0*/ 	.word	0x0000a850
        /*08c4*/ 	.word	0x00000000
        /*08c8*/ 	.word	0x00000060
        /*08cc*/ 	.short	0x010a
        /*08ce*/ 	.byte	0xff
	.zero		1


	//   ....[117]....
        /*08d0*/ 	.word	0x0000b620
        /*08d4*/ 	.word	0x0000006b
        /*08d8*/ 	.word	0x00000000
        /*08dc*/ 	.short	0x0101
        /*08de*/ 	.byte	0xff
	.zero		1


	//   ....[118]....
        /*08e0*/ 	.word	0x0000b640
        /*08e4*/ 	.word	0x00000000
        /*08e8*/ 	.word	0x00000060
        /*08ec*/ 	.short	0x010a
        /*08ee*/ 	.byte	0xff
	.zero		1


	//   ....[119]....
        /*08f0*/ 	.word	0x0000b6f0
        /*08f4*/ 	.word	0x00000000
        /*08f8*/ 	.word	0x00000060
        /*08fc*/ 	.short	0x010a
        /*08fe*/ 	.byte	0xff
	.zero		1


	//   ....[120]....
        /*0900*/ 	.word	0x0000c510
        /*0904*/ 	.word	0x0000006b
        /*0908*/ 	.word	0x00000000
        /*090c*/ 	.short	0x0101
        /*090e*/ 	.byte	0xff
	.zero		1


	//   ....[121]....
        /*0910*/ 	.word	0x0000c530
        /*0914*/ 	.word	0x00000000
        /*0918*/ 	.word	0x00000060
        /*091c*/ 	.short	0x010a
        /*091e*/ 	.byte	0xff
	.zero		1


	//   ....[122]....
        /*0920*/ 	.word	0x0000c5e0
        /*0924*/ 	.word	0x00000000
        /*0928*/ 	.word	0x00000060
        /*092c*/ 	.short	0x010a
        /*092e*/ 	.byte	0xff
	.zero		1


	//   ....[123]....
        /*0930*/ 	.word	0x0000d390
        /*0934*/ 	.word	0x0000006b
        /*0938*/ 	.word	0x00000000
        /*093c*/ 	.short	0x0101
        /*093e*/ 	.byte	0xff
	.zero		1


	//   ....[124]....
        /*0940*/ 	.word	0x0000d3b0
        /*0944*/ 	.word	0x00000000
        /*0948*/ 	.word	0x00000060
        /*094c*/ 	.short	0x010a
        /*094e*/ 	.byte	0xff
	.zero		1


	//   ....[125]....
        /*0950*/ 	.word	0x0000d460
        /*0954*/ 	.word	0x00000000
        /*0958*/ 	.word	0x00000060
        /*095c*/ 	.short	0x010a
        /*095e*/ 	.byte	0xff
	.zero		1


	//   ....[126]....
        /*0960*/ 	.word	0x0000dcd0
        /*0964*/ 	.word	0x000000ff
        /*0968*/ 	.word	0x00000000
        /*096c*/ 	.short	0x0101
        /*096e*/ 	.byte	0x04
	.zero		1


	//   ....[127]....
        /*0970*/ 	.word	0x0000e250
        /*0974*/ 	.word	0x00000000
        /*0978*/ 	.word	0x00000000
        /*097c*/ 	.short	0x0101
        /*097e*/ 	.byte	0xff
	.zero		1


	//   ....[128]....
        /*0980*/ 	.word	0x0000e4e0
        /*0984*/ 	.word	0x000000ff
        /*0988*/ 	.word	0x00000000
        /*098c*/ 	.short	0x0101
        /*098e*/ 	.byte	0x04
	.zero		1


	//   ....[129]....
        /*0990*/ 	.word	0x0000e500
        /*0994*/ 	.word	0x00000002
        /*0998*/ 	.word	0x00000100
        /*099c*/ 	.short	0x010a
        /*099e*/ 	.byte	0xff
	.zero		1


	//   ....[130]....
        /*09a0*/ 	.word	0x0000e560
        /*09a4*/ 	.word	0x00000002
        /*09a8*/ 	.word	0x00000030
        /*09ac*/ 	.short	0x010a
        /*09ae*/ 	.byte	0xff
	.zero		1


	//   ....[131]....
        /*09b0*/ 	.word	0x0000e5c0
        /*09b4*/ 	.word	0x00000002
        /*09b8*/ 	.word	0x00000030
        /*09bc*/ 	.short	0x010a
        /*09be*/ 	.byte	0xff
	.zero		1


	//   ....[132]....
        /*09c0*/ 	.word	0x0000e610
        /*09c4*/ 	.word	0x00000002
        /*09c8*/ 	.word	0x000000b0
        /*09cc*/ 	.short	0x010a
        /*09ce*/ 	.byte	0xff
	.zero		1


	//   ....[133]....
        /*09d0*/ 	.word	0x0000e670
        /*09d4*/ 	.word	0x00000000
        /*09d8*/ 	.word	0x00000000
        /*09dc*/ 	.short	0x010a
        /*09de*/ 	.byte	0xff
	.zero		1


	//   ....[134]....
        /*09e0*/ 	.word	0x0000e6d0
        /*09e4*/ 	.word	0x00000000
        /*09e8*/ 	.word	0x00000000
        /*09ec*/ 	.short	0x010a
        /*09ee*/ 	.byte	0xff
	.zero		1


	//   ....[135]....
        /*09f0*/ 	.word	0x0000e730
        /*09f4*/ 	.word	0x00000000
        /*09f8*/ 	.word	0x00000000
        /*09fc*/ 	.short	0x010a
        /*09fe*/ 	.byte	0xff
	.zero		1


	//   ....[136]....
        /*0a00*/ 	.word	0x0000e790
        /*0a04*/ 	.word	0x00000000
        /*0a08*/ 	.word	0x00000000
        /*0a0c*/ 	.short	0x010a
        /*0a0e*/ 	.byte	0xff
	.zero		1


	//   ....[137]....
        /*0a10*/ 	.word	0x0000e7f0
        /*0a14*/ 	.word	0x00000000
        /*0a18*/ 	.word	0x00000000
        /*0a1c*/ 	.short	0x010a
        /*0a1e*/ 	.byte	0xff
	.zero		1


	//   ....[138]....
        /*0a20*/ 	.word	0x0000e840
        /*0a24*/ 	.word	0x00000000
        /*0a28*/ 	.word	0x000000f0
        /*0a2c*/ 	.short	0x010a
        /*0a2e*/ 	.byte	0xff
	.zero		1


	//   ....[139]....
        /*0a30*/ 	.word	0x0000e8a0
        /*0a34*/ 	.word	0x00000000
        /*0a38*/ 	.word	0x000000c0
        /*0a3c*/ 	.short	0x010a
        /*0a3e*/ 	.byte	0xff
	.zero		1


	//   ....[140]....
        /*0a40*/ 	.word	0x0000e8f0
        /*0a44*/ 	.word	0x00000000
        /*0a48*/ 	.word	0x000000b0
        /*0a4c*/ 	.short	0x010a
        /*0a4e*/ 	.byte	0xff
	.zero		1


	//   ....[141]....
        /*0a50*/ 	.word	0x0000e950
        /*0a54*/ 	.word	0x00000000
        /*0a58*/ 	.word	0x000000c0
        /*0a5c*/ 	.short	0x010a
        /*0a5e*/ 	.byte	0xff
	.zero		1


	//   ....[142]....
        /*0a60*/ 	.word	0x0000e9a0
        /*0a64*/ 	.word	0x00000000
        /*0a68*/ 	.word	0x000000b0
        /*0a6c*/ 	.short	0x010a
        /*0a6e*/ 	.byte	0xff
	.zero		1


	//   ....[143]....
        /*0a70*/ 	.word	0x0000ea00
        /*0a74*/ 	.word	0x00000002
        /*0a78*/ 	.word	0x000000e0
        /*0a7c*/ 	.short	0x010a
        /*0a7e*/ 	.byte	0xff
	.zero		1


	//   ....[144]....
        /*0a80*/ 	.word	0x0000ea60
        /*0a84*/ 	.word	0x00000000
        /*0a88*/ 	.word	0x00000000
        /*0a8c*/ 	.short	0x010a
        /*0a8e*/ 	.byte	0xff
	.zero		1


	//   ....[145]....
        /*0a90*/ 	.word	0x0000eac0
        /*0a94*/ 	.word	0x00000000
        /*0a98*/ 	.word	0x00000000
        /*0a9c*/ 	.short	0x010a
        /*0a9e*/ 	.byte	0xff
	.zero		1


	//   ....[146]....
        /*0aa0*/ 	.word	0x0000eb20
        /*0aa4*/ 	.word	0x00000000
        /*0aa8*/ 	.word	0x00000000
        /*0aac*/ 	.short	0x010a
        /*0aae*/ 	.byte	0xff
	.zero		1


	//   ....[147]....
        /*0ab0*/ 	.word	0x0000eb70
        /*0ab4*/ 	.word	0x00000000
        /*0ab8*/ 	.word	0x000000b0
        /*0abc*/ 	.short	0x010a
        /*0abe*/ 	.byte	0xff
	.zero		1


	//   ....[148]....
        /*0ac0*/ 	.word	0x0000ebd0
        /*0ac4*/ 	.word	0x00000000
        /*0ac8*/ 	.word	0x000000a8
        /*0acc*/ 	.short	0x010a
        /*0ace*/ 	.byte	0xff
	.zero		1


	//   ....[149]....
        /*0ad0*/ 	.word	0x0000ec30
        /*0ad4*/ 	.word	0x00000000
        /*0ad8*/ 	.word	0x00000080
        /*0adc*/ 	.short	0x010a
        /*0ade*/ 	.byte	0xff
	.zero		1


	//   ....[150]....
        /*0ae0*/ 	.word	0x0000ec90
        /*0ae4*/ 	.word	0x00000000
        /*0ae8*/ 	.word	0x00000088
        /*0aec*/ 	.short	0x010a
        /*0aee*/ 	.byte	0xff
	.zero		1


	//   ....[151]....
        /*0af0*/ 	.word	0x0000ecf0
        /*0af4*/ 	.word	0x00000000
        /*0af8*/ 	.word	0x00000090
        /*0afc*/ 	.short	0x010a
        /*0afe*/ 	.byte	0xff
	.zero		1


	//   ....[152]....
        /*0b00*/ 	.word	0x0000ed50
        /*0b04*/ 	.word	0x00000000
        /*0b08*/ 	.word	0x00000098
        /*0b0c*/ 	.short	0x010a
        /*0b0e*/ 	.byte	0xff
	.zero		1


	//   ....[153]....
        /*0b10*/ 	.word	0x0000edb0
        /*0b14*/ 	.word	0x00000000
        /*0b18*/ 	.word	0x00000080
        /*0b1c*/ 	.short	0x010a
        /*0b1e*/ 	.byte	0xff
	.zero		1


	//   ....[154]....
        /*0b20*/ 	.word	0x0000ee10
        /*0b24*/ 	.word	0x00000000
        /*0b28*/ 	.word	0x00000088
        /*0b2c*/ 	.short	0x010a
        /*0b2e*/ 	.byte	0xff
	.zero		1


	//   ....[155]....
        /*0b30*/ 	.word	0x0000ee70
        /*0b34*/ 	.word	0x00000000
        /*0b38*/ 	.word	0x00000090
        /*0b3c*/ 	.short	0x010a
        /*0b3e*/ 	.byte	0xff
	.zero		1


	//   ....[156]....
        /*0b40*/ 	.word	0x0000eed0
        /*0b44*/ 	.word	0x00000000
        /*0b48*/ 	.word	0x00000098
        /*0b4c*/ 	.short	0x010a
        /*0b4e*/ 	.byte	0xff
	.zero		1


	//   ....[157]....
        /*0b50*/ 	.word	0x0000ef30
        /*0b54*/ 	.word	0x00000000
        /*0b58*/ 	.word	0x00000080
        /*0b5c*/ 	.short	0x010a
        /*0b5e*/ 	.byte	0xff
	.zero		1


	//   ....[158]....
        /*0b60*/ 	.word	0x0000ef90
        /*0b64*/ 	.word	0x00000000
        /*0b68*/ 	.word	0x00000088
        /*0b6c*/ 	.short	0x010a
        /*0b6e*/ 	.byte	0xff
	.zero		1


	//   ....[159]....
        /*0b70*/ 	.word	0x0000eff0
        /*0b74*/ 	.word	0x00000002
        /*0b78*/ 	.word	0x00000090
        /*0b7c*/ 	.short	0x010a
        /*0b7e*/ 	.byte	0xff
	.zero		1


	//   ....[160]....
        /*0b80*/ 	.word	0x0000f040
        /*0b84*/ 	.word	0x00000000
        /*0b88*/ 	.word	0x000000b0
        /*0b8c*/ 	.short	0x010a
        /*0b8e*/ 	.byte	0xff
	.zero		1


	//   ....[161]....
        /*0b90*/ 	.word	0x0000f0a0
        /*0b94*/ 	.word	0x00000004
        /*0b98*/ 	.word	0x00000060
        /*0b9c*/ 	.short	0x010a
        /*0b9e*/ 	.byte	0xff
	.zero		1


	//   ....[162]....
        /*0ba0*/ 	.word	0x0000f0f0
        /*0ba4*/ 	.word	0x0000003a
        /*0ba8*/ 	.word	0x000000d0
        /*0bac*/ 	.short	0x010a
        /*0bae*/ 	.byte	0xff
	.zero		1


	//   ....[163]....
        /*0bb0*/ 	.word	0x0000f140
        /*0bb4*/ 	.word	0x00000002
        /*0bb8*/ 	.word	0x00000060
        /*0bbc*/ 	.short	0x010a
        /*0bbe*/ 	.byte	0xff
	.zero		1


	//   ....[164]....
        /*0bc0*/ 	.word	0x0000f190
        /*0bc4*/ 	.word	0x00000000
        /*0bc8*/ 	.word	0x00000060
        /*0bcc*/ 	.short	0x010a
        /*0bce*/ 	.byte	0xff
	.zero		1


	//   ....[165]....
        /*0bd0*/ 	.word	0x0000f1e0
        /*0bd4*/ 	.word	0x00000000
        /*0bd8*/ 	.word	0x00000060
        /*0bdc*/ 	.short	0x010a
        /*0bde*/ 	.byte	0xff
	.zero		1


	//   ....[166]....
        /*0be0*/ 	.word	0x0000f230
        /*0be4*/ 	.word	0x00000000
        /*0be8*/ 	.word	0x00000060
        /*0bec*/ 	.short	0x010a
        /*0bee*/ 	.byte	0xff
	.zero		1


	//   ....[167]....
        /*0bf0*/ 	.word	0x0000f280
        /*0bf4*/ 	.word	0x00000000
        /*0bf8*/ 	.word	0x00000060
        /*0bfc*/ 	.short	0x010a
        /*0bfe*/ 	.byte	0xff
	.zero		1


	//   ....[168]....
        /*0c00*/ 	.word	0x0000f2d0
        /*0c04*/ 	.word	0x00000000
        /*0c08*/ 	.word	0x00000060
        /*0c0c*/ 	.short	0x010a
        /*0c0e*/ 	.byte	0xff
	.zero		1


	//   ....[169]....
        /*0c10*/ 	.word	0x0000f320
        /*0c14*/ 	.word	0x00000000
        /*0c18*/ 	.word	0x00000060
        /*0c1c*/ 	.short	0x010a
        /*0c1e*/ 	.byte	0xff
	.zero		1


	//----- nvinfo : EIATTR_NUM_MBARRIERS
	.align		4
.L_47:
        /*0c20*/ 	.byte	0x03, 0x38
        /*0c22*/ 	.short	0x0022


	//----- nvinfo : EIATTR_EXIT_INSTR_OFFSETS
	.align		4
        /*0c24*/ 	.byte	0x04, 0x1c
        /*0c26*/ 	.short	(.L_49 - .L_48)


	//   ....[0]....
.L_48:
        /*0c28*/ 	.word	0x00002d80


	//   ....[1]....
        /*0c2c*/ 	.word	0x00003270


	//   ....[2]....
        /*0c30*/ 	.word	0x000032d0


	//   ....[3]....
        /*0c34*/ 	.word	0x00004410


	//   ....[4]....
        /*0c38*/ 	.word	0x00005d30


	//   ....[5]....
        /*0c3c*/ 	.word	0x00005d70


	//   ....[6]....
        /*0c40*/ 	.word	0x0000e3d0


	//   ....[7]....
        /*0c44*/ 	.word	0x0000e450


	//   ....[8]....
        /*0c48*/ 	.word	0x0000e480


	//   ....[9]....
        /*0c4c*/ 	.word	0x0000e4f0


	//----- nvinfo : EIATTR_MAX_THREADS
	.align		4
.L_49:
        /*0c50*/ 	.byte	0x04, 0x05
        /*0c52*/ 	.short	(.L_51 - .L_50)
.L_50:
        /*0c54*/ 	.word	0x00000100
        /*0c58*/ 	.word	0x00000001
        /*0c5c*/ 	.word	0x00000001


	//----- nvinfo : EIATTR_CRS_STACK_SIZE
	.align		4
.L_51:
        /*0c60*/ 	.byte	0x04, 0x1e
        /*0c62*/ 	.short	(.L_53 - .L_52)
.L_52:
        /*0c64*/ 	.word	0x00000000


	//----- nvinfo : EIATTR_CBANK_PARAM_SIZE
	.align		4
.L_53:
        /*0c68*/ 	.byte	0x03, 0x19
        /*0c6a*/ 	.short	0x0c00


	//----- nvinfo : EIATTR_PARAM_CBANK
	.align		4
        /*0c6c*/ 	.byte	0x04, 0x0a
        /*0c6e*/ 	.short	(.L_55 - .L_54)
	.align		4
.L_54:
        /*0c70*/ 	.word	index@(.nv.constant0._ZN7cutlass13device_kernelINS_4gemm6kernel13GemmUniversalIN4cute5tupleIJiiiiEEENS1_10collective13CollectiveMmaINS1_46MainloopSm100TmaUmmaWarpSpecializedBlockScaledILi6ELi2ELi2ENS5_IJNS4_1CILi8EEENSA_ILi1EEESC_EEEEENS5_IJNSA_ILi128EEESF_NSA_ILi256EEEEEENS5_IJNS_12float_e2m1_tENS_13float_ue8m0_tEEEENS5_IJNS5_IJlSC_lEEENS4_6LayoutINS5_IJNS5_IJNS5_IJNSA_ILi32EEENSA_ILi4EEEEEEiEEESQ_NS5_IJSC_iEEEEEENS5_IJNS5_IJNS5_IJNSA_ILi16EEESO_EEEiEEENS5_IJNS5_IJNSA_ILi0EEESC_EEENSA_ILi512EEEEEENS5_IJSW_iEEEEEEEEEEESK_S13_NS4_8TiledMMAINS4_8MMA_AtomIJNS4_17SM100_MMA_MXF4_SSISI_SI_fSJ_Li128ELi128ELi32ELNS4_4UMMA5MajorE0ELS18_0ELNS17_7ScaleInE0ELS19_0EEEEEENSM_INS5_IJSC_SC_SC_EEENS5_IJSW_SW_SW_EEEEENS5_IJNS4_10UnderscoreES1F_S1F_EEEEENS5_IJNS4_13SM90_TMA_LOADES1I_EEENS5_IJNS4_14ComposedLayoutINS4_7SwizzleILi3ELi4ELi3EEENS4_18smem_ptr_flag_bitsILi4EEENSM_INS5_IJSB_SG_EEENS5_IJSG_SC_EEEEEEENSM_INS5_IJNS5_IJNS5_IJSP_SC_EEENS5_IJSN_NSA_ILi2EEEEEEEEESC_NS5_IJS1U_S1U_EEEEEENS5_IJNS5_IJNS5_IJSU_SY_EEESX_EEESW_NS5_IJS1U_SY_EEEEEEEEEEEvNS4_8identityENS5_IJNS4_23SM90_TMA_LOAD_MULTICASTES26_EEES24_vS25_EENS_8epilogue10collective18CollectiveEpilogueINS29_23Sm100TmaWarpSpecializedILi4ELi2ELi16ELb1ELb0EEEJNS5_IJNSA_ILi64EEESF_SG_EEENS5_IJNSM_IS2E_SC_EENSM_INS5_IJST_S1U_EEENS5_IJSC_S2E_EEEEEEEENS_10bfloat16_tESL_S2L_SL_NS29_6fusion15FusionCallbacksIS2D_NS2M_17LinearCombinationIS2L_fS2L_fLNS_15FloatRoundStyleE2EEES2F_S2K_JEEENS4_5SM1004TMEM4LOAD26SM100_TMEM_LOAD_32dp32b16xES1I_NS1K_INS1L_ILi1ELi4ELi3EEENS1N_ILi16EEENSM_INS5_IJSB_ST_EEENS5_IJST_SC_EEEEEEENS4_39AutoVectorizingCopyWithAssumedAlignmentILi128EEENS4_14SM90_TMA_STOREES31_S33_S33_EEEvvEEEEvNT_6ParamsE)
        /*0c74*/ 	.short	0x0380
        /*0c76*/ 	.short	0x0c00


	//----- nvinfo : EIATTR_SW_WAR
	.align		4
.L_55:
        /*0c78*/ 	.byte	0x04, 0x36
        /*0c7a*/ 	.short	(.L_57 - .L_56)
.L_56:
        /*0c7c*/ 	.word	0x00000008
.L_57:


//--------------------- .nv.callgraph             --------------------------
	.section	.nv.callgraph,"",@"SHT_CUDA_CALLGRAPH"
	.align	4
	.sectionentsize	8
	.align		4
        /*0000*/ 	.word	0x00000000
	.align		4
        /*0004*/ 	.word	0xffffffff
	.align		4
        /*0008*/ 	.word	index@(_ZN7cutlass13device_kernelINS_4gemm6kernel13GemmUniversalIN4cute5tupleIJiiiiEEENS1_10collective13CollectiveMmaINS1_46MainloopSm100TmaUmmaWarpSpecializedBlockScaledILi6ELi2ELi2ENS5_IJNS4_1CILi8EEENSA_ILi1EEESC_EEEEENS5_IJNSA_ILi128EEESF_NSA_ILi256EEEEEENS5_IJNS_12float_e2m1_tENS_13float_ue8m0_tEEEENS5_IJNS5_IJlSC_lEEENS4_6LayoutINS5_IJNS5_IJNS5_IJNSA_ILi32EEENSA_ILi4EEEEEEiEEESQ_NS5_IJSC_iEEEEEENS5_IJNS5_IJNS5_IJNSA_ILi16EEESO_EEEiEEENS5_IJNS5_IJNSA_ILi0EEESC_EEENSA_ILi512EEEEEENS5_IJSW_iEEEEEEEEEEESK_S13_NS4_8TiledMMAINS4_8MMA_AtomIJNS4_17SM100_MMA_MXF4_SSISI_SI_fSJ_Li128ELi128ELi32ELNS4_4UMMA5MajorE0ELS18_0ELNS17_7ScaleInE0ELS19_0EEEEEENSM_INS5_IJSC_SC_SC_EEENS5_IJSW_SW_SW_EEEEENS5_IJNS4_10UnderscoreES1F_S1F_EEEEENS5_IJNS4_13SM90_TMA_LOADES1I_EEENS5_IJNS4_14ComposedLayoutINS4_7SwizzleILi3ELi4ELi3EEENS4_18smem_ptr_flag_bitsILi4EEENSM_INS5_IJSB_SG_EEENS5_IJSG_SC_EEEEEEENSM_INS5_IJNS5_IJNS5_IJSP_SC_EEENS5_IJSN_NSA_ILi2EEEEEEEEESC_NS5_IJS1U_S1U_EEEEEENS5_IJNS5_IJNS5_IJSU_SY_EEESX_EEESW_NS5_IJS1U_SY_EEEEEEEEEEEvNS4_8identityENS5_IJNS4_23SM90_TMA_LOAD_MULTICASTES26_EEES24_vS25_EENS_8epilogue10collective18CollectiveEpilogueINS29_23Sm100TmaWarpSpecializedILi4ELi2ELi16ELb1ELb0EEEJNS5_IJNSA_ILi64EEESF_SG_EEENS5_IJNSM_IS2E_SC_EENSM_INS5_IJST_S1U_EEENS5_IJSC_S2E_EEEEEEEENS_10bfloat16_tESL_S2L_SL_NS29_6fusion15FusionCallbacksIS2D_NS2M_17LinearCombinationIS2L_fS2L_fLNS_15FloatRoundStyleE2EEES2F_S2K_JEEENS4_5SM1004TMEM4LOAD26SM100_TMEM_LOAD_32dp32b16xES1I_NS1K_INS1L_ILi1ELi4ELi3EEENS1N_ILi16EEENSM_INS5_IJSB_ST_EEENS5_IJST_SC_EEEEEEENS4_39AutoVectorizingCopyWithAssumedAlignmentILi128EEENS4_14SM90_TMA_STOREES31_S33_S33_EEEvvEEEEvNT_6ParamsE)
	.align		4
        /*000c*/ 	.word	index@(__assertfail)
	.align		4
        /*0010*/ 	.word	0x00000000
	.align		4
        /*0014*/ 	.word	0xfffffffe
	.align		4
        /*0018*/ 	.word	0x00000000
	.align		4
        /*001c*/ 	.word	0xfffffffd
	.align		4
        /*0020*/ 	.word	0x00000000
	.align		4
        /*0024*/ 	.word	0xfffffffc


//--------------------- .nv.constant4             --------------------------
	.section	.nv.constant4,"a",@progbits
	.align	8
	.align		8
.nv.constant4:
        /*0000*/ 	.dword	__assertfail
	.align		8
        /*0008*/ 	.dword	__unnamed_1
	.align		8
        /*0010*/ 	.dword	__unnamed_2
	.align		8
        /*0018*/ 	.dword	_ZN40_INTERNAL_54a9ec23_4_k_cu_bba346ba_275484cuda3std3__45__cpo5beginE
	.align		8
        /*0020*/ 	.dword	_ZN40_INTERNAL_54a9ec23_4_k_cu_bba346ba_275484cuda3std3__45__cpo3endE
	.align		8
        /*0028*/ 	.dword	_ZN40_INTERNAL_54a9ec23_4_k_cu_bba346ba_275484cuda3std3__45__cpo6cbeginE
	.align		8
        /*0030*/ 	.dword	_ZN40_INTERNAL_54a9ec23_4_k_cu_bba346ba_275484cuda3std3__45__cpo4cendE
	.align		8
        /*0038*/ 	.dword	_ZN40_INTERNAL_54a9ec23_4_k_cu_bba346ba_275484cuda3std3__442_GLOBAL__N__54a9ec23_4_k_cu_bba346ba_275486ignoreE
	.align		8
        /*0040*/ 	.dword	_ZN40_INTERNAL_54a9ec23_4_k_cu_bba346ba_275484cuda3std3__419piecewise_constructE
	.align		8
        /*0048*/ 	.dword	_ZN40_INTERNAL_54a9ec23_4_k_cu_bba346ba_275484cuda3std3__48in_placeE
	.align		8
        /*0050*/ 	.dword	_ZN40_INTERNAL_54a9ec23_4_k_cu_bba346ba_275484cuda3std6ranges3__45__cpo4swapE
	.align		8
        /*0058*/ 	.dword	_ZN40_INTERNAL_54a9ec23_4_k_cu_bba346ba_275484cuda3std6ranges3__45__cpo9iter_moveE
	.align		8
        /*0060*/ 	.dword	_ZN40_INTERNAL_54a9ec23_4_k_cu_bba346ba_275484cute7productE
	.align		8
        /*0068*/ 	.dword	_ZN40_INTERNAL_54a9ec23_4_k_cu_bba346ba_275484cute1_E
	.align		8
        /*0070*/ 	.dword	$str$25
	.align		8
        /*0078*/ 	.dword	$str$26
	.align		8
        /*0080*/ 	.dword	$str$29
	.align		8
        /*0088*/ 	.dword	$str$30


//--------------------- .text._ZN7cutlass13device_kernelINS_4gemm6kernel13GemmUniversalIN4cute5tupleIJiiiiEEENS1_10collective13CollectiveMmaINS1_46MainloopSm100TmaUmmaWarpSpecializedBlockScaledILi6ELi2ELi2ENS5_IJNS4_1CILi8EEENSA_ILi1EEESC_EEEEENS5_IJNSA_ILi128EEESF_NSA_ILi256EEEEEENS5_IJNS_12float_e2m1_tENS_13float_ue8m0_tEEEENS5_IJNS5_IJlSC_lEEENS4_6LayoutINS5_IJNS5_IJNS5_IJNSA_ILi32EEENSA_ILi4EEEEEEiEEESQ_NS5_IJSC_iEEEEEENS5_IJNS5_IJNS5_IJNSA_ILi16EEESO_EEEiEEENS5_IJNS5_IJNSA_ILi0EEESC_EEENSA_ILi512EEEEEENS5_IJSW_iEEEEEEEEEEESK_S13_NS4_8TiledMMAINS4_8MMA_AtomIJNS4_17SM100_MMA_MXF4_SSISI_SI_fSJ_Li128ELi128ELi32ELNS4_4UMMA5MajorE0ELS18_0ELNS17_7ScaleInE0ELS19_0EEEEEENSM_INS5_IJSC_SC_SC_EEENS5_IJSW_SW_SW_EEEEENS5_IJNS4_10UnderscoreES1F_S1F_EEEEENS5_IJNS4_13SM90_TMA_LOADES1I_EEENS5_IJNS4_14ComposedLayoutINS4_7SwizzleILi3ELi4ELi3EEENS4_18smem_ptr_flag_bitsILi4EEENSM_INS5_IJSB_SG_EEENS5_IJSG_SC_EEEEEEENSM_INS5_IJNS5_IJNS5_IJSP_SC_EEENS5_IJSN_NSA_ILi2EEEEEEEEESC_NS5_IJS1U_S1U_EEEEEENS5_IJNS5_IJNS5_IJSU_SY_EEESX_EEESW_NS5_IJS1U_SY_EEEEEEEEEEEvNS4_8identityENS5_IJNS4_23SM90_TMA_LOAD_MULTICASTES26_EEES24_vS25_EENS_8epilogue10collective18CollectiveEpilogueINS29_23Sm100TmaWarpSpecializedILi4ELi2ELi16ELb1ELb0EEEJNS5_IJNSA_ILi64EEESF_SG_EEENS5_IJNSM_IS2E_SC_EENSM_INS5_IJST_S1U_EEENS5_IJSC_S2E_EEEEEEEENS_10bfloat16_tESL_S2L_SL_NS29_6fusion15FusionCallbacksIS2D_NS2M_17LinearCombinationIS2L_fS2L_fLNS_15FloatRoundStyleE2EEES2F_S2K_JEEENS4_5SM1004TMEM4LOAD26SM100_TMEM_LOAD_32dp32b16xES1I_NS1K_INS1L_ILi1ELi4ELi3EEENS1N_ILi16EEENSM_INS5_IJSB_ST_EEENS5_IJST_SC_EEEEEEENS4_39AutoVectorizingCopyWithAssumedAlignmentILi128EEENS4_14SM90_TMA_STOREES31_S33_S33_EEEvvEEEEvNT_6ParamsE --------------------------
	.section	.text._ZN7cutlass13device_kernelINS_4gemm6kernel13GemmUniversalIN4cute5tupleIJiiiiEEENS1_10collective13CollectiveMmaINS1_46MainloopSm100TmaUmmaWarpSpecializedBlockScaledILi6ELi2ELi2ENS5_IJNS4_1CILi8EEENSA_ILi1EEESC_EEEEENS5_IJNSA_ILi128EEESF_NSA_ILi256EEEEEENS5_IJNS_12float_e2m1_tENS_13float_ue8m0_tEEEENS5_IJNS5_IJlSC_lEEENS4_6LayoutINS5_IJNS5_IJNS5_IJNSA_ILi32EEENSA_ILi4EEEEEEiEEESQ_NS5_IJSC_iEEEEEENS5_IJNS5_IJNS5_IJNSA_ILi16EEESO_EEEiEEENS5_IJNS5_IJNSA_ILi0EEESC_EEENSA_ILi512EEEEEENS5_IJSW_iEEEEEEEEEEESK_S13_NS4_8TiledMMAINS4_8MMA_AtomIJNS4_17SM100_MMA_MXF4_SSISI_SI_fSJ_Li128ELi128ELi32ELNS4_4UMMA5MajorE0ELS18_0ELNS17_7ScaleInE0ELS19_0EEEEEENSM_INS5_IJSC_SC_SC_EEENS5_IJSW_SW_SW_EEEEENS5_IJNS4_10UnderscoreES1F_S1F_EEEEENS5_IJNS4_13SM90_TMA_LOADES1I_EEENS5_IJNS4_14ComposedLayoutINS4_7SwizzleILi3ELi4ELi3EEENS4_18smem_ptr_flag_bitsILi4EEENSM_INS5_IJSB_SG_EEENS5_IJSG_SC_EEEEEEENSM_INS5_IJNS5_IJNS5_IJSP_SC_EEENS5_IJSN_NSA_ILi2EEEEEEEEESC_NS5_IJS1U_S1U_EEEEEENS5_IJNS5_IJNS5_IJSU_SY_EEESX_EEESW_NS5_IJS1U_SY_EEEEEEEEEEEvNS4_8identityENS5_IJNS4_23SM90_TMA_LOAD_MULTICASTES26_EEES24_vS25_EENS_8epilogue10collective18CollectiveEpilogueINS29_23Sm100TmaWarpSpecializedILi4ELi2ELi16ELb1ELb0EEEJNS5_IJNSA_ILi64EEESF_SG_EEENS5_IJNSM_IS2E_SC_EENSM_INS5_IJST_S1U_EEENS5_IJSC_S2E_EEEEEEEENS_10bfloat16_tESL_S2L_SL_NS29_6fusion15FusionCallbacksIS2D_NS2M_17LinearCombinationIS2L_fS2L_fLNS_15FloatRoundStyleE2EEES2F_S2K_JEEENS4_5SM1004TMEM4LOAD26SM100_TMEM_LOAD_32dp32b16xES1I_NS1K_INS1L_ILi1ELi4ELi3EEENS1N_ILi16EEENSM_INS5_IJSB_ST_EEENS5_IJST_SC_EEEEEEENS4_39AutoVectorizingCopyWithAssumedAlignmentILi128EEENS4_14SM90_TMA_STOREES31_S33_S33_EEEvvEEEEvNT_6ParamsE,"ax",@progbits
	.align	128
.text._ZN7cutlass13device_kernelINS_4gemm6kernel13GemmUniversalIN4cute5tupleIJiiiiEEENS1_10collective13CollectiveMmaINS1_46MainloopSm100TmaUmmaWarpSpecializedBlockScaledILi6ELi2ELi2ENS5_IJNS4_1CILi8EEENSA_ILi1EEESC_EEEEENS5_IJNSA_ILi128EEESF_NSA_ILi256EEEEEENS5_IJNS_12float_e2m1_tENS_13float_ue8m0_tEEEENS5_IJNS5_IJlSC_lEEENS4_6LayoutINS5_IJNS5_IJNS5_IJNSA_ILi32EEENSA_ILi4EEEEEEiEEESQ_NS5_IJSC_iEEEEEENS5_IJNS5_IJNS5_IJNSA_ILi16EEESO_EEEiEEENS5_IJNS5_IJNSA_ILi0EEESC_EEENSA_ILi512EEEEEENS5_IJSW_iEEEEEEEEEEESK_S13_NS4_8TiledMMAINS4_8MMA_AtomIJNS4_17SM100_MMA_MXF4_SSISI_SI_fSJ_Li128ELi128ELi32ELNS4_4UMMA5MajorE0ELS18_0ELNS17_7ScaleInE0ELS19_0EEEEEENSM_INS5_IJSC_SC_SC_EEENS5_IJSW_SW_SW_EEEEENS5_IJNS4_10UnderscoreES1F_S1F_EEEEENS5_IJNS4_13SM90_TMA_LOADES1I_EEENS5_IJNS4_14ComposedLayoutINS4_7SwizzleILi3ELi4ELi3EEENS4_18smem_ptr_flag_bitsILi4EEENSM_INS5_IJSB_SG_EEENS5_IJSG_SC_EEEEEEENSM_INS5_IJNS5_IJNS5_IJSP_SC_EEENS5_IJSN_NSA_ILi2EEEEEEEEESC_NS5_IJS1U_S1U_EEEEEENS5_IJNS5_IJNS5_IJSU_SY_EEESX_EEESW_NS5_IJS1U_SY_EEEEEEEEEEEvNS4_8identityENS5_IJNS4_23SM90_TMA_LOAD_MULTICASTES26_EEES24_vS25_EENS_8epilogue10collective18CollectiveEpilogueINS29_23Sm100TmaWarpSpecializedILi4ELi2ELi16ELb1ELb0EEEJNS5_IJNSA_ILi64EEESF_SG_EEENS5_IJNSM_IS2E_SC_EENSM_INS5_IJST_S1U_EEENS5_IJSC_S2E_EEEEEEEENS_10bfloat16_tESL_S2L_SL_NS29_6fusion15FusionCallbacksIS2D_NS2M_17LinearCombinationIS2L_fS2L_fLNS_15FloatRoundStyleE2EEES2F_S2K_JEEENS4_5SM1004TMEM4LOAD26SM100_TMEM_LOAD_32dp32b16xES1I_NS1K_INS1L_ILi1ELi4ELi3EEENS1N_ILi16EEENSM_INS5_IJSB_ST_EEENS5_IJST_SC_EEEEEEENS4_39AutoVectorizingCopyWithAssumedAlignmentILi128EEENS4_14SM90_TMA_STOREES31_S33_S33_EEEvvEEEEvNT_6ParamsE:
        .type           _ZN7cutlass13device_kernelINS_4gemm6kernel13GemmUniversalIN4cute5tupleIJiiiiEEENS1_10collective13CollectiveMmaINS1_46MainloopSm100TmaUmmaWarpSpecializedBlockScaledILi6ELi2ELi2ENS5_IJNS4_1CILi8EEENSA_ILi1EEESC_EEEEENS5_IJNSA_ILi128EEESF_NSA_ILi256EEEEEENS5_IJNS_12float_e2m1_tENS_13float_ue8m0_tEEEENS5_IJNS5_IJlSC_lEEENS4_6LayoutINS5_IJNS5_IJNS5_IJNSA_ILi32EEENSA_ILi4EEEEEEiEEESQ_NS5_IJSC_iEEEEEENS5_IJNS5_IJNS5_IJNSA_ILi16EEESO_EEEiEEENS5_IJNS5_IJNSA_ILi0EEESC_EEENSA_ILi512EEEEEENS5_IJSW_iEEEEEEEEEEESK_S13_NS4_8TiledMMAINS4_8MMA_AtomIJNS4_17SM100_MMA_MXF4_SSISI_SI_fSJ_Li128ELi128ELi32ELNS4_4UMMA5MajorE0ELS18_0ELNS17_7ScaleInE0ELS19_0EEEEEENSM_INS5_IJSC_SC_SC_EEENS5_IJSW_SW_SW_EEEEENS5_IJNS4_10UnderscoreES1F_S1F_EEEEENS5_IJNS4_13SM90_TMA_LOADES1I_EEENS5_IJNS4_14ComposedLayoutINS4_7SwizzleILi3ELi4ELi3EEENS4_18smem_ptr_flag_bitsILi4EEENSM_INS5_IJSB_SG_EEENS5_IJSG_SC_EEEEEEENSM_INS5_IJNS5_IJNS5_IJSP_SC_EEENS5_IJSN_NSA_ILi2EEEEEEEEESC_NS5_IJS1U_S1U_EEEEEENS5_IJNS5_IJNS5_IJSU_SY_EEESX_EEESW_NS5_IJS1U_SY_EEEEEEEEEEEvNS4_8identityENS5_IJNS4_23SM90_TMA_LOAD_MULTICASTES26_EEES24_vS25_EENS_8epilogue10collective18CollectiveEpilogueINS29_23Sm100TmaWarpSpecializedILi4ELi2ELi16ELb1ELb0EEEJNS5_IJNSA_ILi64EEESF_SG_EEENS5_IJNSM_IS2E_SC_EENSM_INS5_IJST_S1U_EEENS5_IJSC_S2E_EEEEEEEENS_10bfloat16_tESL_S2L_SL_NS29_6fusion15FusionCallbacksIS2D_NS2M_17LinearCombinationIS2L_fS2L_fLNS_15FloatRoundStyleE2EEES2F_S2K_JEEENS4_5SM1004TMEM4LOAD26SM100_TMEM_LOAD_32dp32b16xES1I_NS1K_INS1L_ILi1ELi4ELi3EEENS1N_ILi16EEENSM_INS5_IJSB_ST_EEENS5_IJST_SC_EEEEEEENS4_39AutoVectorizingCopyWithAssumedAlignmentILi128EEENS4_14SM90_TMA_STOREES31_S33_S33_EEEvvEEEEvNT_6ParamsE,@function
        .size           _ZN7cutlass13device_kernelINS_4gemm6kernel13GemmUniversalIN4cute5tupleIJiiiiEEENS1_10collective13CollectiveMmaINS1_46MainloopSm100TmaUmmaWarpSpecializedBlockScaledILi6ELi2ELi2ENS5_IJNS4_1CILi8EEENSA_ILi1EEESC_EEEEENS5_IJNSA_ILi128EEESF_NSA_ILi256EEEEEENS5_IJNS_12float_e2m1_tENS_13float_ue8m0_tEEEENS5_IJNS5_IJlSC_lEEENS4_6LayoutINS5_IJNS5_IJNS5_IJNSA_ILi32EEENSA_ILi4EEEEEEiEEESQ_NS5_IJSC_iEEEEEENS5_IJNS5_IJNS5_IJNSA_ILi16EEESO_EEEiEEENS5_IJNS5_IJNSA_ILi0EEESC_EEENSA_ILi512EEEEEENS5_IJSW_iEEEEEEEEEEESK_S13_NS4_8TiledMMAINS4_8MMA_AtomIJNS4_17SM100_MMA_MXF4_SSISI_SI_fSJ_Li128ELi128ELi32ELNS4_4UMMA5MajorE0ELS18_0ELNS17_7ScaleInE0ELS19_0EEEEEENSM_INS5_IJSC_SC_SC_EEENS5_IJSW_SW_SW_EEEEENS5_IJNS4_10UnderscoreES1F_S1F_EEEEENS5_IJNS4_13SM90_TMA_LOADES1I_EEENS5_IJNS4_14ComposedLayoutINS4_7SwizzleILi3ELi4ELi3EEENS4_18smem_ptr_flag_bitsILi4EEENSM_INS5_IJSB_SG_EEENS5_IJSG_SC_EEEEEEENSM_INS5_IJNS5_IJNS5_IJSP_SC_EEENS5_IJSN_NSA_ILi2EEEEEEEEESC_NS5_IJS1U_S1U_EEEEEENS5_IJNS5_IJNS5_IJSU_SY_EEESX_EEESW_NS5_IJS1U_SY_EEEEEEEEEEEvNS4_8identityENS5_IJNS4_23SM90_TMA_LOAD_MULTICASTES26_EEES24_vS25_EENS_8epilogue10collective18CollectiveEpilogueINS29_23Sm100TmaWarpSpecializedILi4ELi2ELi16ELb1ELb0EEEJNS5_IJNSA_ILi64EEESF_SG_EEENS5_IJNSM_IS2E_SC_EENSM_INS5_IJST_S1U_EEENS5_IJSC_S2E_EEEEEEEENS_10bfloat16_tESL_S2L_SL_NS29_6fusion15FusionCallbacksIS2D_NS2M_17LinearCombinationIS2L_fS2L_fLNS_15FloatRoundStyleE2EEES2F_S2K_JEEENS4_5SM1004TMEM4LOAD26SM100_TMEM_LOAD_32dp32b16xES1I_NS1K_INS1L_ILi1ELi4ELi3EEENS1N_ILi16EEENSM_INS5_IJSB_ST_EEENS5_IJST_SC_EEEEEEENS4_39AutoVectorizingCopyWithAssumedAlignmentILi128EEENS4_14SM90_TMA_STOREES31_S33_S33_EEEvvEEEEvNT_6ParamsE,(.L_x_247 - _ZN7cutlass13device_kernelINS_4gemm6kernel13GemmUniversalIN4cute5tupleIJiiiiEEENS1_10collective13CollectiveMmaINS1_46MainloopSm100TmaUmmaWarpSpecializedBlockScaledILi6ELi2ELi2ENS5_IJNS4_1CILi8EEENSA_ILi1EEESC_EEEEENS5_IJNSA_ILi128EEESF_NSA_ILi256EEEEEENS5_IJNS_12float_e2m1_tENS_13float_ue8m0_tEEEENS5_IJNS5_IJlSC_lEEENS4_6LayoutINS5_IJNS5_IJNS5_IJNSA_ILi32EEENSA_ILi4EEEEEEiEEESQ_NS5_IJSC_iEEEEEENS5_IJNS5_IJNS5_IJNSA_ILi16EEESO_EEEiEEENS5_IJNS5_IJNSA_ILi0EEESC_EEENSA_ILi512EEEEEENS5_IJSW_iEEEEEEEEEEESK_S13_NS4_8TiledMMAINS4_8MMA_AtomIJNS4_17SM100_MMA_MXF4_SSISI_SI_fSJ_Li128ELi128ELi32ELNS4_4UMMA5MajorE0ELS18_0ELNS17_7ScaleInE0ELS19_0EEEEEENSM_INS5_IJSC_SC_SC_EEENS5_IJSW_SW_SW_EEEEENS5_IJNS4_10UnderscoreES1F_S1F_EEEEENS5_IJNS4_13SM90_TMA_LOADES1I_EEENS5_IJNS4_14ComposedLayoutINS4_7SwizzleILi3ELi4ELi3EEENS4_18smem_ptr_flag_bitsILi4EEENSM_INS5_IJSB_SG_EEENS5_IJSG_SC_EEEEEEENSM_INS5_IJNS5_IJNS5_IJSP_SC_EEENS5_IJSN_NSA_ILi2EEEEEEEEESC_NS5_IJS1U_S1U_EEEEEENS5_IJNS5_IJNS5_IJSU_SY_EEESX_EEESW_NS5_IJS1U_SY_EEEEEEEEEEEvNS4_8identityENS5_IJNS4_23SM90_TMA_LOAD_MULTICASTES26_EEES24_vS25_EENS_8epilogue10collective18CollectiveEpilogueINS29_23Sm100TmaWarpSpecializedILi4ELi2ELi16ELb1ELb0EEEJNS5_IJNSA_ILi64EEESF_SG_EEENS5_IJNSM_IS2E_SC_EENSM_INS5_IJST_S1U_EEENS5_IJSC_S2E_EEEEEEEENS_10bfloat16_tESL_S2L_SL_NS29_6fusion15FusionCallbacksIS2D_NS2M_17LinearCombinationIS2L_fS2L_fLNS_15FloatRoundStyleE2EEES2F_S2K_JEEENS4_5SM1004TMEM4LOAD26SM100_TMEM_LOAD_32dp32b16xES1I_NS1K_INS1L_ILi1ELi4ELi3EEENS1N_ILi16EEENSM_INS5_IJSB_ST_EEENS5_IJST_SC_EEEEEEENS4_39AutoVectorizingCopyWithAssumedAlignmentILi128EEENS4_14SM90_TMA_STOREES31_S33_S33_EEEvvEEEEvNT_6ParamsE)
        .other          _ZN7cutlass13device_kernelINS_4gemm6kernel13GemmUniversalIN4cute5tupleIJiiiiEEENS1_10collective13CollectiveMmaINS1_46MainloopSm100TmaUmmaWarpSpecializedBlockScaledILi6ELi2ELi2ENS5_IJNS4_1CILi8EEENSA_ILi1EEESC_EEEEENS5_IJNSA_ILi128EEESF_NSA_ILi256EEEEEENS5_IJNS_12float_e2m1_tENS_13float_ue8m0_tEEEENS5_IJNS5_IJlSC_lEEENS4_6LayoutINS5_IJNS5_IJNS5_IJNSA_ILi32EEENSA_ILi4EEEEEEiEEESQ_NS5_IJSC_iEEEEEENS5_IJNS5_IJNS5_IJNSA_ILi16EEESO_EEEiEEENS5_IJNS5_IJNSA_ILi0EEESC_EEENSA_ILi512EEEEEENS5_IJSW_iEEEEEEEEEEESK_S13_NS4_8TiledMMAINS4_8MMA_AtomIJNS4_17SM100_MMA_MXF4_SSISI_SI_fSJ_Li128ELi128ELi32ELNS4_4UMMA5MajorE0ELS18_0ELNS17_7ScaleInE0ELS19_0EEEEEENSM_INS5_IJSC_SC_SC_EEENS5_IJSW_SW_SW_EEEEENS5_IJNS4_10UnderscoreES1F_S1F_EEEEENS5_IJNS4_13SM90_TMA_LOADES1I_EEENS5_IJNS4_14ComposedLayoutINS4_7SwizzleILi3ELi4ELi3EEENS4_18smem_ptr_flag_bitsILi4EEENSM_INS5_IJSB_SG_EEENS5_IJSG_SC_EEEEEEENSM_INS5_IJNS5_IJNS5_IJSP_SC_EEENS5_IJSN_NSA_ILi2EEEEEEEEESC_NS5_IJS1U_S1U_EEEEEENS5_IJNS5_IJNS5_IJSU_SY_EEESX_EEESW_NS5_IJS1U_SY_EEEEEEEEEEEvNS4_8identityENS5_IJNS4_23SM90_TMA_LOAD_MULTICASTES26_EEES24_vS25_EENS_8epilogue10collective18CollectiveEpilogueINS29_23Sm100TmaWarpSpecializedILi4ELi2ELi16ELb1ELb0EEEJNS5_IJNSA_ILi64EEESF_SG_EEENS5_IJNSM_IS2E_SC_EENSM_INS5_IJST_S1U_EEENS5_IJSC_S2E_EEEEEEEENS_10bfloat16_tESL_S2L_SL_NS29_6fusion15FusionCallbacksIS2D_NS2M_17LinearCombinationIS2L_fS2L_fLNS_15FloatRoundStyleE2EEES2F_S2K_JEEENS4_5SM1004TMEM4LOAD26SM100_TMEM_LOAD_32dp32b16xES1I_NS1K_INS1L_ILi1ELi4ELi3EEENS1N_ILi16EEENSM_INS5_IJSB_ST_EEENS5_IJST_SC_EEEEEEENS4_39AutoVectorizingCopyWithAssumedAlignmentILi128EEENS4_14SM90_TMA_STOREES31_S33_S33_EEEvvEEEEvNT_6ParamsE,@"STO_CUDA_ENTRY STV_DEFAULT"
_ZN7cutlass13device_kernelINS_4gemm6kernel13GemmUniversalIN4cute5tupleIJiiiiEEENS1_10collective13CollectiveMmaINS1_46MainloopSm100TmaUmmaWarpSpecializedBlockScaledILi6ELi2ELi2ENS5_IJNS4_1CILi8EEENSA_ILi1EEESC_EEEEENS5_IJNSA_ILi128EEESF_NSA_ILi256EEEEEENS5_IJNS_12float_e2m1_tENS_13float_ue8m0_tEEEENS5_IJNS5_IJlSC_lEEENS4_6LayoutINS5_IJNS5_IJNS5_IJNSA_ILi32EEENSA_ILi4EEEEEEiEEESQ_NS5_IJSC_iEEEEEENS5_IJNS5_IJNS5_IJNSA_ILi16EEESO_EEEiEEENS5_IJNS5_IJNSA_ILi0EEESC_EEENSA_ILi512EEEEEENS5_IJSW_iEEEEEEEEEEESK_S13_NS4_8TiledMMAINS4_8MMA_AtomIJNS4_17SM100_MMA_MXF4_SSISI_SI_fSJ_Li128ELi128ELi32ELNS4_4UMMA5MajorE0ELS18_0ELNS17_7ScaleInE0ELS19_0EEEEEENSM_INS5_IJSC_SC_SC_EEENS5_IJSW_SW_SW_EEEEENS5_IJNS4_10UnderscoreES1F_S1F_EEEEENS5_IJNS4_13SM90_TMA_LOADES1I_EEENS5_IJNS4_14ComposedLayoutINS4_7SwizzleILi3ELi4ELi3EEENS4_18smem_ptr_flag_bitsILi4EEENSM_INS5_IJSB_SG_EEENS5_IJSG_SC_EEEEEEENSM_INS5_IJNS5_IJNS5_IJSP_SC_EEENS5_IJSN_NSA_ILi2EEEEEEEEESC_NS5_IJS1U_S1U_EEEEEENS5_IJNS5_IJNS5_IJSU_SY_EEESX_EEESW_NS5_IJS1U_SY_EEEEEEEEEEEvNS4_8identityENS5_IJNS4_23SM90_TMA_LOAD_MULTICASTES26_EEES24_vS25_EENS_8epilogue10collective18CollectiveEpilogueINS29_23Sm100TmaWarpSpecializedILi4ELi2ELi16ELb1ELb0EEEJNS5_IJNSA_ILi64EEESF_SG_EEENS5_IJNSM_IS2E_SC_EENSM_INS5_IJST_S1U_EEENS5_IJSC_S2E_EEEEEEEENS_10bfloat16_tESL_S2L_SL_NS29_6fusion15FusionCallbacksIS2D_NS2M_17LinearCombinationIS2L_fS2L_fLNS_15FloatRoundStyleE2EEES2F_S2K_JEEENS4_5SM1004TMEM4LOAD26SM100_TMEM_LOAD_32dp32b16xES1I_NS1K_INS1L_ILi1ELi4ELi3EEENS1N_ILi16EEENSM_INS5_IJSB_ST_EEENS5_IJST_SC_EEEEEEENS4_39AutoVectorizingCopyWithAssumedAlignmentILi128EEENS4_14SM90_TMA_STOREES31_S33_S33_EEEvvEEEEvNT_6ParamsE:
[----:B------:R-:W1:Y:S01]  /*0000*/  LDC R1, c[0x0][0x37c] ;  /* 0x0000df00ff017b82 */ /* 0x000e620000000800 */
[----:B------:R-:W2:Y:S01]  /*0010*/  S2R R3, SR_TID.X ;  /* 0x0000000000037919 */ /* 0x000ea20000002100 */
[----:B------:R-:W3:Y:S01]  /*0020*/  LDCU.64 UR4, c[0x0][0xc90] ;  /* 0x00019200ff0477ac */ /* 0x000ee20008000a00 */
[----:B------:R-:W-:Y:S02]  /*0030*/  PRMT R86, RZ, 0x7610, R86 ;  /* 0x00007610ff567816 */ /* 0x000fe40000000056 */
[----:B------:R-:W-:Y:S01]  /*0040*/  ELECT P5, URZ, PT ;  /* 0x0000000000ff782f */ /* 0x000fe200038a0000 */
[----:B------:R-:W4:Y:S01]  /*0050*/  LDCU.64 UR46, c[0x0][0x358] ;  /* 0x00006b00ff2e77ac */ /* 0x000f220008000a00 */
[----:B---3--:R-:W-:-:S04]  /*0060*/  UISETP.NE.U32.AND UP0, UPT, UR4, URZ, UPT ;  /* 0x000000ff0400728c */ /* 0x008fc8000bf05070 */
[----:B------:R-:W-:Y:S01]  /*0070*/  UISETP.NE.AND.EX UP0, UPT, UR5, URZ, UPT, UP0 ;  /* 0x000000ff0500728c */ /* 0x000fe2000bf05300 */
[----:B--2---:R-:W-:-:S05]  /*0080*/  SHF.R.U32.HI R99, RZ, 0x5, R3 ;  /* 0x00000005ff637819 */ /* 0x004fca0000011603 */
[----:B------:R-:W2:Y:S02]  /*0090*/  SHFL.IDX PT, R0, R99, RZ, 0x1f ;  /* 0x00001fff63007589 */ /* 0x000ea400000e0000 */
[----:B--2---:R-:W-:Y:S01]  /*00a0*/  R2UR UR11, R0 ;  /* 0x00000000000b72ca */ /* 0x004fe200000e0000 */
[----:B-1--4-:R-:W-:-:S14]  /*00b0*/  BRA.U UP0, `(.L_x_0) ;  /* 0x00000001002c7547 */ /* 0x012fdc000b800000 */
[----:B------:R-:W1:Y:S02]  /*00c0*/  LDCU.64 UR6, c[0x0][0xc88] ;  /* 0x00019100ff0677ac */ /* 0x000e640008000a00 */
[----:B-1----:R-:W-:-:S04]  /*00d0*/  UISETP.NE.U32.AND UP0, UPT, UR6, URZ, UPT ;  /* 0x000000ff0600728c */ /* 0x002fc8000bf05070 */
[----:B------:R-:W-:-:S09]  /*00e0*/  UISETP.NE.AND.EX UP0, UPT, UR7, URZ, UPT, UP0 ;  /* 0x000000ff0700728c */ /* 0x000fd2000bf05300 */
[----:B------:R-:W-:Y:S05]  /*00f0*/  BRA.U !UP0, `(.L_x_1) ;  /* 0x0000000108107547 */ /* 0x000fea000b800000 */
[----:B------:R-:W1:Y:S02]  /*0100*/  LDC.64 R4, c[0x0][0xc88] ;  /* 0x00032200ff047b82 */ /* 0x000e640000000a00 */
[----:B-1----:R1:W5:Y:S01]  /*0110*/  LDG.E R53, desc[UR46][R4.64] ;  /* 0x0000002e04357981 */ /* 0x002362000c1e1900 */
[----:B------:R-:W-:Y:S01]  /*0120*/  HFMA2 R86, -RZ, RZ, 0, 5.9604644775390625e-08 ;  /* 0x00000001ff567431 */ /* 0x000fe200000001ff */
[----:B------:R-:W-:Y:S05]  /*0130*/  BRA `(.L_x_0) ;  /* 0x00000000000c7947 */ /* 0x000fea0003800000 */
.L_x_1:
[----:B------:R-:W1:Y:S01]  /*0140*/  LDCU UR6, c[0x0][0xc80] ;  /* 0x00019000ff0677ac */ /* 0x000e620008000800 */
[----:B------:R-:W-:Y:S01]  /*0150*/  HFMA2 R86, -RZ, RZ, 0, 5.9604644775390625e-08 ;  /* 0x00000001ff567431 */ /* 0x000fe200000001ff */
[----:B-1----:R-:W-:-:S07]  /*0160*/  MOV R53, UR6 ;  /* 0x0000000600357c02 */ /* 0x002fce0008000f00 */
.L_x_0:
[----:B------:R-:W2:Y:S02]  /*0170*/  LDCU.64 UR6, c[0x0][0xcb0] ;  /* 0x00019600ff0677ac */ /* 0x000ea40008000a00 */
[----:B--2---:R-:W-:-:S04]  /*0180*/  UISETP.NE.U32.AND UP0, UPT, UR6, URZ, UPT ;  /* 0x000000ff0600728c */ /* 0x004fc8000bf05070 */
[----:B------:R-:W-:-:S09]  /*0190*/  UISETP.NE.AND.EX UP0, UPT, UR7, URZ, UPT, UP0 ;  /* 0x000000ff0700728c */ /* 0x000fd2000bf05300 */
[----:B------:R-:W-:Y:S05]  /*01a0*/  BRA.U UP0, `(.L_x_2) ;  /* 0x0000000100247547 */ /* 0x000fea000b800000 */
[----:B------:R-:W2:Y:S02]  /*01b0*/  LDCU.64 UR6, c[0x0][0xca8] ;  /* 0x00019500ff0677ac */ /* 0x000ea40008000a00 */
[----:B--2---:R-:W-:-:S04]  /*01c0*/  UISETP.NE.U32.AND UP0, UPT, UR6, URZ, UPT ;  /* 0x000000ff0600728c */ /* 0x004fc8000bf05070 */
[----:B------:R-:W-:-:S09]  /*01d0*/  UISETP.NE.AND.EX UP0, UPT, UR7, URZ, UPT, UP0 ;  /* 0x000000ff0700728c */ /* 0x000fd2000bf05300 */
[----:B------:R-:W-:Y:S05]  /*01e0*/  BRA.U !UP0, `(.L_x_3) ;  /* 0x00000001080c7547 */ /* 0x000fea000b800000 */
[----:B-1----:R-:W1:Y:S02]  /*01f0*/  LDC.64 R4, c[0x0][0xca8] ;  /* 0x00032a00ff047b82 */ /* 0x002e640000000a00 */
[----:B-1----:R2:W5:Y:S01]  /*0200*/  LDG.E R52, desc[UR46][R4.64] ;  /* 0x0000002e04347981 */ /* 0x002562000c1e1900 */
[----:B------:R-:W-:Y:S05]  /*0210*/  BRA `(.L_x_2) ;  /* 0x0000000000087947 */ /* 0x000fea0003800000 */
.L_x_3:
[----:B------:R-:W2:Y:S02]  /*0220*/  LDCU UR6, c[0x0][0xca0] ;  /* 0x00019400ff0677ac */ /* 0x000ea40008000800 */
[----:B--2---:R-:W-:Y:S02]  /*0230*/  MOV R52, UR6 ;  /* 0x0000000600347c02 */ /* 0x004fe40008000f00 */
.L_x_2:
[----:B------:R-:W-:Y:S01]  /*0240*/  IMAD.U32 R0, RZ, RZ, UR11 ;  /* 0x0000000bff007e24 */ /* 0x000fe2000f8e00ff */
[----:B------:R-:W-:Y:S04]  /*0250*/  BSSY.RECONVERGENT B0, `(.L_x_4) ;  /* 0x0000012000007945 */ /* 0x000fe80003800200 */
[C---:B------:R-:W-:Y:S02]  /*0260*/  ISETP.NE.OR P1, PT, R0.reuse, 0x1, !P5 ;  /* 0x000000010000780c */ /* 0x040fe40006f25670 */
[----:B------:R-:W-:-:S11]  /*0270*/  ISETP.NE.OR P0, PT, R0, 0x3, !P5 ;  /* 0x000000030000780c */ /* 0x000fd60006f05670 */
[----:B------:R-:W-:Y:S05]  /*0280*/  @P1 BRA `(.L_x_5) ;  /* 0x0000000000381947 */ /* 0x000fea0003800000 */
[----:B------:R-:W3:Y:S02]  /*0290*/  LDCU.64 UR6, c[0x0][0x348] ;  /* 0x00006900ff0677ac */ /* 0x000ee40008000a00 */
[----:B---3--:R-:W-:Y:S02]  /*02a0*/  UIADD3 UR14, UP3, UPT, UR6, 0x80, URZ ;  /* 0x00000080060e7890 */ /* 0x008fe4000ff7e0ff */
[----:B------:R-:W-:Y:S02]  /*02b0*/  UIADD3 UR12, UP2, UPT, UR6, 0x180, URZ ;  /* 0x00000180060c7890 */ /* 0x000fe4000ff5e0ff */
[----:B------:R-:W-:Y:S02]  /*02c0*/  UIADD3 UR8, UP1, UPT, UR6, 0x280, URZ ;  /* 0x0000028006087890 */ /* 0x000fe4000ff3e0ff */
[----:B------:R-:W-:Y:S02]  /*02d0*/  UIADD3 UR6, UP0, UPT, UR6, 0x380, URZ ;  /* 0x0000038006067890 */ /* 0x000fe4000ff1e0ff */
[----:B------:R-:W-:-:S02]  /*02e0*/  UIADD3.X UR15, UPT, UPT, URZ, UR7, URZ, UP3, !UPT ;  /* 0x00000007ff0f7290 */ /* 0x000fc40009ffe4ff */
[----:B------:R-:W-:Y:S02]  /*02f0*/  UIADD3.X UR13, UPT, UPT, URZ, UR7, URZ, UP2, !UPT ;  /* 0x00000007ff0d7290 */ /* 0x000fe400097fe4ff */
[----:B------:R-:W-:Y:S02]  /*0300*/  UIADD3.X UR9, UPT, UPT, URZ, UR7, URZ, UP1, !UPT ;  /* 0x00000007ff097290 */ /* 0x000fe40008ffe4ff */
[----:B------:R-:W-:-:S03]  /*0310*/  UIADD3.X UR7, UPT, UPT, URZ, UR7, URZ, UP0, !UPT ;  /* 0x00000007ff077290 */ /* 0x000fc600087fe4ff */
[----:B------:R3:W-:Y:S02]  /*0320*/  UTMACCTL.PF [UR14] ;  /* 0x000000000e0079b9 */ /* 0x0007e40008040000 */
[----:B------:R3:W-:Y:S02]  /*0330*/  UTMACCTL.PF [UR12] ;  /* 0x000000000c0079b9 */ /* 0x0007e40008040000 */
[----:B------:R3:W-:Y:S02]  /*0340*/  UTMACCTL.PF [UR8] ;  /* 0x00000000080079b9 */ /* 0x0007e40008040000 */
[----:B------:R3:W-:Y:S02]  /*0350*/  UTMACCTL.PF [UR6] ;  /* 0x00000000060079b9 */ /* 0x0007e40008040000 */
[----:B---3--:R-:W-:Y:S01]  /*0360*/  NOP ;  /* 0x0000000000007918 */ /* 0x008fe20000000000 */
.L_x_5:
[----:B------:R-:W-:Y:S05]  /*0370*/  BSYNC.RECONVERGENT B0 ;  /* 0x0000000000007941 */ /* 0x000fea0003800200 */
.L_x_4:
[----:B------:R-:W-:Y:S04]  /*0380*/  BSSY.RECONVERGENT B0, `(.L_x_6) ;  /* 0x000000a000007945 */ /* 0x000fe80003800200 */
[----:B------:R-:W-:Y:S05]  /*0390*/  @P0 BRA `(.L_x_7) ;  /* 0x0000000000200947 */ /* 0x000fea0003800000 */
[----:B------:R-:W3:Y:S02]  /*03a0*/  LDCU.64 UR6, c[0x0][0x348] ;  /* 0x00006900ff0677ac */ /* 0x000ee40008000a00 */
[----:B---3--:R-:W-:Y:S02]  /*03b0*/  UIADD3 UR8, UP1, UPT, UR6, 0x980, URZ ;  /* 0x0000098006087890 */ /* 0x008fe4000ff3e0ff */
[----:B------:R-:W-:Y:S02]  /*03c0*/  UIADD3 UR6, UP0, UPT, UR6, 0xa80, URZ ;  /* 0x00000a8006067890 */ /* 0x000fe4000ff1e0ff */
[----:B------:R-:W-:Y:S02]  /*03d0*/  UIADD3.X UR9, UPT, UPT, URZ, UR7, URZ, UP1, !UPT ;  /* 0x00000007ff097290 */ /* 0x000fe40008ffe4ff */
[----:B------:R-:W-:-:S07]  /*03e0*/  UIADD3.X UR7, UPT, UPT, URZ, UR7, URZ, UP0, !UPT ;  /* 0x00000007ff077290 */ /* 0x000fce00087fe4ff */
[----:B------:R3:W-:Y:S02]  /*03f0*/  UTMACCTL.PF [UR8] ;  /* 0x00000000080079b9 */ /* 0x0007e40008040000 */
[----:B------:R3:W-:Y:S02]  /*0400*/  UTMACCTL.PF [UR6] ;  /* 0x00000000060079b9 */ /* 0x0007e40008040000 */
[----:B---3--:R-:W-:Y:S01]  /*0410*/  NOP ;  /* 0x0000000000007918 */ /* 0x008fe20000000000 */
.L_x_7:
[----:B------:R-:W-:Y:S05]  /*0420*/  BSYNC.RECONVERGENT B0 ;  /* 0x0000000000007941 */ /* 0x000fea0003800200 */
.L_x_6:
[----:B------:R-:W3:Y:S01]  /*0430*/  LDCU.64 UR6, c[0x0][0xc88] ;  /* 0x00019100ff0677ac */ /* 0x000ee20008000a00 */
[----:B------:R-:W-:Y:S02]  /*0440*/  UISETP.EQ.U32.AND UP1, UPT, UR4, URZ, UPT ;  /* 0x000000ff0400728c */ /* 0x000fe4000bf22070 */
[----:B------:R-:W-:Y:S02]  /*0450*/  UPLOP3.LUT UP6, UPT, UPT, UPT, UPT, 0x80, 0x8 ;  /* 0x000000000008789c */ /* 0x000fe40003fcf070 */
[----:B---3--:R-:W-:-:S04]  /*0460*/  UISETP.NE.U32.AND UP0, UPT, UR6, URZ, UPT ;  /* 0x000000ff0600728c */ /* 0x008fc8000bf05070 */
[----:B------:R-:W-:-:S04]  /*0470*/  UISETP.NE.AND.EX UP0, UPT, UR7, URZ, UPT, UP0 ;  /* 0x000000ff0700728c */ /* 0x000fc8000bf05300 */
[----:B------:R-:W-:-:S04]  /*0480*/  UISETP.EQ.OR.EX UP2, UPT, UR5, URZ, !UP0, UP1 ;  /* 0x000000ff0500728c */ /* 0x000fc8000c742710 */
[----:B------:R-:W-:-:S05]  /*0490*/  UP2UR UR50, UPR, URZ, 0x4 ;  /* 0x00000004ff327883 */ /* 0x000fca0008000000 */
[----:B------:R-:W-:Y:S07]  /*04a0*/  BRA.U !UP2, `(.L_x_8) ;  /* 0x000000010a207547 */ /* 0x000fee000b800000 */
[----:B------:R-:W-:Y:S01]  /*04b0*/  UISETP.NE.U32.AND UP2, UPT, UR4, URZ, UPT ;  /* 0x000000ff0400728c */ /* 0x000fe2000bf45070 */
[----:B-----5:R-:W-:Y:S01]  /*04c0*/  FSETP.NEU.AND P0, PT, R53, RZ, PT ;  /* 0x000000ff3500720b */ /* 0x020fe20003f0d000 */
[----:B------:R-:W-:Y:S02]  /*04d0*/  USEL UR4, URZ, 0xffffffff, UP0 ;  /* 0xffffffffff047887 */ /* 0x000fe40008000000 */
[----:B------:R-:W-:-:S10]  /*04e0*/  UISETP.NE.AND.EX UP2, UPT, UR5, URZ, UPT, UP2 ;  /* 0x000000ff0500728c */ /* 0x000fd4000bf45320 */
[----:B------:R-:W-:Y:S01]  /*04f0*/  VOTEU.ANY UP1, P0 ;  /* 0x0000000000ff7886 */ /* 0x000fe20000020100 */
[----:B------:R-:W-:-:S04]  /*0500*/  @!UP2 USEL UR4, URZ, 0xffffffff, UP1 ;  /* 0xffffffffff04a887 */ /* 0x000fc80008800000 */
[----:B------:R-:W-:-:S04]  /*0510*/  ULOP3.LUT UR4, UR4, 0x1, URZ, 0xc0, !UPT ;  /* 0x0000000104047892 */ /* 0x000fc8000f8ec0ff */
[----:B------:R-:W-:-:S11]  /*0520*/  UISETP.NE.U32.AND UP6, UPT, UR4, 0x1, UPT ;  /* 0x000000010400788c */ /* 0x000fd6000bfc5070 */
.L_x_8:
[----:B------:R-:W3:Y:S01]  /*0530*/  SHFL.IDX PT, R2, R99, RZ, 0x1f ;  /* 0x00001fff63027589 */ /* 0x000ee200000e0000 */
[----:B------:R-:W-:Y:S01]  /*0540*/  UISETP.NE.AND UP4, UPT, UR11, 0x2, UPT ;  /* 0x000000020b00788c */ /* 0x000fe2000bf85270 */
[----:B---3--:R-:W-:-:S13]  /*0550*/  ISETP.NE.AND P0, PT, R2, RZ, PT ;  /* 0x000000ff0200720c */ /* 0x008fda0003f05270 */
[----:B------:R-:W-:Y:S05]  /*0560*/  @P0 BRA `(.L_x_9) ;  /* 0x0000000000680947 */ /* 0x000fea0003800000 */
[----:B------:R-:W3:Y:S01]  /*0570*/  S2UR UR6, SR_CgaCtaId ;  /* 0x00000000000679c3 */ /* 0x000ee20000008800 */
[----:B------:R-:W-:Y:S01]  /*0580*/  UMOV UR7, 0x400 ;  /* 0x0000040000077882 */ /* 0x000fe20000000000 */
[----:B------:R-:W-:Y:S01]  /*0590*/  UMOV UR5, 0x1 ;  /* 0x0000000100057882 */ /* 0x000fe20000000000 */
[----:B------:R-:W-:Y:S01]  /*05a0*/  UMOV UR4, 0x8 ;  /* 0x0000000800047882 */ /* 0x000fe20000000000 */
[----:B------:R-:W-:-:S04]  /*05b0*/  UIADD3 UR8, UPT, UPT, -UR5, 0x100000, URZ ;  /* 0x0010000005087890 */ /* 0x000fc8000fffe1ff */
[----:B------:R-:W-:Y:S02]  /*05c0*/  USHF.L.U32 UR9, UR8, 0xb, URZ ;  /* 0x0000000b08097899 */ /* 0x000fe400080006ff */
[----:B------:R-:W-:Y:S02]  /*05d0*/  USHF.L.U32 UR8, UR8, 0x1, URZ ;  /* 0x0000000108087899 */ /* 0x000fe400080006ff */
[----:B------:R-:W-:-:S04]  /*05e0*/  UIADD3 UR4, UPT, UPT, -UR4, 0x100000, URZ ;  /* 0x0010000004047890 */ /* 0x000fc8000fffe1ff */
[----:B------:R-:W-:Y:S02]  /*05f0*/  USHF.L.U32 UR5, UR4, 0xb, URZ ;  /* 0x0000000b04057899 */ /* 0x000fe400080006ff */
[----:B------:R-:W-:Y:S01]  /*0600*/  USHF.L.U32 UR4, UR4, 0x1, URZ ;  /* 0x0000000104047899 */ /* 0x000fe200080006ff */
[----:B------:R-:W-:Y:S01]  /*0610*/  ELECT P0, URZ, PT ;  /* 0x0000000000ff782f */ /* 0x000fe20003800000 */
[----:B---3--:R-:W-:Y:S01]  /*0620*/  ULEA UR6, UR6, UR7, 0x18 ;  /* 0x0000000706067291 */ /* 0x008fe2000f8ec0ff */
[----:B------:R-:W3:Y:S11]  /*0630*/  FENCE.VIEW.ASYNC.S ;  /* 0x00000000000073c6 */ /* 0x000ef60000000000 */
[----:B---3--:R3:W4:Y:S01]  /*0640*/  SYNCS.EXCH.64 URZ, [UR6], UR8 ;  /* 0x0000000806ff75b2 */ /* 0x0087220008000100 */
[----:B------:R3:W1:Y:S01]  /*0650*/  SYNCS.EXCH.64 URZ, [UR6+0x30], UR4 ;  /* 0x0000300406ff75b2 */ /* 0x0006620008000100 */
        /* <DEDUP_REMOVED lines=10> */
[----:B------:R-:W-:Y:S01]  /*0700*/  NOP ;  /* 0x0000000000007918 */ /* 0x000fe20000000000 */
.L_x_9:
[----:B------:R-:W2:Y:S01]  /*0710*/  SHFL.IDX PT, R2, R99, RZ, 0x1f ;  /* 0x00001fff63027589 */ /* 0x000ea200000e0000 */
[----:B------:R-:W-:Y:S01]  /*0720*/  NOP ;  /* 0x0000000000007918 */ /* 0x000fe20000000000 */
[----:B--2---:R-:W-:-:S13]  /*0730*/  ISETP.NE.AND P0, PT, R2, 0x1, PT ;  /* 0x000000010200780c */ /* 0x004fda0003f05270 */
[----:B------:R-:W-:Y:S05]  /*0740*/  @P0 BRA `(.L_x_10) ;  /* 0x0000000000580947 */ /* 0x000fea0003800000 */
[----:B---3--:R-:W2:Y:S01]  /*0750*/  S2UR UR6, SR_CgaCtaId ;  /* 0x00000000000679c3 */ /* 0x008ea20000008800 */
        /* <DEDUP_REMOVED lines=10> */
[----:B--2---:R-:W-:Y:S01]  /*0800*/  ULEA UR6, UR6, UR7, 0x18 ;  /* 0x0000000706067291 */ /* 0x004fe2000f8ec0ff */
[----:B------:R-:W2:Y:S11]  /*0810*/  FENCE.VIEW.ASYNC.S ;  /* 0x00000000000073c6 */ /* 0x000eb60000000000 */
[----:B--2---:R2:W3:Y:S01]  /*0820*/  SYNCS.EXCH.64 URZ, [UR6+0x60], UR8 ;  /* 0x0000600806ff75b2 */ /* 0x0044e20008000100 */
        /* <DEDUP_REMOVED lines=8> */
.L_x_10:
[----:B------:R-:W4:Y:S01]  /*08b0*/  SHFL.IDX PT, R2, R99, RZ, 0x1f ;  /* 0x00001fff63027589 */ /* 0x000f2200000e0000 */
[----:B------:R-:W-:Y:S01]  /*08c0*/  NOP ;  /* 0x0000000000007918 */ /* 0x000fe20000000000 */
[----:B----4-:R-:W-:-:S13]  /*08d0*/  ISETP.NE.AND P0, PT, R2, 0x3, PT ;  /* 0x000000030200780c */ /* 0x010fda0003f05270 */
[----:B------:R-:W-:Y:S05]  /*08e0*/  @P0 BRA `(.L_x_11) ;  /* 0x0000000000300947 */ /* 0x000fea0003800000 */
[----:B--23--:R-:W2:Y:S01]  /*08f0*/  S2UR UR5, SR_CgaCtaId ;  /* 0x00000000000579c3 */ /* 0x00cea20000008800 */
[----:B------:R-:W-:Y:S01]  /*0900*/  UMOV UR6, 0x400 ;  /* 0x0000040000067882 */ /* 0x000fe20000000000 */
[----:B------:R-:W-:Y:S01]  /*0910*/  UMOV UR4, 0x20 ;  /* 0x0000002000047882 */ /* 0x000fe20000000000 */
[----:B------:R-:W-:Y:S01]  /*0920*/  ELECT P0, URZ, PT ;  /* 0x0000000000ff782f */ /* 0x000fe20003800000 */
[----:B--2---:R-:W-:Y:S02]  /*0930*/  ULEA UR5, UR5, UR6, 0x18 ;  /* 0x0000000605057291 */ /* 0x004fe4000f8ec0ff */
[----:B------:R-:W-:-:S04]  /*0940*/  UIADD3 UR6, UPT, UPT, -UR4, 0x100000, URZ ;  /* 0x0010000004067890 */ /* 0x000fc8000fffe1ff */
[----:B------:R-:W-:Y:S02]  /*0950*/  USHF.L.U32 UR7, UR6, 0xb, URZ ;  /* 0x0000000b06077899 */ /* 0x000fe400080006ff */
[----:B------:R-:W-:Y:S01]  /*0960*/  USHF.L.U32 UR6, UR6, 0x1, URZ ;  /* 0x0000000106067899 */ /* 0x000fe200080006ff */
[----:B------:R-:W2:Y:S11]  /*0970*/  FENCE.VIEW.ASYNC.S ;  /* 0x00000000000073c6 */ /* 0x000eb60000000000 */
[----:B--2---:R4:W2:Y:S01]  /*0980*/  SYNCS.EXCH.64 URZ, [UR5+0xa0], UR6 ;  /* 0x0000a00605ff75b2 */ /* 0x0048a20008000100 */
[----:B------:R4:W3:Y:S02]  /*0990*/  SYNCS.EXCH.64 URZ, [UR5+0xa8], UR6 ;  /* 0x0000a80605ff75b2 */ /* 0x0008e40008000100 */
[----:B----4-:R-:W-:Y:S01]  /*09a0*/  NOP ;  /* 0x0000000000007918 */ /* 0x010fe20000000000 */
.L_x_11:
[----:B------:R-:W4:Y:S01]  /*09b0*/  SHFL.IDX PT, R2, R99, RZ, 0x1f ;  /* 0x00001fff63027589 */ /* 0x000f2200000e0000 */
[----:B------:R-:W-:Y:S01]  /*09c0*/  NOP ;  /* 0x0000000000007918 */ /* 0x000fe20000000000 */
[----:B----4-:R-:W-:-:S13]  /*09d0*/  ISETP.NE.AND P0, PT, R2, 0x4, PT ;  /* 0x000000040200780c */ /* 0x010fda0003f05270 */
[----:B------:R-:W-:Y:S05]  /*09e0*/  @P0 BRA `(.L_x_12) ;  /* 0x00000000004c0947 */ /* 0x000fea0003800000 */
[----:B--23--:R-:W2:Y:S01]  /*09f0*/  S2UR UR5, SR_CgaCtaId ;  /* 0x00000000000579c3 */ /* 0x00cea20000008800 */
[----:B------:R-:W-:Y:S01]  /*0a00*/  UMOV UR7, 0x720 ;  /* 0x0000072000077882 */ /* 0x000fe20000000000 */
[----:B------:R-:W-:Y:S01]  /*0a10*/  UMOV UR6, 0x400 ;  /* 0x0000040000067882 */ /* 0x000fe20000000000 */
[----:B------:R-:W-:Y:S01]  /*0a20*/  USEL UR7, UR7, 0x620, UP6 ;  /* 0x0000062007077887 */ /* 0x000fe2000b000000 */
[----:B------:R-:W-:Y:S01]  /*0a30*/  UMOV UR4, 0x1 ;  /* 0x0000000100047882 */ /* 0x000fe20000000000 */
[----:B------:R-:W-:Y:S01]  /*0a40*/  ELECT P0, URZ, PT ;  /* 0x0000000000ff782f */ /* 0x000fe20003800000 */
[----:B------:R-:W-:-:S04]  /*0a50*/  UIADD3 UR8, UPT, UPT, -UR4, 0x100000, URZ ;  /* 0x0010000004087890 */ /* 0x000fc8000fffe1ff */
[----:B------:R-:W-:Y:S02]  /*0a60*/  USHF.L.U32 UR9, UR8, 0xb, URZ ;  /* 0x0000000b08097899 */ /* 0x000fe400080006ff */
[----:B------:R-:W-:Y:S02]  /*0a70*/  USHF.L.U32 UR8, UR8, 0x1, URZ ;  /* 0x0000000108087899 */ /* 0x000fe400080006ff */
[----:B--2---:R-:W-:Y:S02]  /*0a80*/  ULEA UR5, UR5, UR6, 0x18 ;  /* 0x0000000605057291 */ /* 0x004fe4000f8ec0ff */
[----:B------:R-:W-:-:S04]  /*0a90*/  UIADD3 UR6, UPT, UPT, -UR7, 0x100000, URZ ;  /* 0x0010000007067890 */ /* 0x000fc8000fffe1ff */
[----:B------:R-:W-:Y:S02]  /*0aa0*/  USHF.L.U32 UR7, UR6, 0xb, URZ ;  /* 0x0000000b06077899 */ /* 0x000fe400080006ff */
[----:B------:R-:W-:Y:S01]  /*0ab0*/  USHF.L.U32 UR6, UR6, 0x1, URZ ;  /* 0x0000000106067899 */ /* 0x000fe200080006ff */
[----:B------:R-:W2:Y:S03]  /*0ac0*/  FENCE.VIEW.ASYNC.S ;  /* 0x00000000000073c6 */ /* 0x000ea60000000000 */
[----:B--2---:R4:W2:Y:S08]  /*0ad0*/  SYNCS.EXCH.64 URZ, [UR5+0xb0], UR8 ;  /* 0x0000b00805ff75b2 */ /* 0x0048b00008000100 */
[----:B------:R4:W3:Y:S01]  /*0ae0*/  SYNCS.EXCH.64 URZ, [UR5+0xc0], UR6 ;  /* 0x0000c00605ff75b2 */ /* 0x0008e20008000100 */
[----:B------:R4:W1:Y:S01]  /*0af0*/  SYNCS.EXCH.64 URZ, [UR5+0xb8], UR8 ;  /* 0x0000b80805ff75b2 */ /* 0x0008620008000100 */
[----:B------:R4:W1:Y:S02]  /*0b00*/  SYNCS.EXCH.64 URZ, [UR5+0xc8], UR6 ;  /* 0x0000c80605ff75b2 */ /* 0x0008640008000100 */
[----:B----4-:R-:W-:Y:S01]  /*0b10*/  NOP ;  /* 0x0000000000007918 */ /* 0x010fe20000000000 */
.L_x_12:
[----:B------:R-:W4:Y:S01]  /*0b20*/  SHFL.IDX PT, R2, R99, RZ, 0x1f ;  /* 0x00001fff63027589 */ /* 0x000f2200000e0000 */
[----:B------:R-:W-:Y:S01]  /*0b30*/  NOP ;  /* 0x0000000000007918 */ /* 0x000fe20000000000 */
[----:B----4-:R-:W-:-:S13]  /*0b40*/  ISETP.NE.AND P0, PT, R2, 0x5, PT ;  /* 0x000000050200780c */ /* 0x010fda0003f05270 */
[----:B------:R-:W-:Y:S05]  /*0b50*/  @P0 BRA `(.L_x_13) ;  /* 0x0000000000480947 */ /* 0x000fea0003800000 */
[----:B--23--:R-:W2:Y:S01]  /*0b60*/  S2UR UR6, SR_CgaCtaId ;  /* 0x00000000000679c3 */ /* 0x00cea20000008800 */
        /* <DEDUP_REMOVED lines=12> */
[----:B--2---:R4:W2:Y:S01]  /*0c30*/  SYNCS.EXCH.64 URZ, [UR6+0xd0], UR8 ;  /* 0x0000d00806ff75b2 */ /* 0x0048a20008000100 */
[----:B------:R4:W3:Y:S01]  /*0c40*/  SYNCS.EXCH.64 URZ, [UR6+0xe0], UR4 ;  /* 0x0000e00406ff75b2 */ /* 0x0008e20008000100 */
[----:B------:R4:W1:Y:S01]  /*0c50*/  SYNCS.EXCH.64 URZ, [UR6+0xd8], UR8 ;  /* 0x0000d80806ff75b2 */ /* 0x0008620008000100 */
[----:B------:R4:W1:Y:S02]  /*0c60*/  SYNCS.EXCH.64 URZ, [UR6+0xe8], UR4 ;  /* 0x0000e80406ff75b2 */ /* 0x0008640008000100 */
[----:B----4-:R-:W-:Y:S01]  /*0c70*/  NOP ;  /* 0x0000000000007918 */ /* 0x010fe20000000000 */
.L_x_13:
[----:B------:R-:W4:Y:S01]  /*0c80*/  SHFL.IDX PT, R2, R99, RZ, 0x1f ;  /* 0x00001fff63027589 */ /* 0x000f2200000e0000 */
[----:B------:R-:W1:Y:S01]  /*0c90*/  S2UR UR37, SR_CgaCtaId ;  /* 0x00000000002579c3 */ /* 0x000e620000008800 */
[----:B------:R-:W-:Y:S01]  /*0ca0*/  NOP ;  /* 0x0000000000007918 */ /* 0x000fe20000000000 */
[----:B----4-:R-:W-:-:S13]  /*0cb0*/  ISETP.NE.AND P0, PT, R2, 0x3, PT ;  /* 0x000000030200780c */ /* 0x010fda0003f05270 */
[----:B-1----:R-:W-:Y:S05]  /*0cc0*/  @P0 BRA `(.L_x_14) ;  /* 0x0000000000340947 */ /* 0x002fea0003800000 */
[----:B--23--:R-:W-:Y:S01]  /*0cd0*/  UMOV UR5, 0x400 ;  /* 0x0000040000057882 */ /* 0x00cfe20000000000 */
[----:B------:R-:W-:Y:S01]  /*0ce0*/  UMOV UR4, 0x20 ;  /* 0x0000002000047882 */ /* 0x000fe20000000000 */
[----:B------:R-:W-:Y:S02]  /*0cf0*/  ULEA UR5, UR37, UR5, 0x18 ;  /* 0x0000000525057291 */ /* 0x000fe4000f8ec0ff */
[----:B------:R-:W-:-:S04]  /*0d00*/  UIADD3 UR6, UPT, UPT, -UR4, 0x100000, URZ ;  /* 0x0010000004067890 */ /* 0x000fc8000fffe1ff */
[----:B------:R-:W-:Y:S02]  /*0d10*/  USHF.L.U32 UR7, UR6, 0xb, URZ ;  /* 0x0000000b06077899 */ /* 0x000fe400080006ff */
[----:B------:R-:W-:Y:S01]  /*0d20*/  USHF.L.U32 UR6, UR6, 0x1, URZ ;  /* 0x0000000106067899 */ /* 0x000fe200080006ff */
[----:B------:R-:W-:Y:S01]  /*0d30*/  ELECT P0, URZ, PT ;  /* 0x0000000000ff782f */ /* 0x000fe20003800000 */
[----:B------:R-:W1:Y:S10]  /*0d40*/  FENCE.VIEW.ASYNC.S ;  /* 0x00000000000073c6 */ /* 0x000e740000000000 */
[----:B-1----:R1:W4:Y:S01]  /*0d50*/  SYNCS.EXCH.64 URZ, [UR5+0xf0], UR6 ;  /* 0x0000f00605ff75b2 */ /* 0x0023220008000100 */
[----:B------:R1:W2:Y:S01]  /*0d60*/  SYNCS.EXCH.64 URZ, [UR5+0x100], UR6 ;  /* 0x0001000605ff75b2 */ /* 0x0002a20008000100 */
[----:B------:R1:W3:Y:S01]  /*0d70*/  SYNCS.EXCH.64 URZ, [UR5+0xf8], UR6 ;  /* 0x0000f80605ff75b2 */ /* 0x0002e20008000100 */
[----:B------:R1:W1:Y:S01]  /*0d80*/  SYNCS.EXCH.64 URZ, [UR5+0x108], UR6 ;  /* 0x0001080605ff75b2 */ /* 0x0002620008000100 */
[----:B------:R-:W-:Y:S01]  /*0d90*/  NOP ;  /* 0x0000000000007918 */ /* 0x000fe20000000000 */
.L_x_14:
[----:B--23--:R-:W2:Y:S01]  /*0da0*/  LDCU UR4, c[0x0][0x36c] ;  /* 0x00006d80ff0477ac */ /* 0x00cea20008000800 */
[----:B------:R-:W-:Y:S01]  /*0db0*/  ISETP.NE.OR P5, PT, R0, 0x2, !P5 ;  /* 0x000000020000780c */ /* 0x000fe20006fa5670 */
[----:B------:R-:W-:Y:S01]  /*0dc0*/  NOP ;  /* 0x0000000000007918 */ /* 0x000fe20000000000 */
[----:B------:R-:W-:Y:S01]  /*0dd0*/  LOP3.LUT R2, R3, 0x1f, RZ, 0xc0, !PT ;  /* 0x0000001f03027812 */ /* 0x000fe200078ec0ff */
[----:B------:R-:W-:Y:S02]  /*0de0*/  UISETP.NE.AND UP3, UPT, UR11, URZ, UPT ;  /* 0x000000ff0b00728c */ /* 0x000fe4000bf65270 */
[----:B--2---:R-:W-:-:S09]  /*0df0*/  UISETP.EQ.U32.AND UP1, UPT, UR4, 0x1, UPT ;  /* 0x000000010400788c */ /* 0x004fd2000bf22070 */
[----:B------:R-:W-:Y:S05]  /*0e00*/  BRA.U !UP1, `(.L_x_15) ;  /* 0x0000000109087547 */ /* 0x000fea000b800000 */
[----:B-1--4-:R-:W-:Y:S01]  /*0e10*/  UCGABAR_ARV ;  /* 0x00000000000079c7 */ /* 0x012fe20008000000 */
[----:B------:R-:W-:Y:S05]  /*0e20*/  BRA `(.L_x_16) ;  /* 0x0000000000047947 */ /* 0x000fea0003800000 */
.L_x_15:
[----:B-1--4-:R-:W-:Y:S01]  /*0e30*/  NOP ;  /* 0x0000000000007918 */ /* 0x012fe20000000000 */
.L_x_16:
[----:B------:R-:W1:Y:S01]  /*0e40*/  S2UR UR20, SR_CTAID.X ;  /* 0x00000000001479c3 */ /* 0x000e620000002500 */
[----:B------:R-:W-:-:S05]  /*0e50*/  CS2R.32 R43, SR_CgaSize ;  /* 0x00000000002b7805 */ /* 0x000fca0000008a00 */
[----:B------:R-:W-:-:S05]  /*0e60*/  IMAD R43, R43, -0xa0, RZ ;  /* 0xffffff602b2b7824 */ /* 0x000fca00078e02ff */
[----:B------:R-:W-:-:S14]  /*0e70*/  R2UR UR5, R43 ;  /* 0x000000002b0572ca */ /* 0x000fdc00000e0000 */
[----:B------:R-:W2:Y:S01]  /*0e80*/  LDCU UR5, c[0x0][UR5+0x2b0] ;  /* 0x00005600050577ac */ /* 0x000ea20008000800 */
[----:B------:R-:W-:-:S05]  /*0e90*/  CS2R.32 R43, SR_CgaSize ;  /* 0x00000000002b7805 */ /* 0x000fca0000008a00 */
[----:B------:R-:W-:-:S05]  /*0ea0*/  IMAD R43, R43, -0xa0, RZ ;  /* 0xffffff602b2b7824 */ /* 0x000fca00078e02ff */
[----:B------:R-:W-:-:S14]  /*0eb0*/  R2UR UR4, R43 ;  /* 0x000000002b0472ca */ /* 0x000fdc00000e0000 */
[----:B------:R-:W3:Y:S01]  /*0ec0*/  LDCU UR4, c[0x0][UR4+0x2b4] ;  /* 0x00005680040477ac */ /* 0x000ee20008000800 */
[----:B------:R-:W4:Y:S01]  /*0ed0*/  S2UR UR12, SR_CTAID.Y ;  /* 0x00000000000c79c3 */ /* 0x000f220000002600 */
[----:B------:R-:W-:Y:S02]  /*0ee0*/  USHF.L.U32 UR15, UR37, 0xb, URZ ;  /* 0x0000000b250f7899 */ /* 0x000fe400080006ff */
[----:B------:R-:W-:Y:S02]  /*0ef0*/  USHF.L.U32 UR14, UR37, 0x7, URZ ;  /* 0x00000007250e7899 */ /* 0x000fe400080006ff */
[----:B------:R-:W-:Y:S01]  /*0f00*/  USHF.L.U32 UR10, UR37, 0x6, URZ ;  /* 0x00000006250a7899 */ /* 0x000fe200080006ff */
[----:B------:R-:W3:Y:S02]  /*0f10*/  LDCU UR18, c[0x0][0xf24] ;  /* 0x0001e480ff1277ac */ /* 0x000ee40008000800 */
[----:B------:R-:W3:Y:S01]  /*0f20*/  LDC R43, c[0x0][0xf24] ;  /* 0x0003c900ff2b7b82 */ /* 0x000ee20000000800 */
[----:B------:R-:W3:Y:S01]  /*0f30*/  LDCU UR13, c[0x0][0xf30] ;  /* 0x0001e600ff0d77ac */ /* 0x000ee20008000800 */
[----:B------:R-:W-:Y:S01]  /*0f40*/  ULOP3.LUT UR15, UR15, 0x3800, URZ, 0xc0, !UPT ;  /* 0x000038000f0f7892 */ /* 0x000fe2000f8ec0ff */
[----:B-1----:R-:W-:Y:S01]  /*0f50*/  I2FP.F32.U32 R4, UR20 ;  /* 0x0000001400047c45 */ /* 0x002fe20008201000 */
[----:B------:R-:W-:-:S02]  /*0f60*/  ULOP3.LUT UR14, UR14, 0x380, URZ, 0xc0, !UPT ;  /* 0x000003800e0e7892 */ /* 0x000fc4000f8ec0ff */
[----:B------:R-:W-:Y:S02]  /*0f70*/  ULOP3.LUT UR10, UR10, 0xc0, URZ, 0xc0, !UPT ;  /* 0x000000c00a0a7892 */ /* 0x000fe4000f8ec0ff */
[----:B--2---:R-:W-:Y:S01]  /*0f80*/  FMUL R4, R4, UR5 ;  /* 0x0000000504047c20 */ /* 0x004fe20008400000 */
[----:B------:R-:W-:-:S05]  /*0f90*/  CS2R.32 R0, SR_CgaSize ;  /* 0x0000000000007805 */ /* 0x000fca0000008a00 */
[----:B------:R-:W-:-:S05]  /*0fa0*/  IMAD R0, R0, -0xa0, RZ ;  /* 0xffffff6000007824 */ /* 0x000fca00078e02ff */
[----:B------:R-:W-:-:S14]  /*0fb0*/  R2UR UR5, R0 ;  /* 0x00000000000572ca */ /* 0x000fdc00000e0000 */
[----:B------:R-:W1:Y:S01]  /*0fc0*/  LDCU UR5, c[0x0][UR5+0x2a0] ;  /* 0x00005400050577ac */ /* 0x000e620008000800 */
[----:B----4-:R-:W-:Y:S01]  /*0fd0*/  I2FP.F32.U32 R0, UR12 ;  /* 0x0000000c00007c45 */ /* 0x010fe20008201000 */
[----:B------:R-:W2:Y:S04]  /*0fe0*/  F2I.U32.TRUNC.NTZ R4, R4 ;  /* 0x0000000400047305 */ /* 0x000ea8000020f000 */
[----:B---3--:R-:W-:Y:S01]  /*0ff0*/  FMUL R0, R0, UR4 ;  /* 0x0000000400007c20 */ /* 0x008fe20008400000 */
[----:B------:R-:W-:-:S06]  /*1000*/  RPCMOV.32 Rpc.LO, R2 ;  /* 0x0000000200007352 */ /* 0x000fcc0000000000 */
[----:B------:R-:W-:-:S05]  /*1010*/  CS2R.32 R2, SR_CgaSize ;  /* 0x0000000000027805 */ /* 0x000fca0000008a00 */
[----:B------:R-:W-:-:S05]  /*1020*/  IMAD R2, R2, -0xa0, RZ ;  /* 0xffffff6002027824 */ /* 0x000fca00078e02ff */
[----:B------:R-:W-:Y:S02]  /*1030*/  R2UR UR4, R2 ;  /* 0x00000000020472ca */ /* 0x000fe400000e0000 */
[----:B------:R-:W-:-:S12]  /*1040*/  RPCMOV.32 R2, Rpc.LO ;  /* 0x0000000000027353 */ /* 0x000fd80000000000 */
[----:B------:R-:W3:Y:S01]  /*1050*/  LDCU UR4, c[0x0][UR4+0x2a4] ;  /* 0x00005480040477ac */ /* 0x000ee20008000800 */
[----:B------:R-:W4:Y:S01]  /*1060*/  F2I.U32.TRUNC.NTZ R0, R0 ;  /* 0x0000000000007305 */ /* 0x000f22000020f000 */
[----:B--2---:R-:W-:Y:S02]  /*1070*/  R2UR UR39, R4 ;  /* 0x00000000042772ca */ /* 0x004fe400000e0000 */
[----:B----4-:R-:W-:Y:S02]  /*1080*/  R2UR UR38, R0 ;  /* 0x00000000002672ca */ /* 0x010fe400000e0000 */
[----:B------:R-:W-:-:S09]  /*1090*/  PRMT R0, RZ, 0x7610, R0 ;  /* 0x00007610ff007816 */ /* 0x000fd20000000000 */
[----:B------:R-:W-:-:S04]  /*10a0*/  UIADD3 UR39, UPT, UPT, -UR39, URZ, URZ ;  /* 0x000000ff27277290 */ /* 0x000fc8000fffe1ff */
[----:B-1----:R-:W-:Y:S02]  /*10b0*/  UIMAD UR39, UR5, UR39, UR20 ;  /* 0x00000027052772a4 */ /* 0x002fe4000f8e0214 */
[----:B------:R-:W-:-:S04]  /*10c0*/  UIADD3 UR38, UPT, UPT, -UR38, URZ, URZ ;  /* 0x000000ff26267290 */ /* 0x000fc8000fffe1ff */
[----:B---3--:R-:W-:Y:S01]  /*10d0*/  UIMAD UR38, UR4, UR38, UR12 ;  /* 0x00000026042672a4 */ /* 0x008fe2000f8e020c */
[----:B------:R-:W-:Y:S11]  /*10e0*/  BRA.U UP3, `(.L_x_17) ;  /* 0x0000000103787547 */ /* 0x000ff6000b800000 */
[----:B------:R-:W-:-:S04]  /*10f0*/  UISETP.NE.AND UP2, UPT, UR38, URZ, UPT ;  /* 0x000000ff2600728c */ /* 0x000fc8000bf45270 */
[----:B------:R-:W-:Y:S02]  /*1100*/  USEL UR16, URZ, 0x2, UP2 ;  /* 0x00000002ff107887 */ /* 0x000fe40009000000 */
[----:B------:R-:W-:Y:S02]  /*1110*/  USEL UR9, URZ, 0x4, UP2 ;  /* 0x00000004ff097887 */ /* 0x000fe40009000000 */
[----:B------:R-:W-:Y:S02]  /*1120*/  USEL UR8, URZ, 0x8, UP2 ;  /* 0x00000008ff087887 */ /* 0x000fe40009000000 */
[----:B------:R-:W-:Y:S02]  /*1130*/  USEL UR7, URZ, 0x10, UP2 ;  /* 0x00000010ff077887 */ /* 0x000fe40009000000 */
[----:B------:R-:W-:Y:S02]  /*1140*/  USEL UR6, URZ, 0x20, UP2 ;  /* 0x00000020ff067887 */ /* 0x000fe40009000000 */
[----:B------:R-:W-:-:S02]  /*1150*/  USEL UR5, URZ, 0x40, UP2 ;  /* 0x00000040ff057887 */ /* 0x000fc40009000000 */
[----:B------:R-:W-:Y:S02]  /*1160*/  USEL UR4, URZ, 0x80, UP2 ;  /* 0x00000080ff047887 */ /* 0x000fe40009000000 */
[----:B------:R-:W-:-:S04]  /*1170*/  UISETP.NE.AND UP2, UPT, UR38, URZ, UPT ;  /* 0x000000ff2600728c */ /* 0x000fc8000bf45270 */
[----:B------:R-:W-:-:S04]  /*1180*/  UISETP.EQ.OR UP2, UPT, UR39, URZ, !UP2 ;  /* 0x000000ff2700728c */ /* 0x000fc8000d742670 */
[----:B------:R-:W-:Y:S02]  /*1190*/  USEL UR17, URZ, 0x1, !UP2 ;  /* 0x00000001ff117887 */ /* 0x000fe4000d000000 */
[----:B------:R-:W-:-:S04]  /*11a0*/  UISETP.NE.AND UP2, UPT, UR39, 0x1, UPT ;  /* 0x000000012700788c */ /* 0x000fc8000bf45270 */
[----:B------:R-:W-:Y:S02]  /*11b0*/  USEL UR16, UR16, 0x2, UP2 ;  /* 0x0000000210107887 */ /* 0x000fe40009000000 */
[----:B------:R-:W-:-:S04]  /*11c0*/  UISETP.NE.AND UP2, UPT, UR39, 0x2, UPT ;  /* 0x000000022700788c */ /* 0x000fc8000bf45270 */
[----:B------:R-:W-:Y:S02]  /*11d0*/  USEL UR9, UR9, 0x4, UP2 ;  /* 0x0000000409097887 */ /* 0x000fe40009000000 */
[----:B------:R-:W-:Y:S02]  /*11e0*/  UISETP.NE.AND UP2, UPT, UR39, 0x3, UPT ;  /* 0x000000032700788c */ /* 0x000fe4000bf45270 */
[----:B------:R-:W-:Y:S02]  /*11f0*/  UIADD3 UR9, UPT, UPT, UR9, UR16, UR17 ;  /* 0x0000001009097290 */ /* 0x000fe4000fffe011 */
        /* <DEDUP_REMOVED lines=10> */
[----:B------:R-:W-:-:S04]  /*12a0*/  USEL UR4, UR4, 0x80, UP2 ;  /* 0x0000008004047887 */ /* 0x000fc80009000000 */
[----:B------:R-:W-:-:S06]  /*12b0*/  UIADD3 UR4, UPT, UPT, UR5, UR4, URZ ;  /* 0x0000000405047290 */ /* 0x000fcc000fffe0ff */
[----:B------:R-:W-:-:S07]  /*12c0*/  MOV R0, UR4 ;  /* 0x0000000400007c02 */ /* 0x000fce0008000f00 */
.L_x_17:
[----:B------:R-:W1:Y:S01]  /*12d0*/  S2UR UR36, SR_CTAID.Z ;  /* 0x00000000002479c3 */ /* 0x000e620000002700 */
[----:B------:R-:W-:-:S09]  /*12e0*/  UISETP.GE.AND UP2, UPT, UR18, 0x1, UPT ;  /* 0x000000011200788c */ /* 0x000fd2000bf46270 */
[----:B------:R-:W-:Y:S05]  /*12f0*/  BRA.U !UP2, `(.L_x_18) ;  /* 0x000000010abc7547 */ /* 0x000fea000b800000 */
[----:B------:R-:W2:Y:S01]  /*1300*/  LDCU.128 UR4, c[0x0][0xf10] ;  /* 0x0001e200ff0477ac */ /* 0x000ea20008000c00 */
[----:B------:R-:W3:Y:S01]  /*1310*/  LDCU UR17, c[0x0][0xf0c] ;  /* 0x0001e180ff1177ac */ /* 0x000ee20008000800 */
[----:B------:R-:W4:Y:S01]  /*1320*/  LDCU UR21, c[0x0][0x370] ;  /* 0x00006e00ff1577ac */ /* 0x000f220008000800 */
[----:B------:R-:W1:Y:S01]  /*1330*/  LDCU UR19, c[0x0][0x374] ;  /* 0x00006e80ff1377ac */ /* 0x000e620008000800 */
[----:B------:R-:W1:Y:S01]  /*1340*/  LDCU UR16, c[0x0][0xf20] ;  /* 0x0001e400ff1077ac */ /* 0x000e620008000800 */
[----:B--2---:R-:W-:Y:S02]  /*1350*/  UIMAD.WIDE.U32 UR8, UR20, UR4, URZ ;  /* 0x00000004140872a5 */ /* 0x004fe4000f8e00ff */
[----:B---3--:R-:W-:Y:S02]  /*1360*/  UISETP.NE.AND UP2, UPT, UR17, 0x1, UPT ;  /* 0x000000011100788c */ /* 0x008fe4000bf45270 */
[----:B------:R-:W-:Y:S02]  /*1370*/  UIMAD.WIDE.U32 UR24, UR12, UR7, URZ ;  /* 0x000000070c1872a5 */ /* 0x000fe4000f8e00ff */
[----:B----4-:R-:W-:-:S02]  /*1380*/  UIMAD.WIDE.U32 UR22, UR21, UR4, URZ ;  /* 0x00000004151672a5 */ /* 0x010fc4000f8e00ff */
[----:B------:R-:W-:-:S03]  /*1390*/  USHF.R.U32.HI UR4, URZ, UR5, UR9 ;  /* 0x00000005ff047299 */ /* 0x000fc60008011609 */
[----:B------:R-:W2:Y:S01]  /*13a0*/  LDCU.64 UR8, c[0x0][0xf28] ;  /* 0x0001e500ff0877ac */ /* 0x000ea20008000a00 */
[----:B------:R-:W-:Y:S02]  /*13b0*/  USEL UR4, UR20, UR4, !UP2 ;  /* 0x0000000414047287 */ /* 0x000fe4000d000000 */
[----:B------:R-:W-:Y:S02]  /*13c0*/  @UP2 USHF.R.U32.HI UR21, URZ, UR5, UR23 ;  /* 0x00000005ff152299 */ /* 0x000fe40008011617 */
[----:B------:R-:W-:Y:S02]  /*13d0*/  UISETP.NE.AND UP2, UPT, UR6, 0x1, UPT ;  /* 0x000000010600788c */ /* 0x000fe4000bf45270 */
[----:B-1----:R-:W-:Y:S02]  /*13e0*/  UIMAD.WIDE.U32 UR22, UR19, UR7, URZ ;  /* 0x00000007131672a5 */ /* 0x002fe4000f8e00ff */
[----:B------:R-:W-:-:S04]  /*13f0*/  USHF.R.U32.HI UR5, URZ, UR16, UR25 ;  /* 0x00000010ff057299 */ /* 0x000fc80008011619 */
[----:B------:R-:W-:-:S03]  /*1400*/  USEL UR5, UR12, UR5, !UP2 ;  /* 0x000000050c057287 */ /* 0x000fc6000d000000 */
[----:B------:R-:W-:Y:S02]  /*1410*/  @UP2 USHF.R.U32.HI UR19, URZ, UR16, UR23 ;  /* 0x00000010ff132299 */ /* 0x000fe40008011617 */
[----:B------:R-:W-:Y:S02]  /*1420*/  UISETP.NE.AND UP2, UPT, UR18, 0x1, UPT ;  /* 0x000000011200788c */ /* 0x000fe4000bf45270 */
[----:B--2---:R-:W-:Y:S02]  /*1430*/  UIMAD.WIDE.U32 UR24, UR19, UR8, URZ ;  /* 0x00000008131872a5 */ /* 0x004fe4000f8e00ff */
[----:B------:R-:W-:Y:S02]  /*1440*/  UIMAD.WIDE.U32 UR22, UR21, UR8, URZ ;  /* 0x00000008151672a5 */ /* 0x000fe4000f8e00ff */
[----:B------:R-:W-:-:S03]  /*1450*/  UIADD3 UR16, UPT, UPT, -UR4, URZ, URZ ;  /* 0x000000ff04107290 */ /* 0x000fc6000fffe1ff */
[----:B------:R-:W-:Y:S01]  /*1460*/  UMOV UR7, UR25 ;  /* 0x0000001900077c82 */ /* 0x000fe20008000000 */
[----:B------:R-:W-:Y:S02]  /*1470*/  UIMAD.WIDE.U32 UR24, UR5, UR8, URZ ;  /* 0x00000008051872a5 */ /* 0x000fe4000f8e00ff */
[----:B------:R-:W-:Y:S02]  /*1480*/  @UP2 USHF.R.U32.HI UR19, URZ, UR9, UR7 ;  /* 0x00000009ff132299 */ /* 0x000fe40008011607 */
[----:B------:R-:W-:Y:S02]  /*1490*/  @UP2 USHF.R.U32.HI UR21, URZ, UR9, UR23 ;  /* 0x00000009ff152299 */ /* 0x000fe40008011617 */
[----:B------:R-:W-:Y:S02]  /*14a0*/  UIMAD UR19, UR19, UR18, URZ ;  /* 0x00000012131372a4 */ /* 0x000fe4000f8e02ff */
[----:B------:R-:W-:Y:S02]  /*14b0*/  UIMAD UR7, UR21, UR18, URZ ;  /* 0x00000012150772a4 */ /* 0x000fe4000f8e02ff */
[----:B------:R-:W-:-:S02]  /*14c0*/  UISETP.GE.AND UP5, UPT, UR5, UR19, UPT ;  /* 0x000000130500728c */ /* 0x000fc4000bfa6270 */
[----:B------:R-:W-:Y:S02]  /*14d0*/  UIMAD.WIDE.U32 UR22, UR4, UR8, URZ ;  /* 0x00000008041672a5 */ /* 0x000fe4000f8e00ff */
[----:B------:R-:W-:Y:S02]  /*14e0*/  UISETP.GE.OR UP5, UPT, UR4, UR7, UP5 ;  /* 0x000000070400728c */ /* 0x000fe4000afa6670 */
[----:B------:R-:W-:Y:S01]  /*14f0*/  UIMAD UR16, UR17, UR16, UR20 ;  /* 0x00000010111072a4 */ /* 0x000fe2000f8e0214 */
[----:B------:R-:W-:Y:S02]  /*1500*/  UMOV UR7, UR25 ;  /* 0x0000001900077c82 */ /* 0x000fe40008000000 */
[----:B------:R-:W-:-:S04]  /*1510*/  USHF.R.U32.HI UR7, URZ, UR9, UR7 ;  /* 0x00000009ff077299 */ /* 0x000fc80008011607 */
[----:B------:R-:W-:Y:S02]  /*1520*/  USEL UR7, UR5, UR7, !UP2 ;  /* 0x0000000705077287 */ /* 0x000fe4000d000000 */
[----:B------:R-:W-:Y:S02]  /*1530*/  @!UP5 USHF.R.U32.HI UR19, URZ, UR9, UR23 ;  /* 0x00000009ff13d299 */ /* 0x000fe40008011617 */
[----:B------:R-:W-:Y:S02]  /*1540*/  UIADD3 UR8, UPT, UPT, -UR7, URZ, URZ ;  /* 0x000000ff07087290 */ /* 0x000fe4000fffe1ff */
[----:B------:R-:W-:Y:S02]  /*1550*/  @!UP5 USEL UR19, UR4, UR19, !UP2 ;  /* 0x000000130413d287 */ /* 0x000fe4000d000000 */
[----:B------:R-:W-:Y:S02]  /*1560*/  UIMAD UR8, UR18, UR8, UR5 ;  /* 0x00000008120872a4 */ /* 0x000fe4000f8e0205 */
[----:B------:R-:W-:-:S02]  /*1570*/  UIADD3 UR9, UPT, UPT, -UR5, URZ, URZ ;  /* 0x000000ff05097290 */ /* 0x000fc4000fffe1ff */
[----:B------:R-:W-:Y:S02]  /*1580*/  @!UP5 UIMAD UR8, UR8, UR21, UR19 ;  /* 0x000000150808d2a4 */ /* 0x000fe4000f8e0213 */
[----:B------:R-:W-:Y:S02]  /*1590*/  @!UP5 UIADD3 UR7, UPT, UPT, UR7, -UR19, URZ ;  /* 0x800000130707d290 */ /* 0x000fe4000fffe0ff */
[----:B------:R-:W-:Y:S02]  /*15a0*/  UIMAD UR9, UR6, UR9, UR12 ;  /* 0x00000009060972a4 */ /* 0x000fe4000f8e020c */
[----:B------:R-:W-:-:S03]  /*15b0*/  @!UP5 UIMAD UR5, UR7, UR18, UR4 ;  /* 0x000000120705d2a4 */ /* 0x000fc6000f8e0204 */
[----:B------:R-:W-:Y:S01]  /*15c0*/  @!UP5 UMOV UR4, UR8 ;  /* 0x000000080004dc82 */ /* 0x000fe20008000000 */
[----:B------:R-:W-:Y:S02]  /*15d0*/  UIMAD UR12, UR5, UR6, UR9 ;  /* 0x00000006050c72a4 */ /* 0x000fe4000f8e0209 */
[----:B------:R-:W-:-:S12]  /*15e0*/  UIMAD UR20, UR4, UR17, UR16 ;  /* 0x00000011041472a4 */ /* 0x000fd8000f8e0210 */
.L_x_18:
[----:B------:R-:W-:-:S09]  /*15f0*/  UISETP.NE.AND UP2, UPT, UR13, 0x1, UPT ;  /* 0x000000010d00788c */ /* 0x000fd2000bf45270 */
[----:B------:R-:W-:Y:S05]  /*1600*/  BRA.U UP2, `(.L_x_19) ;  /* 0x0000000102407547 */ /* 0x000fea000b800000 */
[----:B------:R-:W2:Y:S01]  /*1610*/  LDCU.128 UR4, c[0x0][0xf10] ;  /* 0x0001e200ff0477ac */ /* 0x000ea20008000c00 */
[----:B------:R-:W3:Y:S01]  /*1620*/  LDCU UR9, c[0x0][0xf0c] ;  /* 0x0001e180ff0977ac */ /* 0x000ee20008000800 */
[----:B------:R-:W4:Y:S01]  /*1630*/  LDCU UR8, c[0x0][0xf20] ;  /* 0x0001e400ff0877ac */ /* 0x000f220008000800 */
[----:B--2---:R-:W-:Y:S02]  /*1640*/  UIMAD.WIDE.U32 UR18, UR20, UR4, URZ ;  /* 0x00000004141272a5 */ /* 0x004fe4000f8e00ff */
[----:B------:R-:W-:Y:S02]  /*1650*/  UIMAD.WIDE.U32 UR16, UR12, UR7, URZ ;  /* 0x000000070c1072a5 */ /* 0x000fe4000f8e00ff */
[----:B---3--:R-:W-:-:S03]  /*1660*/  UISETP.NE.AND UP2, UPT, UR9, 0x1, UPT ;  /* 0x000000010900788c */ /* 0x008fc6000bf45270 */
[----:B------:R-:W-:Y:S02]  /*1670*/  UMOV UR7, UR19 ;  /* 0x0000001300077c82 */ /* 0x000fe40008000000 */
[----:B------:R-:W-:Y:S02]  /*1680*/  USHF.R.U32.HI UR4, URZ, UR5, UR7 ;  /* 0x00000005ff047299 */ /* 0x000fe40008011607 */
[----:B----4-:R-:W-:Y:S02]  /*1690*/  USHF.R.U32.HI UR5, URZ, UR8, UR17 ;  /* 0x00000008ff057299 */ /* 0x010fe40008011611 */
[----:B------:R-:W-:Y:S02]  /*16a0*/  USEL UR4, UR20, UR4, !UP2 ;  /* 0x0000000414047287 */ /* 0x000fe4000d000000 */
[----:B------:R-:W-:-:S04]  /*16b0*/  UISETP.NE.AND UP2, UPT, UR6, 0x1, UPT ;  /* 0x000000010600788c */ /* 0x000fc8000bf45270 */
[----:B------:R-:W-:-:S04]  /*16c0*/  USEL UR5, UR12, UR5, !UP2 ;  /* 0x000000050c057287 */ /* 0x000fc8000d000000 */
[----:B------:R-:W-:Y:S02]  /*16d0*/  UIADD3 UR7, UPT, UPT, UR4, -UR5, URZ ;  /* 0x8000000504077290 */ /* 0x000fe4000fffe0ff */
[----:B------:R-:W-:Y:S02]  /*16e0*/  UIADD3 UR4, UPT, UPT, -UR4, UR5, URZ ;  /* 0x0000000504047290 */ /* 0x000fe4000fffe1ff */
[----:B------:R-:W-:Y:S02]  /*16f0*/  UIMAD UR12, UR7, UR6, UR12 ;  /* 0x00000006070c72a4 */ /* 0x000fe4000f8e020c */
[----:B------:R-:W-:-:S12]  /*1700*/  UIMAD UR20, UR4, UR9, UR20 ;  /* 0x00000009041472a4 */ /* 0x000fd8000f8e0214 */
.L_x_19:
[----:B------:R-:W-:Y:S01]  /*1710*/  UISETP.NE.AND UP2, UPT, UR11, 0x2, UPT ;  /* 0x000000020b00788c */ /* 0x000fe2000bf45270 */
[----:B------:R-:W-:Y:S09]  /*1720*/  BRA.U !UP1, `(.L_x_20) ;  /* 0x00000001090c7547 */ /* 0x000ff2000b800000 */
[----:B------:R-:W-:Y:S01]  /*1730*/  UCGABAR_WAIT ;  /* 0x0000000000007dc7 */ /* 0x000fe20008000000 */
[----:B------:R-:W-:Y:S01]  /*1740*/  CCTL.IVALL ;  /* 0x00000000ff00798f */ /* 0x000fe20002000000 */
[----:B------:R-:W-:Y:S05]  /*1750*/  BRA `(.L_x_21) ;  /* 0x0000000000047947 */ /* 0x000fea0003800000 */
.L_x_20:
[----:B------:R-:W-:Y:S06]  /*1760*/  BAR.SYNC.DEFER_BLOCKING 0x0 ;  /* 0x0000000000007b1d */ /* 0x000fec0000010000 */
.L_x_21:
[----:B------:R-:W-:Y:S05]  /*1770*/  BRA.U UP2, `(.L_x_22) ;  /* 0x0000001502887547 */ /* 0x000fea000b800000 */
[----:B------:R-:W2:Y:S01]  /*1780*/  LDCU UR29, c[0x0][0x38c] ;  /* 0x00007180ff1d77ac */ /* 0x000ea20008000800 */
[----:B------:R-:W3:Y:S01]  /*1790*/  LDC R8, c[0x0][0x370] ;  /* 0x0000dc00ff087b82 */ /* 0x000ee20000000800 */
[----:B------:R-:W-:Y:S01]  /*17a0*/  PLOP3.LUT P1, PT, PT, PT, UP6, 0x80, 0x8 ;  /* 0x000000000008781c */ /* 0x000fe20003f2f068 */
[----:B------:R-:W-:Y:S01]  /*17b0*/  IMAD.MOV.U32 R15, RZ, RZ, 0x1 ;  /* 0x00000001ff0f7424 */ /* 0x000fe200078e00ff */
[----:B------:R-:W-:Y:S01]  /*17c0*/  USHF.L.U32 UR22, UR37, 0x4, URZ ;  /* 0x0000000425167899 */ /* 0x000fe200080006ff */
[----:B------:R-:W-:Y:S01]  /*17d0*/  ISETP.EQ.OR P4, PT, R2, RZ, P5 ;  /* 0x000000ff0200720c */ /* 0x000fe20002f82670 */
[----:B------:R-:W-:Y:S01]  /*17e0*/  UISETP.NE.AND UP0, UPT, UR11, URZ, UPT ;  /* 0x000000ff0b00728c */ /* 0x000fe2000bf05270 */
[----:B------:R-:W-:Y:S01]  /*17f0*/  PLOP3.LUT P1, PT, P1, PT, PT, 0x8, 0x80 ;  /* 0x000000000080781c */ /* 0x000fe20000f2e170 */
[----:B------:R-:W-:Y:S01]  /*1800*/  USEL UR6, URZ, 0x1, UP4 ;  /* 0x00000001ff067887 */ /* 0x000fe2000a000000 */
[----:B------:R-:W4:Y:S01]  /*1810*/  LDC R0, c[0x0][0x374] ;  /* 0x0000dd00ff007b82 */ /* 0x000f220000000800 */
[----:B------:R-:W-:Y:S01]  /*1820*/  IMAD.MOV.U32 R14, RZ, RZ, RZ ;  /* 0x000000ffff0e7224 */ /* 0x000fe200078e00ff */
[----:B------:R-:W-:Y:S01]  /*1830*/  CS2R R12, SRZ ;  /* 0x00000000000c7805 */ /* 0x000fe2000001ff00 */
[----:B------:R-:W-:Y:S01]  /*1840*/  IMAD.MOV.U32 R11, RZ, RZ, 0x1 ;  /* 0x00000001ff0b7424 */ /* 0x000fe200078e00ff */
[----:B------:R-:W1:Y:S01]  /*1850*/  LDCU.64 UR40, c[0x0][0x348] ;  /* 0x00006900ff2877ac */ /* 0x000e620008000a00 */
[----:B------:R-:W-:-:S02]  /*1860*/  ULOP3.LUT UR22, UR22, 0x70, URZ, 0xe2, !UPT ;  /* 0x0000007016167892 */ /* 0x000fc4000f8ee2ff */
[----:B--2---:R-:W-:Y:S02]  /*1870*/  UIADD3 UR4, UPT, UPT, UR29, 0xff, URZ ;  /* 0x000000ff1d047890 */ /* 0x004fe4000fffe0ff */
[----:B------:R-:W-:Y:S02]  /*1880*/  USEL UR6, UR6, 0x2, UP0 ;  /* 0x0000000206067887 */ /* 0x000fe40008000000 */
[----:B------:R-:W-:Y:S01]  /*1890*/  USHF.R.S32.HI UR31, URZ, 0x1f, UR4 ;  /* 0x0000001fff1f7899 */ /* 0x000fe20008011404 */
[----:B------:R-:W-:-:S03]  /*18a0*/  UMOV UR7, URZ ;  /* 0x000000ff00077c82 */ /* 0x000fc60008000000 */
[----:B------:R-:W-:Y:S02]  /*18b0*/  ULEA.HI UR31, UR31, UR4, URZ, 0x8 ;  /* 0x000000041f1f7291 */ /* 0x000fe4000f8f40ff */
[----:B------:R-:W-:Y:S02]  /*18c0*/  UIADD3 UR4, UPT, UPT, UR29, -0x1, URZ ;  /* 0xffffffff1d047890 */ /* 0x000fe4000fffe0ff */
[----:B------:R-:W-:Y:S02]  /*18d0*/  USHF.R.S32.HI UR31, URZ, 0x8, UR31 ;  /* 0x00000008ff1f7899 */ /* 0x000fe4000801141f */
[----:B------:R-:W-:Y:S02]  /*18e0*/  UISETP.GE.U32.AND UP2, UPT, UR4, -0x1ff, UPT ;  /* 0xfffffe010400788c */ /* 0x000fe4000bf46070 */
[----:B------:R-:W-:Y:S02]  /*18f0*/  UISETP.LT.U32.AND UP1, UPT, UR31, 0x6, UPT ;  /* 0x000000061f00788c */ /* 0x000fe4000bf21070 */
[----:B------:R-:W-:-:S02]  /*1900*/  UIADD3 UR29, UPT, UPT, UR29, 0x1fe, URZ ;  /* 0x000001fe1d1d7890 */ /* 0x000fc4000fffe0ff */
[----:B------:R-:W-:-:S04]  /*1910*/  USEL UR30, UR31, 0x6, UP1 ;  /* 0x000000061f1e7887 */ /* 0x000fc80008800000 */
[----:B------:R-:W-:Y:S02]  /*1920*/  UIADD3 UR5, UPT, UPT, UR30, -0x1, URZ ;  /* 0xffffffff1e057890 */ /* 0x000fe4000fffe0ff */
[----:B------:R-:W-:Y:S02]  /*1930*/  @UP2 UIADD3 UR5, UPT, UPT, UR30, URZ, URZ ;  /* 0x000000ff1e052290 */ /* 0x000fe4000fffe0ff */
[----:B------:R-:W-:Y:S02]  /*1940*/  UIADD3 UR23, UPT, UPT, UR31, -UR30, URZ ;  /* 0x8000001e1f177290 */ /* 0x000fe4000fffe0ff */
[----:B-1----:R-:W-:-:S12]  /*1950*/  UIADD3 UR5, UPT, UPT, UR5, 0x1, URZ ;  /* 0x0000000105057890 */ /* 0x002fd8000fffe0ff */
.L_x_46:
[----:B------:R-:W-:Y:S01]  /*1960*/  UISETP.NE.AND UP0, UPT, UR37, URZ, UPT ;  /* 0x000000ff2500728c */ /* 0x000fe2000bf05270 */
[----:B------:R-:W1:Y:S08]  /*1970*/  S2UR UR37, SR_CgaCtaId ;  /* 0x00000000002579c3 */ /* 0x000e700000008800 */
[----:B------:R-:W-:Y:S05]  /*1980*/  BRA.U UP0, `(.L_x_23) ;  /* 0x0000000100347547 */ /* 0x000fea000b800000 */
[----:B------:R-:W2:Y:S01]  /*1990*/  S2R R2, SR_CgaCtaId ;  /* 0x0000000000027919 */ /* 0x000ea20000008800 */
[----:B------:R-:W-:-:S04]  /*19a0*/  MOV R3, 0x400 ;  /* 0x0000040000037802 */ /* 0x000fc80000000f00 */
[----:B--2---:R-:W-:Y:S02]  /*19b0*/  LEA R2, R2, R3, 0x18 ;  /* 0x0000000302027211 */ /* 0x004fe400078ec0ff */
[----:B------:R-:W-:-:S03]  /*19c0*/  SHF.L.U32 R3, R11, 0x1f, RZ ;  /* 0x0000001f0b037819 */ /* 0x000fc600000006ff */
[----:B------:R-:W-:-:S04]  /*19d0*/  IMAD R2, R12, 0x8, R2 ;  /* 0x000000080c027824 */ /* 0x000fc800078e0202 */
[----:B------:R-:W2:Y:S02]  /*19e0*/  SYNCS.PHASECHK.TRANS64.TRYWAIT P0, [R2+URZ+0x100], R3 ;  /* 0x00010003020075a7 */ /* 0x000ea400080011ff */
[----:B--2---:R-:W-:Y:S05]  /*19f0*/  @!P0 BRA `(.L_x_24) ;  /* 0x000000c800c08947 */ /* 0x004fea0003800000 */
.L_x_194:
[----:B------:R-:W-:Y:S01]  /*1a00*/  VIADD R12, R12, 0x1 ;  /* 0x000000010c0c7836 */ /* 0x000fe20000000000 */
[----:B------:R2:W-:Y:S04]  /*1a10*/  SYNCS.ARRIVE.TRANS64.A1T0 RZ, [R2+URZ+0xf0], RZ ;  /* 0x0000f0ff02ff79a7 */ /* 0x0005e800081000ff */
[----:B------:R-:W-:-:S04]  /*1a20*/  ISETP.NE.AND P0, PT, R12, 0x2, PT ;  /* 0x000000020c00780c */ /* 0x000fc80003f05270 */
[----:B------:R-:W-:Y:S02]  /*1a30*/  SEL R12, R12, RZ, P0 ;  /* 0x000000ff0c0c7207 */ /* 0x000fe40000000000 */
[----:B--2---:R-:W-:-:S04]  /*1a40*/  SEL R2, RZ, 0x1, P0 ;  /* 0x00000001ff027807 */ /* 0x004fc80000000000 */
[----:B------:R-:W-:-:S07]  /*1a50*/  LOP3.LUT R11, R11, R2, RZ, 0x3c, !PT ;  /* 0x000000020b0b7212 */ /* 0x000fce00078e3cff */
.L_x_23:
[----:B------:R-:W-:Y:S01]  /*1a60*/  UMOV UR4, 0x400 ;  /* 0x0000040000047882 */ /* 0x000fe20000000000 */
[----:B------:R-:W-:Y:S01]  /*1a70*/  SHF.L.U32 R2, R15, 0x1f, RZ ;  /* 0x0000001f0f027819 */ /* 0x000fe200000006ff */
[----:B-1----:R-:W-:Y:S02]  /*1a80*/  ULEA UR4, UR37, UR4, 0x18 ;  /* 0x0000000425047291 */ /* 0x002fe4000f8ec0ff */
[----:B------:R-:W-:Y:S02]  /*1a90*/  UISETP.GE.U32.AND UP0, UPT, UR29, 0x1ff, UPT ;  /* 0x000001ff1d00788c */ /* 0x000fe4000bf06070 */
[----:B------:R-:W-:Y:S02]  /*1aa0*/  ULEA UR8, UR7, UR4, 0x3 ;  /* 0x0000000407087291 */ /* 0x000fe4000f8e18ff */
[----:B------:R-:W-:Y:S02]  /*1ab0*/  USHF.L.U32 UR35, UR20, 0x7, URZ ;  /* 0x0000000714237899 */ /* 0x000fe400080006ff */
[----:B------:R-:W-:Y:S01]  /*1ac0*/  ULEA UR27, UR12, UR22, 0x7 ;  /* 0x000000160c1b7291 */ /* 0x000fe2000f8e38ff */
[----:B------:R-:W-:-:S04]  /*1ad0*/  UMOV UR45, URZ ;  /* 0x000000ff002d7c82 */ /* 0x000fc80008000000 */
[----:B------:R1:W2:Y:S01]  /*1ae0*/  SYNCS.PHASECHK.TRANS64.TRYWAIT P2, [UR8+0x30], R2 ;  /* 0x00003002ff0075a7 */ /* 0x0002a20008041108 */
[----:B------:R-:W-:Y:S06]  /*1af0*/  BRA.U !UP0, `(.L_x_25) ;  /* 0x0000000508147547 */ /* 0x000fec000b800000 */
[----:B------:R-:W-:Y:S01]  /*1b00*/  UMOV UR43, URZ ;  /* 0x000000ff002b7c82 */ /* 0x000fe20008000000 */
[----:B------:R-:W-:-:S05]  /*1b10*/  UMOV UR42, UR7 ;  /* 0x00000007002a7c82 */ /* 0x000fca0008000000 */
.L_x_33:
[----:B------:R-:W-:Y:S01]  /*1b20*/  ULEA UR33, UR42, UR4, 0x3 ;  /* 0x000000042a217291 */ /* 0x000fe2000f8e18ff */
[----:B--2---:R-:W-:Y:S01]  /*1b30*/  @!P5 MOV R3, 0x8800 ;  /* 0x000088000003d802 */ /* 0x004fe20000000f00 */
[----:B--2---:R-:W-:Y:S10]  /*1b40*/  @P2 BRA `(.L_x_26) ;  /* 0x00000000000c2947 */ /* 0x004ff40003800000 */
[----:B------:R-:W-:-:S04]  /*1b50*/  SHF.L.U32 R4, R15, 0x1f, RZ ;  /* 0x0000001f0f047819 */ /* 0x000fc800000006ff */
[----:B------:R-:W2:Y:S02]  /*1b60*/  SYNCS.PHASECHK.TRANS64.TRYWAIT P0, [UR33+0x30], R4 ;  /* 0x00003004ff0075a7 */ /* 0x000ea40008001121 */
[----:B--2---:R-:W-:Y:S05]  /*1b70*/  @!P0 BRA `(.L_x_27) ;  /* 0x000000c800748947 */ /* 0x004fea0003800000 */
.L_x_26:
[----:B------:R2:W-:Y:S01]  /*1b80*/  @!P5 SYNCS.ARRIVE.TRANS64 RZ, [UR33], R3 ;  /* 0x00000003ffffd9a7 */ /* 0x0005e20008000021 */
[----:B------:R-:W-:-:S04]  /*1b90*/  ULOP3.LUT UR7, UR6, 0x2, URZ, 0xfc, !UPT ;  /* 0x0000000206077892 */ /* 0x000fc8000f8efcff */
[----:B------:R-:W-:-:S09]  /*1ba0*/  UISETP.NE.AND UP0, UPT, UR7, 0x2, UPT ;  /* 0x000000020700788c */ /* 0x000fd2000bf05270 */
[----:B------:R-:W-:Y:S05]  /*1bb0*/  BRA.U UP0, `(.L_x_28) ;  /* 0x0000000100047547 */ /* 0x000fea000b800000 */
[----:B------:R-:W-:Y:S05]  /*1bc0*/  BPT.TRAP 0x1 ;  /* 0x000000040000795c */ /* 0x000fea0000300000 */
.L_x_28:
[----:B------:R-:W-:Y:S04]  /*1bd0*/  BSSY.RECONVERGENT B0, `(.L_x_29) ;  /* 0x0000003000007945 */ /* 0x000fe80003800200 */
[----:B------:R-:W-:Y:S05]  /*1be0*/  @P4 BRA `(.L_x_30) ;  /* 0x0000000000044947 */ /* 0x000fea0003800000 */
[----:B------:R-:W-:Y:S05]  /*1bf0*/  BPT.TRAP 0x1 ;  /* 0x000000040000795c */ /* 0x000fea0000300000 */
.L_x_30:
[----:B------:R-:W-:Y:S05]  /*1c00*/  BSYNC.RECONVERGENT B0 ;  /* 0x0000000000007941 */ /* 0x000fea0003800200 */
.L_x_29:
[----:B------:R-:W-:Y:S01]  /*1c10*/  UIADD3 UR7, UPT, UPT, UR42, 0x1, URZ ;  /* 0x000000012a077890 */ /* 0x000fe2000fffe0ff */
[----:B------:R-:W-:Y:S01]  /*1c20*/  BSSY.RECONVERGENT B0, `(.L_x_31) ;  /* 0x000002d000007945 */ /* 0x000fe20003800200 */
[----:B------:R-:W-:Y:S02]  /*1c30*/  ELECT P0, URZ, PT ;  /* 0x0000000000ff782f */ /* 0x000fe40003800000 */
[----:B------:R-:W-:-:S04]  /*1c40*/  UISETP.NE.AND UP0, UPT, UR7, 0x6, UPT ;  /* 0x000000060700788c */ /* 0x000fc8000bf05270 */
[----:B------:R-:W-:Y:S02]  /*1c50*/  USEL UR9, URZ, 0x1, UP0 ;  /* 0x00000001ff097887 */ /* 0x000fe40008000000 */
[----:B------:R-:W-:-:S04]  /*1c60*/  USEL UR7, UR7, URZ, UP0 ;  /* 0x000000ff07077287 */ /* 0x000fc80008000000 */
[----:B------:R-:W-:Y:S01]  /*1c70*/  ULEA UR8, UR7, UR4, 0x3 ;  /* 0x0000000407087291 */ /* 0x000fe2000f8e18ff */
[----:B------:R-:W-:-:S04]  /*1c80*/  LOP3.LUT R15, R15, UR9, RZ, 0x3c, !PT ;  /* 0x000000090f0f7c12 */ /* 0x000fc8000f8e3cff */
[----:B-1----:R-:W-:-:S04]  /*1c90*/  SHF.L.U32 R2, R15, 0x1f, RZ ;  /* 0x0000001f0f027819 */ /* 0x002fc800000006ff */
[----:B------:R1:W1:Y:S01]  /*1ca0*/  SYNCS.PHASECHK.TRANS64.TRYWAIT P2, [UR8+0x30], R2 ;  /* 0x00003002ff0075a7 */ /* 0x0002620008041108 */
[----:B------:R-:W-:Y:S05]  /*1cb0*/  @!P0 BRA `(.L_x_32) ;  /* 0x00000000008c8947 */ /* 0x000fea0003800000 */
[----:B------:R-:W-:Y:S02]  /*1cc0*/  USHF.L.U32 UR32, UR42, 0xe, URZ ;  /* 0x0000000e2a207899 */ /* 0x000fe400080006ff */
[----:B------:R-:W-:Y:S02]  /*1cd0*/  USHF.L.U32 UR16, UR42, 0xa, URZ ;  /* 0x0000000a2a107899 */ /* 0x000fe400080006ff */
[----:B------:R-:W-:Y:S02]  /*1ce0*/  UIADD3 UR54, UP3, UPT, UR40, 0x80, URZ ;  /* 0x0000008028367890 */ /* 0x000fe4000ff7e0ff */
[----:B------:R-:W-:Y:S02]  /*1cf0*/  UIADD3 UR52, UP2, UPT, UR40, 0x180, URZ ;  /* 0x0000018028347890 */ /* 0x000fe4000ff5e0ff */
[----:B------:R-:W-:Y:S02]  /*1d00*/  ULOP3.LUT UR24, UR32, UR15, URZ, 0xfc, !UPT ;  /* 0x0000000f20187292 */ /* 0x000fe4000f8efcff */
[----:B------:R-:W-:-:S02]  /*1d10*/  UIADD3 UR50, UP1, UPT, UR40, 0x280, URZ ;  /* 0x0000028028327890 */ /* 0x000fc4000ff3e0ff */
[----:B------:R-:W-:Y:S02]  /*1d20*/  UIADD3 UR48, UP0, UPT, UR40, 0x380, URZ ;  /* 0x0000038028307890 */ /* 0x000fe4000ff1e0ff */
[----:B------:R-:W-:Y:S02]  /*1d30*/  USHF.L.U32 UR19, UR43, 0x1, URZ ;  /* 0x000000012b137899 */ /* 0x000fe400080006ff */
[----:B------:R-:W-:Y:S02]  /*1d40*/  ULOP3.LUT UR8, UR16, UR14, URZ, 0xfc, !UPT ;  /* 0x0000000e10087292 */ /* 0x000fe4000f8efcff */
[----:B------:R-:W-:Y:S02]  /*1d50*/  USHF.L.U32 UR34, UR43, 0x8, URZ ;  /* 0x000000082b227899 */ /* 0x000fe400080006ff */
[----:B------:R-:W-:Y:S02]  /*1d60*/  UIADD3.X UR55, UPT, UPT, URZ, UR41, URZ, UP3, !UPT ;  /* 0x00000029ff377290 */ /* 0x000fe40009ffe4ff */
[----:B------:R-:W-:-:S02]  /*1d70*/  UIADD3 UR32, UPT, UPT, UR4, 0x4300, UR32 ;  /* 0x0000430004207890 */ /* 0x000fc4000fffe020 */
[----:B------:R-:W-:Y:S02]  /*1d80*/  UIADD3.X UR53, UPT, UPT, URZ, UR41, URZ, UP2, !UPT ;  /* 0x00000029ff357290 */ /* 0x000fe400097fe4ff */
[----:B------:R-:W-:Y:S02]  /*1d90*/  UIADD3 UR24, UPT, UPT, UR4, 0x1c300, UR24 ;  /* 0x0001c30004187890 */ /* 0x000fe4000fffe018 */
[----:B------:R-:W-:Y:S02]  /*1da0*/  UIADD3.X UR51, UPT, UPT, URZ, UR41, URZ, UP1, !UPT ;  /* 0x00000029ff337290 */ /* 0x000fe40008ffe4ff */
[----:B------:R-:W-:Y:S02]  /*1db0*/  UIADD3 UR16, UPT, UPT, UR4, 0x34300, UR16 ;  /* 0x0003430004107890 */ /* 0x000fe4000fffe010 */
[----:B------:R-:W-:Y:S02]  /*1dc0*/  UIADD3.X UR49, UPT, UPT, URZ, UR41, URZ, UP0, !UPT ;  /* 0x00000029ff317290 */ /* 0x000fe400087fe4ff */
[----:B------:R-:W-:-:S02]  /*1dd0*/  ULEA.HI UR11, UR14, UR19, URZ, 0x17 ;  /* 0x000000130e0b7291 */ /* 0x000fc4000f8fb8ff */
[----:B------:R-:W-:Y:S01]  /*1de0*/  UIADD3 UR8, UPT, UPT, UR4, 0x35b00, UR8 ;  /* 0x00035b0004087890 */ /* 0x000fe2000fffe008 */
[----:B------:R-:W-:Y:S01]  /*1df0*/  UMOV UR46, 0x0 ;  /* 0x00000000002e7882 */ /* 0x000fe20000000000 */
[----:B------:R-:W-:Y:S01]  /*1e00*/  UMOV UR47, 0x10000000 ;  /* 0x10000000002f7882 */ /* 0x000fe20000000000 */
[----:B------:R-:W-:Y:S01]  /*1e10*/  UMOV UR44, 0xff0000 ;  /* 0x00ff0000002c7882 */ /* 0x000fe20000000000 */
[----:B------:R-:W-:Y:S01]  /*1e20*/  UMOV UR25, UR33 ;  /* 0x0000002100197c82 */ /* 0x000fe20008000000 */
[----:B------:R-:W-:Y:S01]  /*1e30*/  UMOV UR28, UR36 ;  /* 0x00000024001c7c82 */ /* 0x000fe20008000000 */
[----:B------:R-:W-:Y:S01]  /*1e40*/  UMOV UR26, UR34 ;  /* 0x00000022001a7c82 */ /* 0x000fe20008000000 */
[----:B------:R-:W-:Y:S01]  /*1e50*/  UMOV UR18, URZ ;  /* 0x000000ff00127c82 */ /* 0x000fe20008000000 */
[----:B------:R-:W-:Y:S01]  /*1e60*/  UMOV UR17, UR33 ;  /* 0x0000002100117c82 */ /* 0x000fe20008000000 */
[----:B------:R-:W-:Y:S01]  /*1e70*/  UMOV UR21, UR36 ;  /* 0x0000002400157c82 */ /* 0x000fe20008000000 */
[----:B------:R1:W-:Y:S01]  /*1e80*/  UTMALDG.3D [UR32], [UR54], desc[UR46] ;  /* 0x00002e20360075b4 */ /* 0x0003e20008011000 */
[----:B------:R-:W-:Y:S01]  /*1e90*/  UMOV UR9, UR33 ;  /* 0x0000002100097c82 */ /* 0x000fe20008000000 */
[----:B------:R-:W-:Y:S01]  /*1ea0*/  UMOV UR13, UR36 ;  /* 0x00000024000d7c82 */ /* 0x000fe20008000000 */
[----:B------:R1:W-:Y:S01]  /*1eb0*/  UTMALDG.3D.MULTICAST [UR24], [UR52], UR44, desc[UR46] ;  /* 0x00002e18340073b4 */ /* 0x0003e2000801182c */
[----:B------:R1:W-:Y:S01]  /*1ec0*/  UTMALDG.4D [UR16], [UR50], desc[UR46] ;  /* 0x00002e10320075b4 */ /* 0x0003e20008019000 */
[----:B------:R1:W-:Y:S01]  /*1ed0*/  UTMALDG.4D.MULTICAST [UR8], [UR48], UR44, desc[UR46] ;  /* 0x00002e08300073b4 */ /* 0x0003e2000801982c */
[----:B------:R-:W-:Y:S01]  /*1ee0*/  NOP ;  /* 0x0000000000007918 */ /* 0x000fe20000000000 */
.L_x_32:
[----:B-1----:R-:W-:Y:S05]  /*1ef0*/  BSYNC.RECONVERGENT B0 ;  /* 0x0000000000007941 */ /* 0x002fea0003800200 */
.L_x_31:
[----:B------:R-:W-:Y:S01]  /*1f00*/  UIADD3 UR43, UPT, UPT, UR43, 0x1, URZ ;  /* 0x000000012b2b7890 */ /* 0x000fe2000fffe0ff */
[----:B------:R-:W-:Y:S01]  /*1f10*/  UMOV UR42, UR7 ;  /* 0x00000007002a7c82 */ /* 0x000fe20008000000 */
[----:B------:R-:W-:Y:S02]  /*1f20*/  UMOV UR45, UR5 ;  /* 0x00000005002d7c82 */ /* 0x000fe40008000000 */
[----:B------:R-:W-:-:S09]  /*1f30*/  UISETP.NE.AND UP0, UPT, UR43, UR5, UPT ;  /* 0x000000052b00728c */ /* 0x000fd2000bf05270 */
[----:B------:R-:W-:Y:S05]  /*1f40*/  BRA.U UP0, `(.L_x_33) ;  /* 0xfffffff900f47547 */ /* 0x000fea000b83ffff */
.L_x_25:
[----:B------:R-:W-:Y:S01]  /*1f50*/  ULEA UR8, UR7, UR4, 0x3 ;  /* 0x0000000407087291 */ /* 0x000fe2000f8e18ff */
[----:B-1----:R-:W-:Y:S01]  /*1f60*/  SHF.L.U32 R2, R15, 0x1f, RZ ;  /* 0x0000001f0f027819 */ /* 0x002fe200000006ff */
[----:B------:R-:W-:Y:S01]  /*1f70*/  @!P1 SYNCS.ARRIVE.TRANS64.A1T0 RZ, [UR4+0xa8], RZ ;  /* 0x0000a8ffffff99a7 */ /* 0x000fe20008100004 */
[----:B------:R-:W-:-:S06]  /*1f80*/  UISETP.GT.AND UP0, UPT, UR31, UR30, UPT ;  /* 0x0000001e1f00728c */ /* 0x000fcc000bf04270 */
[----:B------:R1:W1:Y:S03]  /*1f90*/  SYNCS.PHASECHK.TRANS64.TRYWAIT P1, [UR8+0x30], R2 ;  /* 0x00003002ff0075a7 */ /* 0x0002660008021108 */
[----:B------:R-:W-:Y:S05]  /*1fa0*/  BRA.U !UP0, `(.L_x_34) ;  /* 0x0000000508107547 */ /* 0x000fea000b800000 */
[----:B------:R-:W-:Y:S01]  /*1fb0*/  UIADD3 UR43, UPT, UPT, UR23, UR45, URZ ;  /* 0x0000002d172b7290 */ /* 0x000fe2000fffe0ff */
[----:B------:R-:W-:-:S11]  /*1fc0*/  UMOV UR44, UR7 ;  /* 0x00000007002c7c82 */ /* 0x000fd60008000000 */
.L_x_42:
[----:B------:R-:W-:Y:S01]  /*1fd0*/  ULEA UR33, UR44, UR4, 0x3 ;  /* 0x000000042c217291 */ /* 0x000fe2000f8e18ff */
[----:B--2---:R-:W-:Y:S01]  /*1fe0*/  @!P5 MOV R3, 0x8800 ;  /* 0x000088000003d802 */ /* 0x004fe20000000f00 */
[----:B-1----:R-:W-:Y:S10]  /*1ff0*/  @P1 BRA `(.L_x_35) ;  /* 0x00000000000c1947 */ /* 0x002ff40003800000 */
[----:B------:R-:W-:-:S04]  /*2000*/  SHF.L.U32 R4, R15, 0x1f, RZ ;  /* 0x0000001f0f047819 */ /* 0x000fc800000006ff */
[----:B------:R-:W1:Y:S02]  /*2010*/  SYNCS.PHASECHK.TRANS64.TRYWAIT P0, [UR33+0x30], R4 ;  /* 0x00003004ff0075a7 */ /* 0x000e640008001121 */
[----:B-1----:R-:W-:Y:S05]  /*2020*/  @!P0 BRA `(.L_x_36) ;  /* 0x000000c400608947 */ /* 0x002fea0003800000 */
.L_x_35:
[----:B------:R2:W-:Y:S01]  /*2030*/  @!P5 SYNCS.ARRIVE.TRANS64 RZ, [UR33], R3 ;  /* 0x00000003ffffd9a7 */ /* 0x0005e20008000021 */
[----:B------:R-:W-:-:S04]  /*2040*/  ULOP3.LUT UR7, UR6, 0x2, URZ, 0xfc, !UPT ;  /* 0x0000000206077892 */ /* 0x000fc8000f8efcff */
[----:B------:R-:W-:-:S09]  /*2050*/  UISETP.NE.AND UP0, UPT, UR7, 0x2, UPT ;  /* 0x000000020700788c */ /* 0x000fd2000bf05270 */
[----:B------:R-:W-:Y:S05]  /*2060*/  BRA.U UP0, `(.L_x_37) ;  /* 0x0000000100047547 */ /* 0x000fea000b800000 */
[----:B------:R-:W-:Y:S05]  /*2070*/  BPT.TRAP 0x1 ;  /* 0x000000040000795c */ /* 0x000fea0000300000 */
.L_x_37:
[----:B------:R-:W-:Y:S04]  /*2080*/  BSSY.RECONVERGENT B0, `(.L_x_38) ;  /* 0x0000003000007945 */ /* 0x000fe80003800200 */
[----:B------:R-:W-:Y:S05]  /*2090*/  @P4 BRA `(.L_x_39) ;  /* 0x0000000000044947 */ /* 0x000fea0003800000 */
[----:B------:R-:W-:Y:S05]  /*20a0*/  BPT.TRAP 0x1 ;  /* 0x000000040000795c */ /* 0x000fea0000300000 */
.L_x_39:
[----:B------:R-:W-:Y:S05]  /*20b0*/  BSYNC.RECONVERGENT B0 ;  /* 0x0000000000007941 */ /* 0x000fea0003800200 */
.L_x_38:
        /* <DEDUP_REMOVED lines=27> */
[----:B------:R-:W-:Y:S02]  /*2270*/  ULEA.HI UR11, UR14, UR19, URZ, 0x17 ;  /* 0x000000130e0b7291 */ /* 0x000fe4000f8fb8ff */
[----:B------:R-:W-:-:S02]  /*2280*/  UIADD3 UR8, UPT, UPT, UR4, 0x35b00, UR8 ;  /* 0x00035b0004087890 */ /* 0x000fc4000fffe008 */
[----:B------:R-:W-:Y:S01]  /*2290*/  UIADD3.X UR49, UPT, UPT, URZ, UR41, URZ, UP0, !UPT ;  /* 0x00000029ff317290 */ /* 0x000fe200087fe4ff */
        /* <DEDUP_REMOVED lines=16> */
.L_x_41:
[----:B-1----:R-:W-:Y:S05]  /*23a0*/  BSYNC.RECONVERGENT B0 ;  /* 0x0000000000007941 */ /* 0x002fea0003800200 */
.L_x_40:
[----:B------:R-:W-:Y:S01]  /*23b0*/  UIADD3 UR45, UPT, UPT, UR45, 0x1, URZ ;  /* 0x000000012d2d7890 */ /* 0x000fe2000fffe0ff */
[----:B------:R-:W-:-:S03]  /*23c0*/  UMOV UR44, UR7 ;  /* 0x00000007002c7c82 */ /* 0x000fc60008000000 */
[----:B------:R-:W-:-:S09]  /*23d0*/  UISETP.NE.AND UP0, UPT, UR45, UR43, UPT ;  /* 0x0000002b2d00728c */ /* 0x000fd2000bf05270 */
[----:B------:R-:W-:Y:S05]  /*23e0*/  BRA.U UP0, `(.L_x_42) ;  /* 0xfffffff900f87547 */ /* 0x000fea000b83ffff */
.L_x_34:
[C---:B-1----:R-:W-:Y:S01]  /*23f0*/  LEA R2, R14.reuse, UR4, 0x3 ;  /* 0x000000040e027c11 */ /* 0x042fe2000f8e18ff */
[----:B------:R-:W-:Y:S01]  /*2400*/  NOP ;  /* 0x0000000000007918 */ /* 0x000fe20000000000 */
[----:B--2---:R-:W-:Y:S02]  /*2410*/  SHF.L.U32 R3, R13, 0x1f, RZ ;  /* 0x0000001f0d037819 */ /* 0x004fe400000006ff */
[----:B------:R-:W-:Y:S02]  /*2420*/  LEA R4, R14, UR4, 0x4 ;  /* 0x000000040e047c11 */ /* 0x000fe4000f8e20ff */
[----:B------:R-:W1:Y:S02]  /*2430*/  SYNCS.PHASECHK.TRANS64.TRYWAIT P0, [R2+URZ+0xb0], R3 ;  /* 0x0000b003020075a7 */ /* 0x000e6400080011ff */
[----:B-1----:R-:W-:Y:S05]  /*2440*/  @!P0 BRA `(.L_x_43) ;  /* 0x000000c000708947 */ /* 0x002fea0003800000 */
.L_x_197:
[----:B------:R-:W2:Y:S01]  /*2450*/  LDS.128 R4, [R4+0x120] ;  /* 0x0001200004047984 */ /* 0x000ea20000000c00 */
[----:B------:R-:W-:Y:S01]  /*2460*/  ISETP.GE.AND P0, PT, R43, 0x1, PT ;  /* 0x000000012b00780c */ /* 0x000fe20003f06270 */
[----:B-1----:R-:W-:Y:S01]  /*2470*/  VIADD R2, R2, 0xc0 ;  /* 0x000000c002027836 */ /* 0x002fe20000000000 */
[----:B------:R-:W-:Y:S01]  /*2480*/  @!PT LDS RZ, [RZ] ;  /* 0x00000000fffff984 */ /* 0x000fe20000000800 */
[----:B------:R-:W-:Y:S01]  /*2490*/  @!PT LDS RZ, [RZ] ;  /* 0x00000000fffff984 */ /* 0x000fe20000000800 */
[----:B------:R-:W-:Y:S01]  /*24a0*/  @!PT LDS RZ, [RZ] ;  /* 0x00000000fffff984 */ /* 0x000fe20000000800 */
[----:B------:R-:W-:Y:S01]  /*24b0*/  @!PT LDS RZ, [RZ] ;  /* 0x00000000fffff984 */ /* 0x000fe20000000800 */
[----:B------:R1:W-:Y:S06]  /*24c0*/  MEMBAR.ALL.CTA ;  /* 0x0000000000007992 */ /* 0x0003ec0000008000 */
[----:B-1----:R-:W1:Y:S01]  /*24d0*/  FENCE.VIEW.ASYNC.S ;  /* 0x00000000000073c6 */ /* 0x002e620000000000 */
[----:B------:R-:W-:-:S04]  /*24e0*/  PRMT R2, RZ, 0x654, R2 ;  /* 0x00000654ff027816 */ /* 0x000fc80000000002 */
[----:B-1----:R1:W-:Y:S01]  /*24f0*/  SYNCS.ARRIVE.TRANS64.RED.A1T0 RZ, [R2+URZ], RZ ;  /* 0x000000ff02ff79a7 */ /* 0x0023e200081004ff */
[----:B--2---:R-:W-:-:S13]  /*2500*/  LOP3.LUT P2, RZ, R6, 0x1, RZ, 0xc0, !PT ;  /* 0x0000000106ff7812 */ /* 0x004fda000784c0ff */
[----:B------:R-:W-:Y:S01]  /*2510*/  @P2 SHF.R.U32.HI R3, RZ, 0x10, R5 ;  /* 0x00000010ff032819 */ /* 0x000fe20000011605 */
[----:B------:R-:W-:Y:S01]  /*2520*/  VOTEU.ANY UP0, P2 ;  /* 0x0000000000ff7886 */ /* 0x000fe20001000100 */
[----:B------:R-:W-:Y:S02]  /*2530*/  @P2 MOV R10, R4 ;  /* 0x00000004000a2202 */ /* 0x000fe40000000f00 */
[----:B------:R-:W-:Y:S02]  /*2540*/  @P2 R2UR.BROADCAST UR8, R3 ;  /* 0x00000000030822ca */ /* 0x000fe400008e0000 */
[----:B------:R-:W-:-:S11]  /*2550*/  @P2 LOP3.LUT R9, R5, 0xffff, RZ, 0xc0, !PT ;  /* 0x0000ffff05092812 */ /* 0x000fd600078ec0ff */
[----:B------:R-:W-:Y:S01]  /*2560*/  @UP0 UMOV UR36, UR8 ;  /* 0x0000000800240c82 */ /* 0x000fe20008000000 */
[----:B-1----:R-:W-:Y:S05]  /*2570*/  @!P0 BRA `(.L_x_44) ;  /* 0x0000000000b88947 */ /* 0x002fea0003800000 */
[----:B------:R-:W4:Y:S01]  /*2580*/  LDC.64 R4, c[0x0][0xf18] ;  /* 0x0003c600ff047b82 */ /* 0x000f220000000a00 */
[----:B------:R-:W-:-:S07]  /*2590*/  ISETP.NE.AND P3, PT, R43, 0x1, PT ;  /* 0x000000012b00780c */ /* 0x000fce0003f65270 */
[----:B------:R-:W3:Y:S08]  /*25a0*/  LDC.64 R6, c[0x0][0xf10] ;  /* 0x0003c400ff067b82 */ /* 0x000ef00000000a00 */
[----:B------:R-:W1:Y:S08]  /*25b0*/  LDC R16, c[0x0][0xf20] ;  /* 0x0003c800ff107b82 */ /* 0x000e700000000800 */
[----:B------:R-:W2:Y:S01]  /*25c0*/  LDC R17, c[0x0][0xf0c] ;  /* 0x0003c300ff117b82 */ /* 0x000ea20000000800 */
[----:B----4-:R-:W-:Y:S01]  /*25d0*/  IMAD.HI.U32 R19, R0, R5, RZ ;  /* 0x0000000500137227 */ /* 0x010fe200078e00ff */
[----:B------:R-:W-:-:S03]  /*25e0*/  ISETP.NE.AND P0, PT, R4, 0x1, PT ;  /* 0x000000010400780c */ /* 0x000fc60003f05270 */
[----:B------:R-:W-:-:S03]  /*25f0*/  IMAD.HI.U32 R5, R9, R5, RZ ;  /* 0x0000000509057227 */ /* 0x000fc600078e00ff */
[----:B------:R-:W4:Y:S01]  /*2600*/  LDC.64 R2, c[0x0][0xf28] ;  /* 0x0003ca00ff027b82 */ /* 0x000f220000000a00 */
[----:B---3--:R-:W-:-:S04]  /*2610*/  IMAD.HI.U32 R20, R8, R6, RZ ;  /* 0x0000000608147227 */ /* 0x008fc800078e00ff */
[----:B------:R-:W-:Y:S01]  /*2620*/  IMAD.HI.U32 R21, R10, R6, RZ ;  /* 0x000000060a157227 */ /* 0x000fe200078e00ff */
[----:B------:R-:W-:Y:S02]  /*2630*/  SHF.R.U32.HI R20, RZ, R7, R20 ;  /* 0x00000007ff147219 */ /* 0x000fe40000011614 */
[-C--:B-1----:R-:W-:Y:S02]  /*2640*/  SHF.R.U32.HI R19, RZ, R16.reuse, R19 ;  /* 0x00000010ff137219 */ /* 0x082fe40000011613 */
[----:B------:R-:W-:Y:S02]  /*2650*/  SHF.R.U32.HI R5, RZ, R16, R5 ;  /* 0x00000010ff057219 */ /* 0x000fe40000011605 */
[----:B------:R-:W-:Y:S02]  /*2660*/  SEL R19, R0, R19, !P0 ;  /* 0x0000001300137207 */ /* 0x000fe40004000000 */
[----:B------:R-:W-:Y:S02]  /*2670*/  SHF.R.U32.HI R21, RZ, R7, R21 ;  /* 0x00000007ff157219 */ /* 0x000fe40000011615 */
[----:B--2---:R-:W-:-:S02]  /*2680*/  ISETP.NE.AND P1, PT, R17, 0x1, PT ;  /* 0x000000011100780c */ /* 0x004fc40003f25270 */
[----:B------:R-:W-:Y:S02]  /*2690*/  SEL R5, R9, R5, !P0 ;  /* 0x0000000509057207 */ /* 0x000fe40004000000 */
[----:B------:R-:W-:Y:S02]  /*26a0*/  SEL R20, R8, R20, !P1 ;  /* 0x0000001408147207 */ /* 0x000fe40004800000 */
[----:B------:R-:W-:Y:S01]  /*26b0*/  SEL R21, R10, R21, !P1 ;  /* 0x000000150a157207 */ /* 0x000fe20004800000 */
[----:B----4-:R-:W-:-:S04]  /*26c0*/  IMAD.HI.U32 R18, R19, R2, RZ ;  /* 0x0000000213127227 */ /* 0x010fc800078e00ff */
[----:B------:R-:W-:Y:S01]  /*26d0*/  IMAD.HI.U32 R6, R20, R2, RZ ;  /* 0x0000000214067227 */ /* 0x000fe200078e00ff */
[----:B------:R-:W-:-:S04]  /*26e0*/  @P3 SHF.R.U32.HI R19, RZ, R3, R18 ;  /* 0x00000003ff133219 */ /* 0x000fc80000011612 */
[----:B------:R-:W-:Y:S01]  /*26f0*/  @P3 SHF.R.U32.HI R20, RZ, R3, R6 ;  /* 0x00000003ff143219 */ /* 0x000fe20000011606 */
[----:B------:R-:W-:-:S04]  /*2700*/  IMAD R19, R43, R19, RZ ;  /* 0x000000132b137224 */ /* 0x000fc800078e02ff */
[----:B------:R-:W-:Y:S01]  /*2710*/  IMAD R6, R43, R20, RZ ;  /* 0x000000142b067224 */ /* 0x000fe200078e02ff */
[----:B------:R-:W-:-:S04]  /*2720*/  ISETP.GE.AND P0, PT, R5, R19, PT ;  /* 0x000000130500720c */ /* 0x000fc80003f06270 */
[----:B------:R-:W-:Y:S01]  /*2730*/  ISETP.GE.OR P0, PT, R21, R6, P0 ;  /* 0x000000061500720c */ /* 0x000fe20000706670 */
[----:B------:R-:W-:-:S05]  /*2740*/  IMAD.HI.U32 R6, R5, R2, RZ ;  /* 0x0000000205067227 */ /* 0x000fca00078e00ff */
[----:B------:R-:W-:-:S04]  /*2750*/  SHF.R.U32.HI R6, RZ, R3, R6 ;  /* 0x00000003ff067219 */ /* 0x000fc80000011606 */
[----:B------:R-:W-:-:S03]  /*2760*/  SEL R6, R5, R6, !P3 ;  /* 0x0000000605067207 */ /* 0x000fc60005800000 */
[----:B------:R-:W-:-:S04]  /*2770*/  @!P0 IMAD.HI.U32 R7, R21, R2, RZ ;  /* 0x0000000215078227 */ /* 0x000fc800078e00ff */
[----:B------:R-:W-:Y:S01]  /*2780*/  IMAD.MOV R2, RZ, RZ, -R6 ;  /* 0x000000ffff027224 */ /* 0x000fe200078e0a06 */
[----:B------:R-:W-:Y:S02]  /*2790*/  @!P0 SHF.R.U32.HI R3, RZ, R3, R7 ;  /* 0x00000003ff038219 */ /* 0x000fe40000011607 */
[----:B------:R-:W-:Y:S01]  /*27a0*/  IADD3 R7, PT, PT, -R5, RZ, RZ ;  /* 0x000000ff05077210 */ /* 0x000fe20007ffe1ff */
[----:B------:R-:W-:Y:S01]  /*27b0*/  IMAD R2, R43, R2, R5 ;  /* 0x000000022b027224 */ /* 0x000fe200078e0205 */
[----:B------:R-:W-:-:S03]  /*27c0*/  @!P0 SEL R3, R21, R3, !P3 ;  /* 0x0000000315038207 */ /* 0x000fc60005800000 */
[----:B------:R-:W-:Y:S02]  /*27d0*/  IMAD R7, R4, R7, R9 ;  /* 0x0000000704077224 */ /* 0x000fe400078e0209 */
[--C-:B------:R-:W-:Y:S02]  /*27e0*/  @!P0 IMAD.IADD R6, R6, 0x1, -R3.reuse ;  /* 0x0000000106068824 */ /* 0x100fe400078e0a03 */
[----:B------:R-:W-:Y:S01]  /*27f0*/  @!P0 IMAD R3, R2, R20, R3 ;  /* 0x0000001402038224 */ /* 0x000fe200078e0203 */
[----:B------:R-:W-:Y:S01]  /*2800*/  IADD3 R2, PT, PT, -R21, RZ, RZ ;  /* 0x000000ff15027210 */ /* 0x000fe20007ffe1ff */
[----:B------:R-:W-:Y:S02]  /*2810*/  @!P0 IMAD R5, R43, R6, R21 ;  /* 0x000000062b058224 */ /* 0x000fe400078e0215 */
[----:B------:R-:W-:Y:S02]  /*2820*/  @!P0 IMAD.MOV.U32 R21, RZ, RZ, R3 ;  /* 0x000000ffff158224 */ /* 0x000fe400078e0003 */
[----:B------:R-:W-:-:S02]  /*2830*/  IMAD R2, R17, R2, R10 ;  /* 0x0000000211027224 */ /* 0x000fc400078e020a */
[----:B------:R-:W-:Y:S02]  /*2840*/  IMAD R9, R5, R4, R7 ;  /* 0x0000000405097224 */ /* 0x000fe400078e0207 */
[----:B------:R-:W-:Y:S02]  /*2850*/  IMAD R10, R21, R17, R2 ;  /* 0x00000011150a7224 */ /* 0x000fe400078e0202 */
.L_x_44:
[----:B------:R-:W1:Y:S02]  /*2860*/  LDCU UR8, c[0x0][0xf30] ;  /* 0x0001e600ff0877ac */ /* 0x000e640008000800 */
[----:B-1----:R-:W-:-:S09]  /*2870*/  UISETP.NE.AND UP0, UPT, UR8, 0x1, UPT ;  /* 0x000000010800788c */ /* 0x002fd2000bf05270 */
[----:B------:R-:W-:Y:S05]  /*2880*/  BRA.U UP0, `(.L_x_45) ;  /* 0x0000000100407547 */ /* 0x000fea000b800000 */
[----:B------:R-:W1:Y:S08]  /*2890*/  LDC.64 R4, c[0x0][0xf10] ;  /* 0x0003c400ff047b82 */ /* 0x000e700000000a00 */
[----:B------:R-:W2:Y:S08]  /*28a0*/  LDC.64 R2, c[0x0][0xf18] ;  /* 0x0003c600ff027b82 */ /* 0x000eb00000000a00 */
[----:B------:R-:W3:Y:S08]  /*28b0*/  LDC R6, c[0x0][0xf20] ;  /* 0x0003c800ff067b82 */ /* 0x000ef00000000800 */
[----:B------:R-:W4:Y:S01]  /*28c0*/  LDC R7, c[0x0][0xf0c] ;  /* 0x0003c300ff077b82 */ /* 0x000f220000000800 */
[----:B-1----:R-:W-:-:S05]  /*28d0*/  IMAD.HI.U32 R4, R10, R4, RZ ;  /* 0x000000040a047227 */ /* 0x002fca00078e00ff */
[----:B------:R-:W-:Y:S01]  /*28e0*/  SHF.R.U32.HI R4, RZ, R5, R4 ;  /* 0x00000005ff047219 */ /* 0x000fe20000011604 */
[----:B--2---:R-:W-:Y:S01]  /*28f0*/  IMAD.HI.U32 R3, R9, R3, RZ ;  /* 0x0000000309037227 */ /* 0x004fe200078e00ff */
[----:B------:R-:W-:-:S04]  /*2900*/  ISETP.NE.AND P0, PT, R2, 0x1, PT ;  /* 0x000000010200780c */ /* 0x000fc80003f05270 */
[----:B---3--:R-:W-:-:S04]  /*2910*/  SHF.R.U32.HI R3, RZ, R6, R3 ;  /* 0x00000006ff037219 */ /* 0x008fc80000011603 */
[----:B------:R-:W-:Y:S02]  /*2920*/  SEL R3, R9, R3, !P0 ;  /* 0x0000000309037207 */ /* 0x000fe40004000000 */
[----:B----4-:R-:W-:-:S04]  /*2930*/  ISETP.NE.AND P1, PT, R7, 0x1, PT ;  /* 0x000000010700780c */ /* 0x010fc80003f25270 */
[----:B------:R-:W-:-:S05]  /*2940*/  SEL R4, R10, R4, !P1 ;  /* 0x000000040a047207 */ /* 0x000fca0004800000 */
[----:B------:R-:W-:Y:S02]  /*2950*/  IMAD.IADD R5, R3, 0x1, -R4 ;  /* 0x0000000103057824 */ /* 0x000fe400078e0a04 */
[----:B------:R-:W-:Y:S02]  /*2960*/  IMAD.IADD R3, R4, 0x1, -R3 ;  /* 0x0000000104037824 */ /* 0x000fe400078e0a03 */
[----:B------:R-:W-:Y:S02]  /*2970*/  IMAD R10, R5, R7, R10 ;  /* 0x00000007050a7224 */ /* 0x000fe400078e020a */
[----:B------:R-:W-:-:S07]  /*2980*/  IMAD R9, R3, R2, R9 ;  /* 0x0000000203097224 */ /* 0x000fce00078e0209 */
.L_x_45:
[----:B------:R-:W-:Y:S01]  /*2990*/  VIADD R14, R14, 0x1 ;  /* 0x000000010e0e7836 */ /* 0x000fe20000000000 */
[----:B------:R-:W-:Y:S01]  /*29a0*/  PLOP3.LUT P1, PT, PT, PT, PT, 0x80, 0x8 ;  /* 0x000000000008781c */ /* 0x000fe20003f2f070 */
[----:B------:R-:W-:Y:S02]  /*29b0*/  VIADD R2, R10, UR39 ;  /* 0x000000270a027c36 */ /* 0x000fe40008000000 */
[----:B------:R-:W-:Y:S01]  /*29c0*/  VIADD R3, R9, UR38 ;  /* 0x0000002609037c36 */ /* 0x000fe20008000000 */
[----:B------:R-:W-:Y:S02]  /*29d0*/  ISETP.NE.AND P0, PT, R14, 0x2, PT ;  /* 0x000000020e00780c */ /* 0x000fe40003f05270 */
[----:B------:R-:W-:Y:S02]  /*29e0*/  R2UR UR20, R2 ;  /* 0x00000000021472ca */ /* 0x000fe400000e0000 */
[----:B------:R-:W-:Y:S02]  /*29f0*/  SEL R2, RZ, 0x1, P0 ;  /* 0x00000001ff027807 */ /* 0x000fe40000000000 */
[----:B------:R-:W-:-:S02]  /*2a00*/  R2UR UR12, R3 ;  /* 0x00000000030c72ca */ /* 0x000fc400000e0000 */
[----:B------:R-:W-:Y:S02]  /*2a10*/  LOP3.LUT R13, R13, R2, RZ, 0x3c, !PT ;  /* 0x000000020d0d7212 */ /* 0x000fe400078e3cff */
[----:B------:R-:W-:Y:S01]  /*2a20*/  SEL R14, R14, RZ, P0 ;  /* 0x000000ff0e0e7207 */ /* 0x000fe20000000000 */
[----:B------:R-:W-:Y:S10]  /*2a30*/  @P2 BRA `(.L_x_46) ;  /* 0xffffffec00c82947 */ /* 0x000ff4000383ffff */
[----:B------:R-:W-:Y:S01]  /*2a40*/  UIADD3 UR4, UPT, UPT, UR4, 0x30, URZ ;  /* 0x0000003004047890 */ /* 0x000fe2000fffe0ff */
[----:B------:R-:W-:-:S03]  /*2a50*/  SHF.L.U32 R2, R15, 0x1f, RZ ;  /* 0x0000001f0f027819 */ /* 0x000fc600000006ff */
[----:B------:R-:W-:-:S09]  /*2a60*/  ULEA UR5, UR7, UR4, 0x3 ;  /* 0x0000000407057291 */ /* 0x000fd2000f8e18ff */
[----:B------:R-:W1:Y:S02]  /*2a70*/  SYNCS.PHASECHK.TRANS64.TRYWAIT P0, [UR5], R2 ;  /* 0x00000002ff0075a7 */ /* 0x000e640008001105 */
[----:B-1----:R-:W-:Y:S05]  /*2a80*/  @!P0 BRA `(.L_x_47) ;  /* 0x000000b800f48947 */ /* 0x002fea0003800000 */
.L_x_199:
[----:B------:R-:W-:-:S04]  /*2a90*/  UIADD3 UR6, UPT, UPT, UR7, 0x1, URZ ;  /* 0x0000000107067890 */ /* 0x000fc8000fffe0ff */
[----:B------:R-:W-:-:S04]  /*2aa0*/  UISETP.NE.AND UP0, UPT, UR6, 0x6, UPT ;  /* 0x000000060600788c */ /* 0x000fc8000bf05270 */
[----:B------:R-:W-:Y:S02]  /*2ab0*/  USEL UR7, URZ, 0x1, UP0 ;  /* 0x00000001ff077887 */ /* 0x000fe40008000000 */
[----:B------:R-:W-:-:S04]  /*2ac0*/  USEL UR6, UR6, URZ, UP0 ;  /* 0x000000ff06067287 */ /* 0x000fc80008000000 */
[----:B------:R-:W-:Y:S01]  /*2ad0*/  ULEA UR5, UR6, UR4, 0x3 ;  /* 0x0000000406057291 */ /* 0x000fe2000f8e18ff */
[----:B-1----:R-:W-:-:S04]  /*2ae0*/  LOP3.LUT R2, R15, UR7, RZ, 0x3c, !PT ;  /* 0x000000070f027c12 */ /* 0x002fc8000f8e3cff */
[----:B------:R-:W-:-:S04]  /*2af0*/  SHF.L.U32 R3, R2, 0x1f, RZ ;  /* 0x0000001f02037819 */ /* 0x000fc800000006ff */
[----:B------:R-:W1:Y:S02]  /*2b00*/  SYNCS.PHASECHK.TRANS64.TRYWAIT P0, [UR5], R3 ;  /* 0x00000003ff0075a7 */ /* 0x000e640008001105 */
[----:B-1----:R-:W-:Y:S05]  /*2b10*/  @!P0 BRA `(.L_x_48) ;  /* 0x000000b800e88947 */ /* 0x002fea0003800000 */
.L_x_201:
[----:B------:R-:W-:-:S04]  /*2b20*/  UIADD3 UR6, UPT, UPT, UR6, 0x1, URZ ;  /* 0x0000000106067890 */ /* 0x000fc8000fffe0ff */
[----:B------:R-:W-:-:S04]  /*2b30*/  UISETP.NE.AND UP0, UPT, UR6, 0x6, UPT ;  /* 0x000000060600788c */ /* 0x000fc8000bf05270 */
[----:B------:R-:W-:Y:S02]  /*2b40*/  USEL UR7, URZ, 0x1, UP0 ;  /* 0x00000001ff077887 */ /* 0x000fe40008000000 */
[----:B------:R-:W-:-:S04]  /*2b50*/  USEL UR6, UR6, URZ, UP0 ;  /* 0x000000ff06067287 */ /* 0x000fc80008000000 */
[----:B------:R-:W-:Y:S01]  /*2b60*/  ULEA UR5, UR6, UR4, 0x3 ;  /* 0x0000000406057291 */ /* 0x000fe2000f8e18ff */
[----:B------:R-:W-:-:S04]  /*2b70*/  LOP3.LUT R2, R2, UR7, RZ, 0x3c, !PT ;  /* 0x0000000702027c12 */ /* 0x000fc8000f8e3cff */
[----:B-1----:R-:W-:-:S04]  /*2b80*/  SHF.L.U32 R3, R2, 0x1f, RZ ;  /* 0x0000001f02037819 */ /* 0x002fc800000006ff */
[----:B------:R-:W1:Y:S02]  /*2b90*/  SYNCS.PHASECHK.TRANS64.TRYWAIT P0, [UR5], R3 ;  /* 0x00000003ff0075a7 */ /* 0x000e640008001105 */
[----:B-1----:R-:W-:Y:S05]  /*2ba0*/  @!P0 BRA `(.L_x_49) ;  /* 0x000000b800dc8947 */ /* 0x002fea0003800000 */
.L_x_203:
        /* <DEDUP_REMOVED lines=9> */
.L_x_205:
        /* <DEDUP_REMOVED lines=9> */
.L_x_207:
[----:B------:R-:W-:-:S04]  /*2cd0*/  UIADD3 UR6, UPT, UPT, UR6, 0x1, URZ ;  /* 0x0000000106067890 */ /* 0x000fc8000fffe0ff */
[----:B------:R-:W-:-:S04]  /*2ce0*/  UISETP.NE.AND UP0, UPT, UR6, 0x6, UPT ;  /* 0x000000060600788c */ /* 0x000fc8000bf05270 */
[----:B------:R-:W-:Y:S02]  /*2cf0*/  USEL UR5, URZ, 0x1, UP0 ;  /* 0x00000001ff057887 */ /* 0x000fe40008000000 */
[----:B------:R-:W-:-:S04]  /*2d00*/  USEL UR6, UR6, URZ, UP0 ;  /* 0x000000ff06067287 */ /* 0x000fc80008000000 */
[----:B------:R-:W-:Y:S01]  /*2d10*/  ULEA UR6, UR6, UR4, 0x3 ;  /* 0x0000000406067291 */ /* 0x000fe2000f8e18ff */
[----:B------:R-:W-:-:S04]  /*2d20*/  LOP3.LUT R2, R2, UR5, RZ, 0x3c, !PT ;  /* 0x0000000502027c12 */ /* 0x000fc8000f8e3cff */
[----:B------:R-:W-:Y:S01]  /*2d30*/  SHF.L.U32 R2, R2, 0x1f, RZ ;  /* 0x0000001f02027819 */ /* 0x000fe200000006ff */
[----:B-1--4-:R-:W-:-:S07]  /*2d40*/  IMAD.U32 R0, RZ, RZ, UR6 ;  /* 0x00000006ff007e24 */ /* 0x012fce000f8e00ff */
.L_x_52:
[----:B-1----:R1:W2:Y:S02]  /*2d50*/  SYNCS.PHASECHK.TRANS64.TRYWAIT P0, [R0+URZ], R2 ;  /* 0x00000002000075a7 */ /* 0x0022a400080011ff */
[----:B--2---:R-:W-:Y:S05]  /*2d60*/  @!P0 NANOSLEEP.SYNCS 0x989680 ;  /* 0x009896800000895d */ /* 0x004fea0003900000 */
[----:B------:R-:W2:Y:S02]  /*2d70*/  @!P0 SYNCS.PHASECHK.TRANS64 P0, [R0+URZ], R2 ;  /* 0x00000002000085a7 */ /* 0x000ea400080010ff */
[----:B--2---:R-:W-:Y:S05]  /*2d80*/  @P0 EXIT ;  /* 0x000000000000094d */ /* 0x004fea0003800000 */
[----:B------:R-:W-:Y:S05]  /*2d90*/  BRA `(.L_x_52) ;  /* 0xfffffffc00ec7947 */ /* 0x000fea000383ffff */
.L_x_22:
[----:B------:R-:W-:-:S04]  /*2da0*/  UISETP.NE.AND UP1, UPT, UR37, URZ, UPT ;  /* 0x000000ff2500728c */ /* 0x000fc8000bf25270 */
[----:B------:R-:W-:-:S09]  /*2db0*/  UISETP.NE.OR UP1, UPT, UR11, 0x1, UP1 ;  /* 0x000000010b00788c */ /* 0x000fd20008f25670 */
[----:B------:R-:W-:Y:S05]  /*2dc0*/  BRA.U UP1, `(.L_x_53) ;  /* 0x0000000501487547 */ /* 0x000fea000b800000 */
[----:B------:R-:W-:Y:S01]  /*2dd0*/  ISETP.GE.U32.AND P2, PT, R2, 0x8, PT ;  /* 0x000000080200780c */ /* 0x000fe20003f46070 */
[----:B------:R-:W-:Y:S01]  /*2de0*/  IMAD.MOV.U32 R12, RZ, RZ, 0x1 ;  /* 0x00000001ff0c7424 */ /* 0x000fe200078e00ff */
[----:B------:R-:W-:Y:S02]  /*2df0*/  CS2R R10, SRZ ;  /* 0x00000000000a7805 */ /* 0x000fe4000001ff00 */
[----:B------:R-:W-:Y:S01]  /*2e00*/  CS2R R8, SRZ ;  /* 0x0000000000087805 */ /* 0x000fe2000001ff00 */
[----:B------:R-:W-:Y:S01]  /*2e10*/  UMOV UR4, 0x400 ;  /* 0x0000040000047882 */ /* 0x000fe20000000000 */
[----:B------:R-:W-:Y:S01]  /*2e20*/  UMOV UR6, URZ ;  /* 0x000000ff00067c82 */ /* 0x000fe20008000000 */
[----:B------:R-:W-:-:S12]  /*2e30*/  ULEA UR37, UR37, UR4, 0x18 ;  /* 0x0000000425257291 */ /* 0x000fd8000f8ec0ff */
.L_x_57:
[----:B------:R-:W-:Y:S02]  /*2e40*/  LEA R0, R8, UR37, 0x3 ;  /* 0x0000002508007c11 */ /* 0x000fe4000f8e18ff */
[----:B------:R-:W-:-:S03]  /*2e50*/  SHF.L.U32 R4, R9, 0x1f, RZ ;  /* 0x0000001f09047819 */ /* 0x000fc600000006ff */
[----:B------:R-:W-:Y:S01]  /*2e60*/  VIADD R5, R0, 0x100 ;  /* 0x0000010000057836 */ /* 0x000fe20000000000 */
[----:B------:R-:W2:Y:S02]  /*2e70*/  SYNCS.PHASECHK.TRANS64.TRYWAIT P0, [R0+URZ+0xf0], R4 ;  /* 0x0000f004000075a7 */ /* 0x000ea400080011ff */
[----:B--2---:R-:W-:Y:S05]  /*2e80*/  @!P0 BRA `(.L_x_54) ;  /* 0x000000b8006c8947 */ /* 0x004fea0003800000 */
.L_x_208:
[----:B------:R-:W-:Y:S01]  /*2e90*/  ULEA UR5, UR6, UR37, 0x3 ;  /* 0x0000002506057291 */ /* 0x000fe2000f8e18ff */
[----:B--2---:R-:W-:Y:S01]  /*2ea0*/  PRMT R0, RZ, 0x654, R5 ;  /* 0x00000654ff007816 */ /* 0x004fe20000000005 */
[----:B------:R-:W-:Y:S01]  /*2eb0*/  @!P2 IMAD.MOV.U32 R4, RZ, RZ, 0x10 ;  /* 0x00000010ff04a424 */ /* 0x000fe200078e00ff */
[----:B------:R-:W-:Y:S01]  /*2ec0*/  SHF.L.U32 R5, R12, 0x1f, RZ ;  /* 0x0000001f0c057819 */ /* 0x000fe200000006ff */
[----:B------:R-:W-:Y:S01]  /*2ed0*/  UIADD3 UR4, UPT, UPT, UR5, 0xb0, URZ ;  /* 0x000000b005047890 */ /* 0x000fe2000fffe0ff */
[----:B------:R2:W-:Y:S05]  /*2ee0*/  SYNCS.ARRIVE.TRANS64.RED.A1T0 RZ, [R0+URZ], RZ ;  /* 0x000000ff00ff79a7 */ /* 0x0005ea00081004ff */
[----:B------:R-:W-:Y:S01]  /*2ef0*/  IMAD.U32 R6, RZ, RZ, UR4 ;  /* 0x00000004ff067e24 */ /* 0x000fe2000f8e00ff */
[----:B------:R-:W3:Y:S04]  /*2f00*/  SYNCS.PHASECHK.TRANS64.TRYWAIT P0, [UR5+0xc0], R5 ;  /* 0x0000c005ff0075a7 */ /* 0x000ee80008001105 */
[----:B------:R-:W-:Y:S01]  /*2f10*/  PRMT R6, R2, 0x654, R6 ;  /* 0x0000065402067816 */ /* 0x000fe20000000006 */
[----:B--23--:R-:W-:Y:S06]  /*2f20*/  @!P0 BRA `(.L_x_55) ;  /* 0x000000b800588947 */ /* 0x00cfec0003800000 */
.L_x_210:
[----:B------:R-:W-:Y:S01]  /*2f30*/  ULEA UR4, UR6, UR37, 0x4 ;  /* 0x0000002506047291 */ /* 0x000fe2000f8e20ff */
[----:B------:R-:W-:Y:S01]  /*2f40*/  SEL R3, R6, R3, !P2 ;  /* 0x0000000306037207 */ /* 0x000fe20005000000 */
[----:B------:R-:W-:Y:S01]  /*2f50*/  UIADD3 UR5, UPT, UPT, UR5, 0xb0, URZ ;  /* 0x000000b005057890 */ /* 0x000fe2000fffe0ff */
[----:B--2---:R-:W-:Y:S01]  /*2f60*/  LEA R0, R11, UR37, 0x3 ;  /* 0x000000250b007c11 */ /* 0x004fe2000f8e18ff */
[----:B------:R-:W-:Y:S01]  /*2f70*/  UIADD3 UR4, UPT, UPT, UR4, 0x120, URZ ;  /* 0x0000012004047890 */ /* 0x000fe2000fffe0ff */
[----:B------:R2:W-:Y:S01]  /*2f80*/  @!P2 SYNCS.ARRIVE.TRANS64.RED RZ, [R3+URZ], R4 ;  /* 0x0000000403ffa9a7 */ /* 0x0005e200080004ff */
[----:B------:R-:W-:Y:S01]  /*2f90*/  UIADD3 UR6, UPT, UPT, UR6, 0x1, URZ ;  /* 0x0000000106067890 */ /* 0x000fe2000fffe0ff */
[----:B------:R-:W-:-:S03]  /*2fa0*/  VIADD R8, R8, 0x1 ;  /* 0x0000000108087836 */ /* 0x000fc60000000000 */
[----:B------:R-:W-:Y:S02]  /*2fb0*/  UISETP.NE.AND UP0, UPT, UR6, 0x2, UPT ;  /* 0x000000020600788c */ /* 0x000fe4000bf05270 */
[----:B------:R-:W-:Y:S01]  /*2fc0*/  ISETP.NE.AND P0, PT, R8, 0x2, PT ;  /* 0x000000020800780c */ /* 0x000fe20003f05270 */
[----:B------:R-:W-:Y:S06]  /*2fd0*/  UGETNEXTWORKID.BROADCAST [UR4], [UR5] ;  /* 0x00000000040073ca */ /* 0x000fec0008000100 */
[----:B------:R-:W-:Y:S02]  /*2fe0*/  USEL UR4, URZ, 0x1, UP0 ;  /* 0x00000001ff047887 */ /* 0x000fe40008000000 */
[----:B------:R-:W-:-:S04]  /*2ff0*/  USEL UR6, UR6, URZ, UP0 ;  /* 0x000000ff06067287 */ /* 0x000fc80008000000 */
[----:B------:R-:W-:Y:S02]  /*3000*/  LOP3.LUT R12, R12, UR4, RZ, 0x3c, !PT ;  /* 0x000000040c0c7c12 */ /* 0x000fe4000f8e3cff */
[----:B--2---:R-:W-:-:S04]  /*3010*/  SHF.L.U32 R4, R10, 0x1f, RZ ;  /* 0x0000001f0a047819 */ /* 0x004fc800000006ff */
[----:B------:R-:W2:Y:S02]  /*3020*/  SYNCS.PHASECHK.TRANS64.TRYWAIT P1, [R0+URZ+0xb0], R4 ;  /* 0x0000b004000075a7 */ /* 0x000ea400080211ff */
[----:B--2---:R-:W-:Y:S05]  /*3030*/  @!P1 BRA `(.L_x_56) ;  /* 0x000000b8002c9947 */ /* 0x004fea0003800000 */
.L_x_211:
[C---:B--2---:R-:W-:Y:S01]  /*3040*/  LEA R4, R11.reuse, UR37, 0x4 ;  /* 0x000000250b047c11 */ /* 0x044fe2000f8e20ff */
[----:B------:R-:W-:Y:S01]  /*3050*/  VIADD R0, R0, 0xc0 ;  /* 0x000000c000007836 */ /* 0x000fe20000000000 */
[----:B------:R-:W-:Y:S01]  /*3060*/  SEL R8, R8, RZ, P0 ;  /* 0x000000ff08087207 */ /* 0x000fe20000000000 */
[----:B------:R-:W-:-:S03]  /*3070*/  VIADD R11, R11, 0x1 ;  /* 0x000000010b0b7836 */ /* 0x000fc60000000000 */
[----:B------:R-:W2:Y:S01]  /*3080*/  LDS.128 R4, [R4+0x120] ;  /* 0x0001200004047984 */ /* 0x000ea20000000c00 */
[----:B------:R-:W-:Y:S02]  /*3090*/  PRMT R0, RZ, 0x654, R0 ;  /* 0x00000654ff007816 */ /* 0x000fe40000000000 */
[C---:B------:R-:W-:Y:S01]  /*30a0*/  ISETP.NE.AND P1, PT, R11.reuse, 0x2, PT ;  /* 0x000000020b00780c */ /* 0x040fe20003f25270 */
[----:B------:R-:W-:Y:S01]  /*30b0*/  @!PT LDS RZ, [RZ] ;  /* 0x00000000fffff984 */ /* 0x000fe20000000800 */
[----:B------:R-:W-:Y:S01]  /*30c0*/  @!PT LDS RZ, [RZ] ;  /* 0x00000000fffff984 */ /* 0x000fe20000000800 */
[----:B------:R-:W-:Y:S01]  /*30d0*/  @!PT LDS RZ, [RZ] ;  /* 0x00000000fffff984 */ /* 0x000fe20000000800 */
[----:B------:R-:W-:Y:S01]  /*30e0*/  @!PT LDS RZ, [RZ] ;  /* 0x00000000fffff984 */ /* 0x000fe20000000800 */
[----:B------:R3:W-:Y:S06]  /*30f0*/  MEMBAR.ALL.CTA ;  /* 0x0000000000007992 */ /* 0x0007ec0000008000 */
[----:B---3--:R-:W3:Y:S01]  /*3100*/  FENCE.VIEW.ASYNC.S ;  /* 0x00000000000073c6 */ /* 0x008ee20000000000 */
[----:B------:R-:W-:Y:S01]  /*3110*/  SEL R11, R11, RZ, P1 ;  /* 0x000000ff0b0b7207 */ /* 0x000fe20000800000 */
[----:B---3--:R3:W-:Y:S01]  /*3120*/  SYNCS.ARRIVE.TRANS64.RED.A1T0 RZ, [R0+URZ], RZ ;  /* 0x000000ff00ff79a7 */ /* 0x0087e200081004ff */
[----:B--2---:R-:W-:-:S02]  /*3130*/  LOP3.LUT P3, RZ, R6, 0x1, RZ, 0xc0, !PT ;  /* 0x0000000106ff7812 */ /* 0x004fc4000786c0ff */
[----:B------:R-:W-:-:S04]  /*3140*/  SEL R4, RZ, 0x1, P1 ;  /* 0x00000001ff047807 */ /* 0x000fc80000800000 */
[----:B------:R-:W-:Y:S02]  /*3150*/  LOP3.LUT R10, R10, R4, RZ, 0x3c, !PT ;  /* 0x000000040a0a7212 */ /* 0x000fe400078e3cff */
[----:B---3--:R-:W-:-:S04]  /*3160*/  SEL R0, RZ, 0x1, P0 ;  /* 0x00000001ff007807 */ /* 0x008fc80000000000 */
[----:B------:R-:W-:Y:S01]  /*3170*/  LOP3.LUT R9, R9, R0, RZ, 0x3c, !PT ;  /* 0x0000000009097212 */ /* 0x000fe200078e3cff */
[----:B------:R-:W-:Y:S06]  /*3180*/  @P3 BRA `(.L_x_57) ;  /* 0xfffffffc002c3947 */ /* 0x000fec000383ffff */
[----:B------:R-:W-:Y:S01]  /*3190*/  ULEA UR5, UR6, UR37, 0x3 ;  /* 0x0000002506057291 */ /* 0x000fe2000f8e18ff */
[----:B------:R-:W-:-:S08]  /*31a0*/  SHF.L.U32 R2, R12, 0x1f, RZ ;  /* 0x0000001f0c027819 */ /* 0x000fd000000006ff */
[----:B------:R-:W2:Y:S02]  /*31b0*/  SYNCS.PHASECHK.TRANS64 P0, [UR5+0xc0], R2 ;  /* 0x0000c002ff0075a7 */ /* 0x000ea40008001005 */
[----:B--2---:R-:W-:Y:S05]  /*31c0*/  @P0 BRA `(.L_x_58) ;  /* 0x0000000000080947 */ /* 0x004fea0003800000 */
[----:B------:R-:W2:Y:S02]  /*31d0*/  SYNCS.PHASECHK.TRANS64.TRYWAIT P0, [UR5+0xc0], R2 ;  /* 0x0000c002ff0075a7 */ /* 0x000ea40008001105 */
[----:B--2---:R-:W-:Y:S05]  /*31e0*/  @!P0 BRA `(.L_x_59) ;  /* 0x000000b400d48947 */ /* 0x004fea0003800000 */
.L_x_58:
[----:B------:R-:W-:-:S04]  /*31f0*/  UIADD3 UR4, UPT, UPT, UR6, 0x1, URZ ;  /* 0x0000000106047890 */ /* 0x000fc8000fffe0ff */
[----:B------:R-:W-:-:S04]  /*3200*/  UISETP.NE.AND UP0, UPT, UR4, 0x2, UPT ;  /* 0x000000020400788c */ /* 0x000fc8000bf05270 */
[----:B------:R-:W-:Y:S02]  /*3210*/  USEL UR7, URZ, 0x1, UP0 ;  /* 0x00000001ff077887 */ /* 0x000fe40008000000 */
[----:B------:R-:W-:-:S04]  /*3220*/  USEL UR4, UR4, URZ, UP0 ;  /* 0x000000ff04047287 */ /* 0x000fc80008000000 */
[----:B------:R-:W-:Y:S01]  /*3230*/  ULEA UR4, UR4, UR37, 0x3 ;  /* 0x0000002504047291 */ /* 0x000fe2000f8e18ff */
[----:B--2---:R-:W-:-:S04]  /*3240*/  LOP3.LUT R2, R12, UR7, RZ, 0x3c, !PT ;  /* 0x000000070c027c12 */ /* 0x004fc8000f8e3cff */
[----:B------:R-:W-:-:S04]  /*3250*/  SHF.L.U32 R0, R2, 0x1f, RZ ;  /* 0x0000001f02007819 */ /* 0x000fc800000006ff */
[----:B------:R-:W2:Y:S02]  /*3260*/  SYNCS.PHASECHK.TRANS64 P0, [UR4+0xc0], R0 ;  /* 0x0000c000ff0075a7 */ /* 0x000ea40008001004 */
[----:B-12---:R-:W-:Y:S05]  /*3270*/  @P0 EXIT ;  /* 0x000000000000094d */ /* 0x006fea0003800000 */
[----:B------:R-:W-:Y:S02]  /*3280*/  SHF.L.U32 R2, R2, 0x1f, RZ ;  /* 0x0000001f02027819 */ /* 0x000fe400000006ff */
[----:B------:R-:W-:-:S07]  /*3290*/  MOV R0, UR4 ;  /* 0x0000000400007c02 */ /* 0x000fce0008000f00 */
.L_x_60:
[----:B-1----:R1:W2:Y:S02]  /*32a0*/  SYNCS.PHASECHK.TRANS64.TRYWAIT P0, [R0+URZ+0xc0], R2 ;  /* 0x0000c002000075a7 */ /* 0x0022a400080011ff */
[----:B--2---:R-:W-:Y:S05]  /*32b0*/  @!P0 NANOSLEEP.SYNCS 0x989680 ;  /* 0x009896800000895d */ /* 0x004fea0003900000 */
[----:B------:R-:W2:Y:S02]  /*32c0*/  @!P0 SYNCS.PHASECHK.TRANS64 P0, [R0+URZ+0xc0], R2 ;  /* 0x0000c002000085a7 */ /* 0x000ea400080010ff */
[----:B--2---:R-:W-:Y:S05]  /*32d0*/  @P0 EXIT ;  /* 0x000000000000094d */ /* 0x004fea0003800000 */
[----:B------:R-:W-:Y:S05]  /*32e0*/  BRA `(.L_x_60) ;  /* 0xfffffffc00ec7947 */ /* 0x000fea000383ffff */
.L_x_53:
[----:B------:R-:W-:Y:S05]  /*32f0*/  BRA.U UP3, `(.L_x_61) ;  /* 0x0000001103487547 */ /* 0x000fea000b800000 */
[----:B------:R-:W-:Y:S01]  /*3300*/  UMOV UR4, 0x40 ;  /* 0x0000004000047882 */ /* 0x000fe20000000000 */
[----:B------:R-:W-:Y:S01]  /*3310*/  NOP ;  /* 0x0000000000007918 */ /* 0x000fe20000000000 */
[----:B------:R-:W-:Y:S01]  /*3320*/  ULEA UR4, UR37, UR4, 0x18 ;  /* 0x0000000425047291 */ /* 0x000fe2000f8ec0ff */
[----:B------:R-:W-:Y:S02]  /*3330*/  UMOV UR5, 0x400 ;  /* 0x0000040000057882 */ /* 0x000fe40000000000 */
[----:B------:R-:W-:-:S06]  /*3340*/  ULEA UR37, UR37, UR5, 0x18 ;  /* 0x0000000525257291 */ /* 0x000fcc000f8ec0ff */
[----:B------:R-:W2:Y:S02]  /*3350*/  LDS.U8 R2, [UR4+0x1c] ;  /* 0x00001c04ff027984 */ /* 0x000ea40008000000 */
[----:B--2---:R-:W-:-:S13]  /*3360*/  ISETP.NE.AND P0, PT, R2, RZ, PT ;  /* 0x000000ff0200720c */ /* 0x004fda0003f05270 */
[----:B------:R-:W-:Y:S05]  /*3370*/  @P0 BRA `(.L_x_62) ;  /* 0x0000000000580947 */ /* 0x000fea0003800000 */
[----:B------:R-:W-:-:S13]  /*3380*/  ELECT P0, URZ, PT ;  /* 0x0000000000ff782f */ /* 0x000fda0003800000 */
[----:B------:R-:W-:Y:S05]  /*3390*/  @!P0 BRA `(.L_x_63) ;  /* 0x0000000000608947 */ /* 0x000fea0003800000 */
[----:B------:R-:W-:Y:S01]  /*33a0*/  UMOV UR5, 0x10 ;  /* 0x0000001000057882 */ /* 0x000fe20000000000 */
[----:B------:R-:W-:Y:S01]  /*33b0*/  HFMA2 R2, -RZ, RZ, 0, 5.9604644775390625e-08 ;  /* 0x00000001ff027431 */ /* 0x000fe200000001ff */
[----:B------:R-:W-:-:S03]  /*33c0*/  MOV R3, 0xffff ;  /* 0x0000ffff00037802 */ /* 0x000fc60000000f00 */
[----:B------:R-:W-:Y:S04]  /*33d0*/  DEPBAR.LE SB2, 0x36 ;  /* 0x0000ad800000791a */ /* 0x000fe80000000000 */
[----:B------:R-:W2:Y:S02]  /*33e0*/  UTCATOMSWS.FIND_AND_SET.ALIGN UP0, UR5, UR5 ;  /* 0x00000005000575e3 */ /* 0x000ea40008000800 */
[----:B--2---:R-:W-:Y:S01]  /*33f0*/  MOV R4, UR5 ;  /* 0x0000000500047c02 */ /* 0x004fe20008000f00 */
[----:B------:R-:W-:Y:S06]  /*3400*/  BRA.U UP0, `(.L_x_64) ;  /* 0x0000000100187547 */ /* 0x000fec000b800000 */
.L_x_65:
[----:B------:R-:W-:Y:S05]  /*3410*/  NANOSLEEP 0x64 ;  /* 0x000000640000795d */ /* 0x000fea0003800000 */
[----:B------:R-:W-:-:S05]  /*3420*/  UMOV UR5, 0x10 ;  /* 0x0000001000057882 */ /* 0x000fca0000000000 */
[----:B------:R-:W-:Y:S04]  /*3430*/  DEPBAR.LE SB2, 0x36 ;  /* 0x0000ad800000791a */ /* 0x000fe80000000000 */
[----:B------:R-:W2:Y:S02]  /*3440*/  UTCATOMSWS.FIND_AND_SET.ALIGN UP0, UR5, UR5 ;  /* 0x00000005000575e3 */ /* 0x000ea40008000800 */
[----:B--2---:R-:W-:Y:S01]  /*3450*/  MOV R4, UR5 ;  /* 0x0000000500047c02 */ /* 0x004fe20008000f00 */
[----:B------:R-:W-:Y:S05]  /*3460*/  BRA.U !UP0, `(.L_x_65) ;  /* 0xfffffffd08e87547 */ /* 0x000fea000b83ffff */
.L_x_64:
[-C--:B------:R-:W-:Y:S02]  /*3470*/  SHF.L.U32 R3, R3, R4.reuse, RZ ;  /* 0x0000000403037219 */ /* 0x080fe400000006ff */
[----:B------:R-:W-:Y:S01]  /*3480*/  SHF.L.U32 R2, R2, R4, RZ ;  /* 0x0000000402027219 */ /* 0x000fe200000006ff */
[----:B------:R-:W-:Y:S02]  /*3490*/  IMAD.SHL.U32 R4, R4, 0x20, RZ ;  /* 0x0000002004047824 */ /* 0x000fe400078e00ff */
[----:B------:R2:W-:Y:S04]  /*34a0*/  ATOMS.OR RZ, [UR4+0x14], R3 ;  /* 0x00001403ffff798c */ /* 0x0005e8000b000004 */
[----:B------:R2:W-:Y:S04]  /*34b0*/  ATOMS.OR RZ, [UR4+0x18], R2 ;  /* 0x00001802ffff798c */ /* 0x0005e8000b000004 */
[----:B------:R2:W-:Y:S01]  /*34c0*/  STS [UR37+0x140], R4 ;  /* 0x00014004ff007988 */ /* 0x0005e20008000825 */
[----:B------:R-:W-:Y:S05]  /*34d0*/  BRA `(.L_x_63) ;  /* 0x0000000000107947 */ /* 0x000fea0003800000 */
.L_x_62:
[----:B------:R-:W-:-:S05]  /*34e0*/  MOV R2, 0xffffffff ;  /* 0xffffffff00027802 */ /* 0x000fca0000000f00 */
[----:B------:R2:W-:Y:S02]  /*34f0*/  STS [UR37+0x140], R2 ;  /* 0x00014002ff007988 */ /* 0x0005e40008000825 */
[----:B--2---:R-:W-:Y:S02]  /*3500*/  MOV R2, 0x3520 ;  /* 0x0000352000027802 */ /* 0x004fe40000000f00 */
[----:B-1---5:R-:W-:Y:S05]  /*3510*/  CALL.REL.NOINC `($__internal_1_$__cuda_sm10x_tcgen05_guardrail_trap_phase_invalid_during_alloc) ;  /* 0x000000bc00a07944 */ /* 0x022fea0003c00000 */
.L_x_63:
[----:B------:R-:W-:Y:S05]  /*3520*/  WARPSYNC.ALL ;  /* 0x0000000000007948 */ /* 0x000fea0003800000 */
[----:B------:R-:W3:Y:S01]  /*3530*/  S2UR UR13, SR_CgaCtaId ;  /* 0x00000000000d79c3 */ /* 0x000ee20000008800 */
[----:B------:R-:W-:Y:S01]  /*3540*/  UMOV UR4, 0x400 ;  /* 0x0000040000047882 */ /* 0x000fe20000000000 */
[----:B------:R-:W-:-:S06]  /*3550*/  NOP ;  /* 0x0000000000007918 */ /* 0x000fcc0000000000 */
[----:B------:R-:W-:Y:S06]  /*3560*/  BAR.ARV 0x6, 0xa0 ;  /* 0x0182800000007b1d */ /* 0x000fec0000002000 */
[----:B------:R-:W4:Y:S01]  /*3570*/  LDCU UR14, c[0x0][0x38c] ;  /* 0x00007180ff0e77ac */ /* 0x000f220008000800 */
[----:B------:R-:W-:Y:S01]  /*3580*/  LOP3.LUT R0, R0, 0xffff, RZ, 0xc0, !PT ;  /* 0x0000ffff00007812 */ /* 0x000fe200078ec0ff */
[----:B------:R-:W-:Y:S01]  /*3590*/  IMAD.MOV.U32 R11, RZ, RZ, 0x1 ;  /* 0x00000001ff0b7424 */ /* 0x000fe200078e00ff */
[----:B------:R-:W-:Y:S01]  /*35a0*/  CS2R R8, SRZ ;  /* 0x0000000000087805 */ /* 0x000fe2000001ff00 */
[----:B------:R-:W-:Y:S01]  /*35b0*/  IMAD.MOV.U32 R10, RZ, RZ, RZ ;  /* 0x000000ffff0a7224 */ /* 0x000fe200078e00ff */
[----:B------:R-:W-:Y:S01]  /*35c0*/  R2UR UR17, R0 ;  /* 0x00000000001172ca */ /* 0x000fe200000e0000 */
[----:B------:R-:W-:Y:S01]  /*35d0*/  UMOV UR27, URZ ;  /* 0x000000ff001b7c82 */ /* 0x000fe20008000000 */
[----:B------:R-:W-:Y:S01]  /*35e0*/  UMOV UR26, URZ ;  /* 0x000000ff001a7c82 */ /* 0x000fe20008000000 */
[----:B---3--:R-:W-:Y:S01]  /*35f0*/  ULEA UR13, UR13, UR4, 0x18 ;  /* 0x000000040d0d7291 */ /* 0x008fe2000f8ec0ff */
[----:B------:R-:W3:Y:S03]  /*3600*/  LDCU UR4, c[0x0][0x38c] ;  /* 0x00007180ff0477ac */ /* 0x000ee60008000800 */
[----:B------:R-:W-:-:S02]  /*3610*/  UIADD3 UR19, UPT, UPT, UR13, 0x4300, URZ ;  /* 0x000043000d137890 */ /* 0x000fc4000fffe0ff */
[----:B------:R-:W-:-:S03]  /*3620*/  UIADD3 UR20, UPT, UPT, UR13, 0x1c300, URZ ;  /* 0x0001c3000d147890 */ /* 0x000fc6000fffe0ff */
[----:B--2---:R-:W2:Y:S01]  /*3630*/  LDS R2, [UR13+0x140] ;  /* 0x0001400dff027984 */ /* 0x004ea20008000800 */
[----:B------:R-:W-:Y:S02]  /*3640*/  UIADD3 UR21, UPT, UPT, UR13, 0x34300, URZ ;  /* 0x000343000d157890 */ /* 0x000fe4000fffe0ff */
[----:B------:R-:W-:Y:S02]  /*3650*/  UIADD3 UR22, UPT, UPT, UR13, 0x35b00, URZ ;  /* 0x00035b000d167890 */ /* 0x000fe4000fffe0ff */
[----:B------:R-:W-:Y:S02]  /*3660*/  USHF.R.U32.HI UR19, URZ, 0x4, UR19 ;  /* 0x00000004ff137899 */ /* 0x000fe40008011613 */
[----:B------:R-:W-:Y:S02]  /*3670*/  USHF.R.U32.HI UR20, URZ, 0x4, UR20 ;  /* 0x00000004ff147899 */ /* 0x000fe40008011614 */
[----:B------:R-:W-:Y:S02]  /*3680*/  USHF.R.U32.HI UR21, URZ, 0x4, UR21 ;  /* 0x00000004ff157899 */ /* 0x000fe40008011615 */
[----:B---3--:R-:W-:-:S02]  /*3690*/  UIADD3 UR4, UPT, UPT, UR4, 0xff, URZ ;  /* 0x000000ff04047890 */ /* 0x008fc4000fffe0ff */
[----:B------:R-:W-:Y:S02]  /*36a0*/  USHF.R.U32.HI UR22, URZ, 0x4, UR22 ;  /* 0x00000004ff167899 */ /* 0x000fe40008011616 */
[----:B------:R-:W-:Y:S02]  /*36b0*/  USHF.R.S32.HI UR12, URZ, 0x1f, UR4 ;  /* 0x0000001fff0c7899 */ /* 0x000fe40008011404 */
[----:B------:R-:W-:Y:S02]  /*36c0*/  ULOP3.LUT UR19, UR19, 0x3fff, URZ, 0xc0, !UPT ;  /* 0x00003fff13137892 */ /* 0x000fe4000f8ec0ff */
[----:B------:R-:W-:Y:S02]  /*36d0*/  ULEA.HI UR12, UR12, UR4, URZ, 0x8 ;  /* 0x000000040c0c7291 */ /* 0x000fe4000f8f40ff */
[----:B------:R-:W-:Y:S02]  /*36e0*/  ULOP3.LUT UR20, UR20, 0x3fff, URZ, 0xc0, !UPT ;  /* 0x00003fff14147892 */ /* 0x000fe4000f8ec0ff */
[----:B------:R-:W-:-:S02]  /*36f0*/  USHF.R.S32.HI UR12, URZ, 0x8, UR12 ;  /* 0x00000008ff0c7899 */ /* 0x000fc4000801140c */
[----:B------:R-:W-:Y:S02]  /*3700*/  ULOP3.LUT UR21, UR21, 0x3fff, URZ, 0xc0, !UPT ;  /* 0x00003fff15157892 */ /* 0x000fe4000f8ec0ff */
[----:B------:R-:W-:Y:S02]  /*3710*/  UISETP.LT.AND UP0, UPT, UR12, 0x1, UPT ;  /* 0x000000010c00788c */ /* 0x000fe4000bf01270 */
[----:B------:R-:W-:Y:S02]  /*3720*/  ULOP3.LUT UR22, UR22, 0x3fff, URZ, 0xc0, !UPT ;  /* 0x00003fff16167892 */ /* 0x000fe4000f8ec0ff */
[----:B------:R-:W-:Y:S02]  /*3730*/  USEL UR18, UR12, 0x1, !UP0 ;  /* 0x000000010c127887 */ /* 0x000fe4000c000000 */
[----:B------:R-:W-:Y:S02]  /*3740*/  ULOP3.LUT UR19, UR19, 0x10000, URZ, 0xfc, !UPT ;  /* 0x0001000013137892 */ /* 0x000fe4000f8efcff */
[----:B------:R-:W-:-:S02]  /*3750*/  ULOP3.LUT UR20, UR20, 0x10000, URZ, 0xfc, !UPT ;  /* 0x0001000014147892 */ /* 0x000fc4000f8efcff */
[----:B------:R-:W-:Y:S02]  /*3760*/  ULOP3.LUT UR21, UR21, 0x10000, URZ, 0xfc, !UPT ;  /* 0x0001000015157892 */ /* 0x000fe4000f8efcff */
[----:B------:R-:W-:Y:S01]  /*3770*/  ULOP3.LUT UR22, UR22, 0x10000, URZ, 0xfc, !UPT ;  /* 0x0001000016167892 */ /* 0x000fe2000f8efcff */
[----:B--2---:R-:W-:Y:S01]  /*3780*/  R2UR UR28, R2 ;  /* 0x00000000021c72ca */ /* 0x004fe200000e0000 */
[----:B------:R-:W-:Y:S02]  /*3790*/  UIADD3 UR18, UPT, UPT, -UR18, URZ, URZ ;  /* 0x000000ff12127290 */ /* 0x000fe4000fffe1ff */
[----:B----4-:R-:W-:-:S10]  /*37a0*/  UISETP.GE.AND UP3, UPT, UR14, 0x1, UPT ;  /* 0x000000010e00788c */ /* 0x010fd4000bf66270 */
[----:B------:R-:W-:Y:S02]  /*37b0*/  UIADD3 UR11, UPT, UPT, UR28, 0x108, URZ ;  /* 0x000001081c0b7890 */ /* 0x000fe4000fffe0ff */
[----:B------:R-:W-:Y:S02]  /*37c0*/  UIADD3 UR9, UPT, UPT, UR28, 0x10c, URZ ;  /* 0x0000010c1c097890 */ /* 0x000fe4000fffe0ff */
[----:B------:R-:W-:Y:S02]  /*37d0*/  UIADD3 UR7, UPT, UPT, UR28, -0x7ffffef8, URZ ;  /* 0x800001081c077890 */ /* 0x000fe4000fffe0ff */
[----:B------:R-:W-:Y:S02]  /*37e0*/  UIADD3 UR5, UPT, UPT, UR28, -0x7ffffef4, URZ ;  /* 0x8000010c1c057890 */ /* 0x000fe4000fffe0ff */
[----:B------:R-:W-:Y:S02]  /*37f0*/  UIADD3 UR10, UPT, UPT, UR28, 0x100, URZ ;  /* 0x000001001c0a7890 */ /* 0x000fe4000fffe0ff */
[----:B------:R-:W-:-:S02]  /*3800*/  UIADD3 UR8, UPT, UPT, UR28, 0x104, URZ ;  /* 0x000001041c087890 */ /* 0x000fc4000fffe0ff */
[----:B------:R-:W-:Y:S02]  /*3810*/  UIADD3 UR6, UPT, UPT, UR28, -0x7fffff00, URZ ;  /* 0x800001001c067890 */ /* 0x000fe4000fffe0ff */
[----:B------:R-:W-:Y:S02]  /*3820*/  UIADD3 UR4, UPT, UPT, UR28, -0x7ffffefc, URZ ;  /* 0x800001041c047890 */ /* 0x000fe4000fffe0ff */
[----:B-1----:R-:W-:Y:S02]  /*3830*/  USHF.R.U32.HI UR36, URZ, 0x1a, UR11 ;  /* 0x0000001aff247899 */ /* 0x002fe4000801160b */
[----:B------:R-:W-:Y:S02]  /*3840*/  USHF.R.U32.HI UR34, URZ, 0x1a, UR7 ;  /* 0x0000001aff227899 */ /* 0x000fe40008011607 */
[----:B------:R-:W-:Y:S02]  /*3850*/  USHF.R.U32.HI UR32, URZ, 0x1a, UR9 ;  /* 0x0000001aff207899 */ /* 0x000fe40008011609 */
[----:B------:R-:W-:-:S02]  /*3860*/  USHF.R.U32.HI UR30, URZ, 0x1a, UR5 ;  /* 0x0000001aff1e7899 */ /* 0x000fc40008011605 */
[----:B------:R-:W-:Y:S02]  /*3870*/  USHF.R.U32.HI UR37, URZ, 0x11, UR10 ;  /* 0x00000011ff257899 */ /* 0x000fe4000801160a */
[----:B------:R-:W-:Y:S02]  /*3880*/  USHF.R.U32.HI UR35, URZ, 0x11, UR6 ;  /* 0x00000011ff237899 */ /* 0x000fe40008011606 */
[----:B------:R-:W-:Y:S02]  /*3890*/  USHF.R.U32.HI UR33, URZ, 0x11, UR8 ;  /* 0x00000011ff217899 */ /* 0x000fe40008011608 */
[----:B------:R-:W-:Y:S02]  /*38a0*/  USHF.R.U32.HI UR31, URZ, 0x11, UR4 ;  /* 0x00000011ff1f7899 */ /* 0x000fe40008011604 */
[----:B------:R-:W-:Y:S02]  /*38b0*/  ULOP3.LUT UR36, UR36, 0x30, URZ, 0xc0, !UPT ;  /* 0x0000003024247892 */ /* 0x000fe4000f8ec0ff */
[----:B------:R-:W-:-:S02]  /*38c0*/  ULOP3.LUT UR34, UR34, 0x30, URZ, 0xc0, !UPT ;  /* 0x0000003022227892 */ /* 0x000fc4000f8ec0ff */
[----:B------:R-:W-:Y:S02]  /*38d0*/  ULOP3.LUT UR32, UR32, 0x30, URZ, 0xc0, !UPT ;  /* 0x0000003020207892 */ /* 0x000fe4000f8ec0ff */
[----:B------:R-:W-:Y:S02]  /*38e0*/  ULOP3.LUT UR30, UR30, 0x30, URZ, 0xc0, !UPT ;  /* 0x000000301e1e7892 */ /* 0x000fe4000f8ec0ff */
[----:B------:R-:W-:Y:S02]  /*38f0*/  ULOP3.LUT UR37, UR37, 0x6000, URZ, 0xc0, !UPT ;  /* 0x0000600025257892 */ /* 0x000fe4000f8ec0ff */
[----:B------:R-:W-:Y:S02]  /*3900*/  ULOP3.LUT UR35, UR35, 0x6000, URZ, 0xc0, !UPT ;  /* 0x0000600023237892 */ /* 0x000fe4000f8ec0ff */
        /* <DEDUP_REMOVED lines=10> */
[----:B------:R-:W-:Y:S02]  /*39b0*/  UPRMT UR37, UR36, 0x5410, UR37 ;  /* 0x0000541024257896 */ /* 0x000fe40008000025 */
[----:B------:R-:W-:Y:S02]  /*39c0*/  UPRMT UR35, UR34, 0x5410, UR35 ;  /* 0x0000541022237896 */ /* 0x000fe40008000023 */
[----:B------:R-:W-:Y:S02]  /*39d0*/  UPRMT UR33, UR32, 0x5410, UR33 ;  /* 0x0000541020217896 */ /* 0x000fe40008000021 */
[----:B------:R-:W-:Y:S01]  /*39e0*/  UPRMT UR31, UR30, 0x5410, UR31 ;  /* 0x000054101e1f7896 */ /* 0x000fe2000800001f */
[----:B------:R-:W-:Y:S01]  /*39f0*/  UMOV UR36, URZ ;  /* 0x000000ff00247c82 */ /* 0x000fe20008000000 */
[----:B------:R-:W-:Y:S01]  /*3a00*/  UMOV UR34, URZ ;  /* 0x000000ff00227c82 */ /* 0x000fe20008000000 */
[----:B------:R-:W-:Y:S01]  /*3a10*/  UMOV UR32, URZ ;  /* 0x000000ff00207c82 */ /* 0x000fe20008000000 */
[----:B------:R-:W-:-:S08]  /*3a20*/  UMOV UR30, URZ ;  /* 0x000000ff001e7c82 */ /* 0x000fd00008000000 */
.L_x_72:
[----:B------:R-:W-:Y:S02]  /*3a30*/  LEA R0, R10, UR13, 0x3 ;  /* 0x0000000d0a007c11 */ /* 0x000fe4000f8e18ff */
[----:B------:R-:W-:Y:S02]  /*3a40*/  SHF.L.U32 R2, R9, 0x1f, RZ ;  /* 0x0000001f09027819 */ /* 0x000fe400000006ff */
[----:B------:R-:W-:Y:S01]  /*3a50*/  PLOP3.LUT P0, PT, PT, PT, UP3, 0x80, 0x8 ;  /* 0x000000000008781c */ /* 0x000fe20003f0f038 */
[----:B------:R-:W-:Y:S01]  /*3a60*/  VIADD R3, R0, 0xc0 ;  /* 0x000000c000037836 */ /* 0x000fe20000000000 */
[----:B-1----:R-:W1:Y:S02]  /*3a70*/  SYNCS.PHASECHK.TRANS64.TRYWAIT P1, [R0+URZ+0xb0], R2 ;  /* 0x0000b002000075a7 */ /* 0x002e6400080211ff */
[----:B-1-3--:R-:W-:Y:S09]  /*3a80*/  @!P1 BRA `(.L_x_66) ;  /* 0x000000ac00c49947 */ /* 0x00aff20003800000 */
.L_x_213:
[----:B------:R-:W-:Y:S01]  /*3a90*/  LEA R4, R10, UR13, 0x4 ;  /* 0x0000000d0a047c11 */ /* 0x000fe2000f8e20ff */
[----:B------:R-:W-:Y:S01]  /*3aa0*/  @UP3 ULEA UR14, UR26, UR13, 0x3 ;  /* 0x0000000d1a0e3291 */ /* 0x000fe2000f8e18ff */
[----:B------:R-:W-:Y:S01]  /*3ab0*/  PLOP3.LUT P2, PT, PT, PT, PT, 0x80, 0x8 ;  /* 0x000000000008781c */ /* 0x000fe20003f4f070 */
[----:B------:R-:W-:Y:S01]  /*3ac0*/  ULEA UR15, UR27, UR13, 0x3 ;  /* 0x0000000d1b0f7291 */ /* 0x000fe2000f8e18ff */
[----:B------:R-:W-:Y:S01]  /*3ad0*/  PRMT R3, RZ, 0x654, R3 ;  /* 0x00000654ff037816 */ /* 0x000fe20000000003 */
[----:B------:R-:W-:Y:S01]  /*3ae0*/  ULEA UR16, UR27, UR28, 0x7 ;  /* 0x0000001c1b107291 */ /* 0x000fe2000f8e38ff */
[----:B------:R-:W2:Y:S01]  /*3af0*/  LDS.128 R4, [R4+0x120] ;  /* 0x0001200004047984 */ /* 0x000ea20000000c00 */
[----:B-1----:R-:W-:Y:S02]  /*3b00*/  @P0 SHF.L.U32 R2, R8, 0x1f, RZ ;  /* 0x0000001f08020819 */ /* 0x002fe400000006ff */
[----:B------:R-:W-:Y:S01]  /*3b10*/  SHF.L.U32 R0, R11, 0x1f, RZ ;  /* 0x0000001f0b007819 */ /* 0x000fe200000006ff */
[----:B------:R-:W-:Y:S01]  /*3b20*/  @!PT LDS RZ, [RZ] ;  /* 0x00000000fffff984 */ /* 0x000fe20000000800 */
[----:B------:R-:W-:Y:S01]  /*3b30*/  @!PT LDS RZ, [RZ] ;  /* 0x00000000fffff984 */ /* 0x000fe20000000800 */
[----:B------:R-:W-:Y:S01]  /*3b40*/  @!PT LDS RZ, [RZ] ;  /* 0x00000000fffff984 */ /* 0x000fe20000000800 */
[----:B------:R-:W-:Y:S01]  /*3b50*/  @!PT LDS RZ, [RZ] ;  /* 0x00000000fffff984 */ /* 0x000fe20000000800 */
[----:B------:R1:W-:Y:S06]  /*3b60*/  MEMBAR.ALL.CTA ;  /* 0x0000000000007992 */ /* 0x0003ec0000008000 */
[----:B-1----:R-:W1:Y:S02]  /*3b70*/  FENCE.VIEW.ASYNC.S ;  /* 0x00000000000073c6 */ /* 0x002e640000000000 */
[----:B-1----:R1:W-:Y:S01]  /*3b80*/  SYNCS.ARRIVE.TRANS64.RED.A1T0 RZ, [R3+URZ], RZ ;  /* 0x000000ff03ff79a7 */ /* 0x0023e200081004ff */
[----:B------:R1:W3:Y:S01]  /*3b90*/  @P0 SYNCS.PHASECHK.TRANS64.TRYWAIT P2, [UR14], R2 ;  /* 0x00000002ff0005a7 */ /* 0x0002e2000804110e */
[----:B--2---:R-:W-:Y:S01]  /*3ba0*/  LOP3.LUT P1, RZ, R6, 0x1, RZ, 0xc0, !PT ;  /* 0x0000000106ff7812 */ /* 0x004fe2000782c0ff */
[----:B------:R-:W2:Y:S02]  /*3bb0*/  SYNCS.PHASECHK.TRANS64.TRYWAIT P0, [UR15+0xe0], R0 ;  /* 0x0000e000ff0075a7 */ /* 0x000ea4000800110f */
[----:B-123--:R-:W-:Y:S10]  /*3bc0*/  @!P0 BRA `(.L_x_67) ;  /* 0x000000ac00888947 */ /* 0x00eff40003800000 */
.L_x_215:
[----:B------:R-:W-:Y:S01]  /*3bd0*/  IADD3 R10, PT, PT, R10, 0x1, RZ ;  /* 0x000000010a0a7810 */ /* 0x000fe20007ffe0ff */
[----:B------:R-:W-:Y:S06]  /*3be0*/  BRA.U !UP3, `(.L_x_68) ;  /* 0x000000010bf47547 */ /* 0x000fec000b800000 */
[----:B------:R-:W-:Y:S01]  /*3bf0*/  UMOV UR25, URZ ;  /* 0x000000ff00197c82 */ /* 0x000fe20008000000 */
[----:B------:R-:W-:Y:S01]  /*3c00*/  UMOV UR24, UR18 ;  /* 0x0000001200187c82 */ /* 0x000fe20008000000 */
[----:B------:R-:W-:Y:S01]  /*3c10*/  UMOV UR23, UR12 ;  /* 0x0000000c00177c82 */ /* 0x000fe20008000000 */
[----:B------:R-:W-:-:S05]  /*3c20*/  UMOV UR29, UR26 ;  /* 0x0000001a001d7c82 */ /* 0x000fca0008000000 */
.L_x_71:
[----:B------:R-:W-:Y:S02]  /*3c30*/  UIADD3 UR24, UPT, UPT, UR24, 0x1, URZ ;  /* 0x0000000118187890 */ /* 0x000fe4000fffe0ff */
[----:B--2---:R-:W-:Y:S02]  /*3c40*/  ULEA UR14, UR29, UR13, 0x3 ;  /* 0x0000000d1d0e7291 */ /* 0x004fe4000f8e18ff */
[----:B------:R-:W-:Y:S01]  /*3c50*/  UISETP.NE.AND UP0, UPT, UR24, URZ, UPT ;  /* 0x000000ff1800728c */ /* 0x000fe2000bf05270 */
[----:B---3--:R-:W-:Y:S10]  /*3c60*/  @P2 BRA `(.L_x_69) ;  /* 0x00000000000c2947 */ /* 0x008ff40003800000 */
[----:B-1----:R-:W-:Y:S04]  /*3c70*/  SHF.L.U32 R2, R8, 0x1f, RZ ;  /* 0x0000001f08027819 */ /* 0x002fe800000006ff */
[----:B------:R-:W1:Y:S02]  /*3c80*/  SYNCS.PHASECHK.TRANS64.TRYWAIT P0, [UR14], R2 ;  /* 0x00000002ff0075a7 */ /* 0x000e64000800110e */
[----:B-1----:R-:W-:Y:S05]  /*3c90*/  @!P0 BRA `(.L_x_70) ;  /* 0x000000ac006c8947 */ /* 0x002fea0003800000 */
.L_x_69:
[----:B------:R-:W-:Y:S01]  /*3ca0*/  UISETP.NE.AND UP1, UPT, UR23, 0x1, UPT ;  /* 0x000000011700788c */ /* 0x000fe2000bf25270 */
[----:B------:R-:W-:Y:S01]  /*3cb0*/  PLOP3.LUT P2, PT, PT, PT, PT, 0x80, 0x8 ;  /* 0x000000000008781c */ /* 0x000fe20003f4f070 */
[----:B------:R-:W-:Y:S02]  /*3cc0*/  UIADD3 UR26, UPT, UPT, UR29, 0x1, URZ ;  /* 0x000000011d1a7890 */ /* 0x000fe4000fffe0ff */
[----:B------:R-:W-:Y:S02]  /*3cd0*/  ULEA UR44, UR29, UR21, 0x6 ;  /* 0x000000151d2c7291 */ /* 0x000fe4000f8e30ff */
[----:B------:R-:W-:Y:S01]  /*3ce0*/  UISETP.NE.AND UP2, UPT, UR26, 0x6, UPT ;  /* 0x000000061a00788c */ /* 0x000fe2000bf45270 */
[----:B------:R-:W-:Y:S01]  /*3cf0*/  PLOP3.LUT P0, PT, PT, PT, UP1, 0x80, 0x8 ;  /* 0x000000000008781c */ /* 0x000fe20003f0f018 */
[----:B------:R-:W-:Y:S02]  /*3d00*/  ULEA UR42, UR29, UR22, 0x6 ;  /* 0x000000161d2a7291 */ /* 0x000fe4000f8e30ff */
[----:B------:R-:W-:Y:S02]  /*3d10*/  USEL UR39, URZ, 0x1, UP2 ;  /* 0x00000001ff277887 */ /* 0x000fe40009000000 */
[----:B------:R-:W-:Y:S02]  /*3d20*/  USEL UR26, UR26, URZ, UP2 ;  /* 0x000000ff1a1a7287 */ /* 0x000fe40009000000 */
[----:B------:R-:W-:Y:S02]  /*3d30*/  ULEA UR40, UR29, UR20, 0xa ;  /* 0x000000141d287291 */ /* 0x000fe4000f8e50ff */
[----:B------:R-:W-:Y:S01]  /*3d40*/  @UP1 ULEA UR38, UR26, UR13, 0x3 ;  /* 0x0000000d1a261291 */ /* 0x000fe2000f8e18ff */
[----:B------:R-:W-:Y:S01]  /*3d50*/  LOP3.LUT R8, R8, UR39, RZ, 0x3c, !PT ;  /* 0x0000002708087c12 */ /* 0x000fe2000f8e3cff */
[----:B------:R-:W-:Y:S02]  /*3d60*/  UIADD3 UR60, UPT, UPT, UR44, 0x20, URZ ;  /* 0x000000202c3c7890 */ /* 0x000fe4000fffe0ff */
[----:B------:R-:W-:Y:S01]  /*3d70*/  UISETP.NE.U32.AND UP1, UPT, UR25, URZ, UPT ;  /* 0x000000ff1900728c */ /* 0x000fe2000bf25070 */
[----:B-1----:R-:W-:Y:S01]  /*3d80*/  @P0 SHF.L.U32 R0, R8, 0x1f, RZ ;  /* 0x0000001f08000819 */ /* 0x002fe200000006ff */
[----:B------:R-:W-:Y:S02]  /*3d90*/  UIADD3 UR58, UPT, UPT, UR42, 0x20, URZ ;  /* 0x000000202a3a7890 */ /* 0x000fe4000fffe0ff */
[----:B------:R-:W-:Y:S01]  /*3da0*/  UIADD3 UR56, UPT, UPT, UR40, 0x2, URZ ;  /* 0x0000000228387890 */ /* 0x000fe2000fffe0ff */
[----:B------:R2:W3:Y:S01]  /*3db0*/  @P0 SYNCS.PHASECHK.TRANS64.TRYWAIT P2, [UR38], R0 ;  /* 0x00000000ff0005a7 */ /* 0x0004e20008041126 */
[----:B------:R-:W-:Y:S02]  /*3dc0*/  ULEA UR38, UR29, UR19, 0xa ;  /* 0x000000131d267291 */ /* 0x000fe4000f8e50ff */
[----:B------:R-:W-:Y:S02]  /*3dd0*/  UIADD3 UR52, UPT, UPT, UR40, 0x4, URZ ;  /* 0x0000000428347890 */ /* 0x000fe4000fffe0ff */
[----:B------:R-:W-:Y:S02]  /*3de0*/  UIADD3 UR54, UPT, UPT, UR38, 0x2, URZ ;  /* 0x0000000226367890 */ /* 0x000fe4000fffe0ff */
[----:B------:R-:W-:Y:S02]  /*3df0*/  UIADD3 UR50, UPT, UPT, UR38, 0x4, URZ ;  /* 0x0000000426327890 */ /* 0x000fe4000fffe0ff */
[----:B------:R-:W-:Y:S02]  /*3e00*/  UIADD3 UR48, UPT, UPT, UR40, 0x6, URZ ;  /* 0x0000000628307890 */ /* 0x000fe4000fffe0ff */
[----:B------:R-:W-:Y:S02]  /*3e10*/  UIADD3 UR46, UPT, UPT, UR38, 0x6, URZ ;  /* 0x00000006262e7890 */ /* 0x000fe4000fffe0ff */
[----:B------:R-:W-:Y:S02]  /*3e20*/  UIADD3 UR14, UPT, UPT, UR14, 0x30, URZ ;  /* 0x000000300e0e7890 */ /* 0x000fe4000fffe0ff */
[----:B------:R-:W-:Y:S01]  /*3e30*/  UIADD3 UR23, UPT, UPT, UR23, -0x1, URZ ;  /* 0xffffffff17177890 */ /* 0x000fe2000fffe0ff */
[----:B------:R-:W-:Y:S01]  /*3e40*/  UMOV UR45, 0x4008 ;  /* 0x00004008002d7882 */ /* 0x000fe20000000000 */
[----:B------:R-:W-:Y:S01]  /*3e50*/  UMOV UR61, 0x4008 ;  /* 0x00004008003d7882 */ /* 0x000fe20000000000 */
[----:B------:R2:W-:Y:S01]  /*3e60*/  UTCCP.T.S.4x32dp128bit tmem[UR28+0x100], gdesc[UR44] ;  /* 0x0001002c1c0079e7 */ /* 0x0005e20009100000 */
[----:B------:R2:W-:Y:S01]  /*3e70*/  UTCCP.T.S.4x32dp128bit tmem[UR28+0x104], gdesc[UR60] ;  /* 0x0001043c1c0079e7 */ /* 0x0005e20009100000 */
[----:B------:R-:W-:Y:S01]  /*3e80*/  UMOV UR43, 0x4008 ;  /* 0x00004008002b7882 */ /* 0x000fe20000000000 */
[----:B------:R-:W-:Y:S01]  /*3e90*/  UMOV UR59, 0x4008 ;  /* 0x00004008003b7882 */ /* 0x000fe20000000000 */
[----:B------:R2:W-:Y:S01]  /*3ea0*/  UTCCP.T.S.4x32dp128bit tmem[UR28+0x108], gdesc[UR42] ;  /* 0x0001082a1c0079e7 */ /* 0x0005e20009100000 */
[----:B------:R2:W-:Y:S01]  /*3eb0*/  UTCCP.T.S.4x32dp128bit tmem[UR28+0x10c], gdesc[UR58] ;  /* 0x00010c3a1c0079e7 */ /* 0x0005e20009100000 */
[----:B------:R-:W-:Y:S01]  /*3ec0*/  UMOV UR41, 0x40004040 ;  /* 0x4000404000297882 */ /* 0x000fe20000000000 */
[----:B------:R-:W-:Y:S01]  /*3ed0*/  UMOV UR39, 0x40004040 ;  /* 0x4000404000277882 */ /* 0x000fe20000000000 */
[----:B------:R-:W-:Y:S01]  /*3ee0*/  UMOV UR57, 0x40004040 ;  /* 0x4000404000397882 */ /* 0x000fe20000000000 */
[----:B------:R2:W-:Y:S01]  /*3ef0*/  UTCOMMA gdesc[UR38], gdesc[UR40], tmem[UR16], tmem[UR36], idesc[UR37], tmem[UR10], UP1 ;  /* 0xc00a2428260075ea */ /* 0x0005e20008800010 */
[----:B------:R-:W-:Y:S01]  /*3f00*/  UMOV UR55, 0x40004040 ;  /* 0x4000404000377882 */ /* 0x000fe20000000000 */
[----:B------:R-:W-:Y:S01]  /*3f10*/  UMOV UR53, 0x40004040 ;  /* 0x4000404000357882 */ /* 0x000fe20000000000 */
[----:B------:R2:W-:Y:S01]  /*3f20*/  UTCOMMA gdesc[UR54], gdesc[UR56], tmem[UR16], tmem[UR34], idesc[UR35], tmem[UR6], UPT ;  /* 0xc0062238360075ea */ /* 0x0005e2000b800010 */
[----:B------:R-:W-:Y:S01]  /*3f30*/  UMOV UR51, 0x40004040 ;  /* 0x4000404000337882 */ /* 0x000fe20000000000 */
[----:B------:R-:W-:Y:S01]  /*3f40*/  UMOV UR49, 0x40004040 ;  /* 0x4000404000317882 */ /* 0x000fe20000000000 */
[----:B------:R2:W-:Y:S01]  /*3f50*/  UTCOMMA gdesc[UR50], gdesc[UR52], tmem[UR16], tmem[UR32], idesc[UR33], tmem[UR8], UPT ;  /* 0xc0082034320075ea */ /* 0x0005e2000b800010 */
[----:B------:R-:W-:Y:S01]  /*3f60*/  UMOV UR47, 0x40004040 ;  /* 0x40004040002f7882 */ /* 0x000fe20000000000 */
[----:B------:R-:W-:Y:S01]  /*3f70*/  UMOV UR25, 0x1 ;  /* 0x0000000100197882 */ /* 0x000fe20000000000 */
[----:B------:R2:W-:Y:S01]  /*3f80*/  UTCOMMA gdesc[UR46], gdesc[UR48], tmem[UR16], tmem[UR30], idesc[UR31], tmem[UR4], UPT ;  /* 0xc0041e302e0075ea */ /* 0x0005e2000b800010 */
[----:B------:R2:W-:Y:S01]  /*3f90*/  UTCBAR.MULTICAST [UR14], URZ, UR17 ;  /* 0x000000ff0e0073e9 */ /* 0x0005e20008000811 */
[----:B------:R-:W-:Y:S01]  /*3fa0*/  UMOV UR29, UR26 ;  /* 0x0000001a001d7c82 */ /* 0x000fe20008000000 */
[----:B------:R-:W-:Y:S05]  /*3fb0*/  BRA.U UP0, `(.L_x_71) ;  /* 0xfffffffd001c7547 */ /* 0x000fea000b83ffff */
.L_x_68:
[----:B------:R-:W-:Y:S01]  /*3fc0*/  UIADD3 UR27, UPT, UPT, UR27, 0x1, URZ ;  /* 0x000000011b1b7890 */ /* 0x000fe2000fffe0ff */
[C---:B------:R-:W-:Y:S01]  /*3fd0*/  ISETP.NE.AND P0, PT, R10.reuse, 0x2, PT ;  /* 0x000000020a00780c */ /* 0x040fe20003f05270 */
[----:B------:R-:W-:Y:S02]  /*3fe0*/  UIADD3 UR15, UPT, UPT, UR15, 0xd0, URZ ;  /* 0x000000d00f0f7890 */ /* 0x000fe4000fffe0ff */
[----:B------:R-:W-:Y:S01]  /*3ff0*/  UISETP.NE.AND UP0, UPT, UR27, 0x2, UPT ;  /* 0x000000021b00788c */ /* 0x000fe2000bf05270 */
[----:B-12---:R-:W-:Y:S02]  /*4000*/  SEL R0, RZ, 0x1, P0 ;  /* 0x00000001ff007807 */ /* 0x006fe40000000000 */
[----:B------:R-:W-:Y:S01]  /*4010*/  SEL R10, R10, RZ, P0 ;  /* 0x000000ff0a0a7207 */ /* 0x000fe20000000000 */
[----:B------:R-:W-:Y:S01]  /*4020*/  USEL UR14, URZ, 0x1, UP0 ;  /* 0x00000001ff0e7887 */ /* 0x000fe20008000000 */
[----:B------:R-:W-:Y:S01]  /*4030*/  LOP3.LUT R9, R9, R0, RZ, 0x3c, !PT ;  /* 0x0000000009097212 */ /* 0x000fe200078e3cff */
[----:B------:R-:W-:Y:S01]  /*4040*/  USEL UR27, UR27, URZ, UP0 ;  /* 0x000000ff1b1b7287 */ /* 0x000fe20008000000 */
[----:B------:R1:W-:Y:S03]  /*4050*/  UTCBAR [UR15], URZ ;  /* 0x000000ff0f0073e9 */ /* 0x0003e600080000ff */
[----:B------:R-:W-:Y:S01]  /*4060*/  LOP3.LUT R11, R11, UR14, RZ, 0x3c, !PT ;  /* 0x0000000e0b0b7c12 */ /* 0x000fe2000f8e3cff */
[----:B------:R-:W-:Y:S07]  /*4070*/  @P1 BRA `(.L_x_72) ;  /* 0xfffffff8006c1947 */ /* 0x000fee000383ffff */
[----:B------:R-:W2:Y:S01]  /*4080*/  S2UR UR4, SR_CgaCtaId ;  /* 0x00000000000479c3 */ /* 0x000ea20000008800 */
[----:B------:R-:W-:Y:S01]  /*4090*/  ELECT P0, URZ, PT ;  /* 0x0000000000ff782f */ /* 0x000fe20003800000 */
[----:B------:R-:W-:Y:S01]  /*40a0*/  IMAD.MOV.U32 R0, RZ, RZ, 0x1 ;  /* 0x00000001ff007424 */ /* 0x000fe200078e00ff */
[----:B------:R-:W-:Y:S01]  /*40b0*/  UIADD3 UR13, UPT, UPT, UR13, 0xe0, URZ ;  /* 0x000000e00d0d7890 */ /* 0x000fe2000fffe0ff */
[----:B------:R-:W-:Y:S01]  /*40c0*/  SHF.L.U32 R2, R11, 0x1f, RZ ;  /* 0x0000001f0b027819 */ /* 0x000fe200000006ff */
[----:B------:R-:W-:-:S03]  /*40d0*/  UMOV UR5, 0x40 ;  /* 0x0000004000057882 */ /* 0x000fc60000000000 */
[----:B------:R-:W-:Y:S01]  /*40e0*/  UVIRTCOUNT.DEALLOC.SMPOOL 0x80 ;  /* 0x000000800000784c */ /* 0x000fe20000000000 */
[----:B--2---:R-:W-:Y:S02]  /*40f0*/  ULEA UR4, UR4, UR5, 0x18 ;  /* 0x0000000504047291 */ /* 0x004fe4000f8ec0ff */
[----:B------:R-:W-:-:S07]  /*4100*/  ULEA UR5, UR27, UR13, 0x3 ;  /* 0x0000000d1b057291 */ /* 0x000fce000f8e18ff */
[----:B------:R2:W-:Y:S02]  /*4110*/  @P0 STS.U8 [UR4+0x1c], R0 ;  /* 0x00001c00ff000988 */ /* 0x0005e40008000004 */
[----:B------:R-:W4:Y:S02]  /*4120*/  SYNCS.PHASECHK.TRANS64.TRYWAIT P0, [UR5], R2 ;  /* 0x00000002ff0075a7 */ /* 0x000f240008001105 */
[----:B--2-4-:R-:W-:Y:S05]  /*4130*/  @!P0 BRA `(.L_x_73) ;  /* 0x000000a8005c8947 */ /* 0x014fea0003800000 */
.L_x_218:
[----:B------:R-:W-:-:S04]  /*4140*/  UIADD3 UR6, UPT, UPT, UR27, 0x1, URZ ;  /* 0x000000011b067890 */ /* 0x000fc8000fffe0ff */
[----:B------:R-:W-:-:S04]  /*4150*/  UISETP.NE.AND UP0, UPT, UR6, 0x2, UPT ;  /* 0x000000020600788c */ /* 0x000fc8000bf05270 */
[----:B------:R-:W-:Y:S02]  /*4160*/  USEL UR5, URZ, 0x1, UP0 ;  /* 0x00000001ff057887 */ /* 0x000fe40008000000 */
[----:B------:R-:W-:-:S04]  /*4170*/  USEL UR6, UR6, URZ, UP0 ;  /* 0x000000ff06067287 */ /* 0x000fc80008000000 */
[----:B------:R-:W-:Y:S01]  /*4180*/  ULEA UR6, UR6, UR13, 0x3 ;  /* 0x0000000d06067291 */ /* 0x000fe2000f8e18ff */
[----:B--2---:R-:W-:-:S04]  /*4190*/  LOP3.LUT R2, R11, UR5, RZ, 0x3c, !PT ;  /* 0x000000050b027c12 */ /* 0x004fc8000f8e3cff */
[----:B------:R-:W-:-:S04]  /*41a0*/  SHF.L.U32 R2, R2, 0x1f, RZ ;  /* 0x0000001f02027819 */ /* 0x000fc800000006ff */
[----:B------:R-:W2:Y:S02]  /*41b0*/  SYNCS.PHASECHK.TRANS64.TRYWAIT P0, [UR6], R2 ;  /* 0x00000002ff0075a7 */ /* 0x000ea40008001106 */
[----:B--2---:R-:W-:Y:S05]  /*41c0*/  @!P0 BRA `(.L_x_74) ;  /* 0x000000a800508947 */ /* 0x004fea0003800000 */
.L_x_220:
[----:B------:R-:W-:Y:S01]  /*41d0*/  NOP ;  /* 0x0000000000007918 */ /* 0x000fe20000000000 */
[----:B--2---:R-:W2:Y:S01]  /*41e0*/  LDS R0, [UR4+0x14] ;  /* 0x00001404ff007984 */ /* 0x004ea20008000800 */
[----:B------:R-:W-:Y:S01]  /*41f0*/  ULOP3.LUT UR6, UR28, 0xffff, URZ, 0xc0, !UPT ;  /* 0x0000ffff1c067892 */ /* 0x000fe2000f8ec0ff */
[----:B------:R-:W-:Y:S01]  /*4200*/  UMOV UR8, 0xffff ;  /* 0x0000ffff00087882 */ /* 0x000fe20000000000 */
[----:B------:R-:W-:Y:S02]  /*4210*/  UMOV UR5, 0x1 ;  /* 0x0000000100057882 */ /* 0x000fe40000000000 */
[----:B------:R-:W-:-:S04]  /*4220*/  USHF.R.U32.HI UR6, URZ, 0x5, UR6 ;  /* 0x00000005ff067899 */ /* 0x000fc80008011606 */
[----:B------:R-:W-:Y:S02]  /*4230*/  USHF.L.U32 UR8, UR8, UR6, URZ ;  /* 0x0000000608087299 */ /* 0x000fe400080006ff */
[----:B------:R-:W-:-:S04]  /*4240*/  USHF.L.U32 UR5, UR5, UR6, URZ ;  /* 0x0000000605057299 */ /* 0x000fc800080006ff */
[----:B--2---:R-:W-:-:S04]  /*4250*/  LOP3.LUT R0, R0, UR8, RZ, 0xc0, !PT ;  /* 0x0000000800007c12 */ /* 0x004fc8000f8ec0ff */
[----:B------:R-:W-:-:S13]  /*4260*/  ISETP.NE.AND P0, PT, R0, UR8, PT ;  /* 0x0000000800007c0c */ /* 0x000fda000bf05270 */
[----:B------:R-:W-:Y:S05]  /*4270*/  @P0 BRA `(.L_x_75) ;  /* 0x0000000000580947 */ /* 0x000fea0003800000 */
[----:B------:R-:W2:Y:S02]  /*4280*/  LDS R0, [UR4+0x18] ;  /* 0x00001804ff007984 */ /* 0x000ea40008000800 */
[----:B--2---:R-:W-:-:S04]  /*4290*/  LOP3.LUT R0, R0, UR5, RZ, 0xc0, !PT ;  /* 0x0000000500007c12 */ /* 0x004fc8000f8ec0ff */
[----:B------:R-:W-:-:S13]  /*42a0*/  ISETP.NE.AND P0, PT, R0, UR5, PT ;  /* 0x0000000500007c0c */ /* 0x000fda000bf05270 */
[----:B------:R-:W-:Y:S05]  /*42b0*/  @P0 BRA `(.L_x_76) ;  /* 0x00000000003c0947 */ /* 0x000fea0003800000 */
[----:B------:R-:W2:Y:S01]  /*42c0*/  S2R R2, SR_LANEID ;  /* 0x0000000000027919 */ /* 0x000ea20000000000 */
[----:B------:R-:W-:Y:S01]  /*42d0*/  ULOP3.LUT UR8, URZ, UR8, URZ, 0x33, !UPT ;  /* 0x00000008ff087292 */ /* 0x000fe2000f8e33ff */
[----:B------:R-:W-:Y:S02]  /*42e0*/  VOTEU.ANY UR7, UPT, PT ;  /* 0x0000000000077886 */ /* 0x000fe400038e0100 */
[----:B------:R-:W-:-:S03]  /*42f0*/  UFLO.U32 UR7, UR7 ;  /* 0x00000007000772bd */ /* 0x000fc600080e0000 */
[----:B------:R-:W-:-:S04]  /*4300*/  IMAD.U32 R0, RZ, RZ, UR8 ;  /* 0x00000008ff007e24 */ /* 0x000fc8000f8e00ff */
[----:B------:R4:W1:Y:S02]  /*4310*/  REDUX UR6, R0 ;  /* 0x00000000000673c4 */ /* 0x0008640000000000 */
[----:B------:R1:W-:Y:S01]  /*4320*/  UTCATOMSWS.AND URZ, UR8 ;  /* 0x0000000800ff79e3 */ /* 0x0003e20008000000 */
[----:B--2---:R-:W-:Y:S02]  /*4330*/  ISETP.EQ.U32.AND P0, PT, R2, UR7, PT ;  /* 0x0000000702007c0c */ /* 0x004fe4000bf02070 */
[----:B----4-:R-:W-:Y:S02]  /*4340*/  LOP3.LUT R0, RZ, UR5, RZ, 0x33, !PT ;  /* 0x00000005ff007c12 */ /* 0x010fe4000f8e33ff */
[----:B-1----:R-:W-:Y:S02]  /*4350*/  MOV R2, UR6 ;  /* 0x0000000600027c02 */ /* 0x002fe40008000f00 */
[----:B------:R-:W1:Y:S07]  /*4360*/  REDUX UR5, R0 ;  /* 0x00000000000573c4 */ /* 0x000e6e0000000000 */
[----:B------:R2:W-:Y:S01]  /*4370*/  @P0 ATOMS.AND RZ, [UR4+0x14], R2 ;  /* 0x00001402ffff098c */ /* 0x0005e2000a800004 */
[----:B-1----:R-:W-:-:S05]  /*4380*/  IMAD.U32 R0, RZ, RZ, UR5 ;  /* 0x00000005ff007e24 */ /* 0x002fca000f8e00ff */
[----:B------:R2:W-:Y:S01]  /*4390*/  @P0 ATOMS.AND RZ, [UR4+0x18], R0 ;  /* 0x00001800ffff098c */ /* 0x0005e2000a800004 */
[----:B------:R-:W-:Y:S05]  /*43a0*/  BRA `(.L_x_77) ;  /* 0x0000000000147947 */ /* 0x000fea0003800000 */
.L_x_76:
[----:B------:R-:W-:Y:S02]  /*43b0*/  MOV R2, 0x43d0 ;  /* 0x000043d000027802 */ /* 0x000fe40000000f00 */
[----:B-1-3-5:R-:W-:Y:S05]  /*43c0*/  CALL.REL.NOINC `($__internal_0_$__cuda_sm10x_tcgen05_guardrail_trap_col_being_dealloced_not_returned_by_alloc) ;  /* 0x000000ac00e87944 */ /* 0x02afea0003c00000 */
[----:B------:R-:W-:Y:S05]  /*43d0*/  BRA `(.L_x_77) ;  /* 0x0000000000087947 */ /* 0x000fea0003800000 */
.L_x_75:
[----:B------:R-:W-:Y:S02]  /*43e0*/  MOV R2, 0x4400 ;  /* 0x0000440000027802 */ /* 0x000fe40000000f00 */
[----:B-1-3-5:R-:W-:Y:S05]  /*43f0*/  CALL.REL.NOINC `($__internal_2_$__cuda_sm10x_tcgen05_guardrail_trap_unallocated_columns_being_dealloced) ;  /* 0x000000ac00f47944 */ /* 0x02afea0003c00000 */
.L_x_77:
[----:B------:R-:W-:Y:S01]  /*4400*/  NOP ;  /* 0x0000000000007918 */ /* 0x000fe20000000000 */
[----:B------:R-:W-:Y:S05]  /*4410*/  EXIT ;  /* 0x000000000000794d */ /* 0x000fea0003800000 */
.L_x_61:
[----:B------:R-:W-:-:S09]  /*4420*/  UISETP.NE.OR UP6, UPT, UR11, 0x3, !UP6 ;  /* 0x000000030b00788c */ /* 0x000fd2000f7c5670 */
[----:B------:R-:W-:Y:S05]  /*4430*/  BRA.U UP6, `(.L_x_78) ;  /* 0x0000001906447547 */ /* 0x000fea000b800000 */
[----:B------:R-:W2:Y:S01]  /*4440*/  LDCU.64 UR6, c[0x0][0xc88] ;  /* 0x00019100ff0677ac */ /* 0x000ea20008000a00 */
[----:B------:R-:W3:Y:S01]  /*4450*/  LDC R0, c[0x0][0xf30] ;  /* 0x0003cc00ff007b82 */ /* 0x000ee20000000800 */
[----:B------:R-:W-:Y:S01]  /*4460*/  CS2R R26, SRZ ;  /* 0x00000000001a7805 */ /* 0x000fe2000001ff00 */
[----:B------:R-:W-:Y:S01]  /*4470*/  IMAD.MOV.U32 R23, RZ, RZ, 0x1000 ;  /* 0x00001000ff177424 */ /* 0x000fe200078e00ff */
[----:B------:R-:W4:Y:S01]  /*4480*/  LDCU.64 UR4, c[0x0][0xc90] ;  /* 0x00019200ff0477ac */ /* 0x000f220008000a00 */
[----:B------:R-:W-:-:S04]  /*4490*/  UPLOP3.LUT UP2, UPT, UPT, UPT, UPT, 0x40, 0x4 ;  /* 0x000000000004789c */ /* 0x000fc80003f4e870 */
[----:B------:R-:W1:Y:S08]  /*44a0*/  LDC R22, c[0x0][0x370] ;  /* 0x0000dc00ff167b82 */ /* 0x000e700000000800 */
[----:B------:R-:W1:Y:S01]  /*44b0*/  LDC R3, c[0x0][0xf0c] ;  /* 0x0003c300ff037b82 */ /* 0x000e620000000800 */
[----:B--2---:R-:W-:-:S03]  /*44c0*/  UISETP.NE.U32.AND UP1, UPT, UR6, URZ, UPT ;  /* 0x000000ff0600728c */ /* 0x004fc6000bf25070 */
[----:B------:R-:W-:Y:S01]  /*44d0*/  UMOV UR6, 0x400 ;  /* 0x0000040000067882 */ /* 0x000fe20000000000 */
[----:B------:R-:W-:Y:S02]  /*44e0*/  UISETP.NE.AND.EX UP1, UPT, UR7, URZ, UPT, UP1 ;  /* 0x000000ff0700728c */ /* 0x000fe4000bf25310 */
[----:B------:R-:W-:Y:S01]  /*44f0*/  USEL UR7, URZ, 0x1, UP4 ;  /* 0x00000001ff077887 */ /* 0x000fe2000a000000 */
[----:B------:R-:W2:Y:S01]  /*4500*/  LDC R20, c[0x0][0xf20] ;  /* 0x0003c800ff147b82 */ /* 0x000ea20000000800 */
[----:B------:R-:W-:Y:S01]  /*4510*/  ULEA UR6, UR37, UR6, 0x18 ;  /* 0x0000000625067291 */ /* 0x000fe2000f8ec0ff */
[----:B---3--:R-:W-:Y:S01]  /*4520*/  ISETP.NE.AND P1, PT, R0, 0x1, PT ;  /* 0x000000010000780c */ /* 0x008fe20003f25270 */
[----:B----4-:R-:W-:Y:S02]  /*4530*/  UISETP.NE.U32.AND UP4, UPT, UR4, URZ, UPT ;  /* 0x000000ff0400728c */ /* 0x010fe4000bf85070 */
[----:B------:R-:W-:Y:S02]  /*4540*/  UIADD3 UR57, UPT, UPT, UR6, 0x60, URZ ;  /* 0x0000006006397890 */ /* 0x000fe4000fffe0ff */
[----:B------:R-:W-:Y:S01]  /*4550*/  UIADD3 UR49, UPT, UPT, UR6, 0x68, URZ ;  /* 0x0000006806317890 */ /* 0x000fe2000fffe0ff */
[----:B------:R-:W3:Y:S01]  /*4560*/  LDC.64 R28, c[0x0][0x348] ;  /* 0x0000d200ff1c7b82 */ /* 0x000ee20000000a00 */
[----:B------:R-:W-:-:S02]  /*4570*/  UIADD3 UR41, UPT, UPT, UR6, 0x70, URZ ;  /* 0x0000007006297890 */ /* 0x000fc4000fffe0ff */
[----:B------:R-:W-:Y:S02]  /*4580*/  UIADD3 UR25, UPT, UPT, UR6, 0x78, URZ ;  /* 0x0000007806197890 */ /* 0x000fe4000fffe0ff */
[----:B------:R-:W-:-:S03]  /*4590*/  UISETP.NE.AND.EX UP4, UPT, UR5, URZ, UPT, UP4 ;  /* 0x000000ff0500728c */ /* 0x000fc6000bf85340 */
[----:B------:R-:W4:Y:S08]  /*45a0*/  LDC.64 R14, c[0x0][0xf10] ;  /* 0x0003c400ff0e7b82 */ /* 0x000f300000000a00 */
[----:B------:R-:W1:Y:S08]  /*45b0*/  LDC.64 R6, c[0x0][0xf18] ;  /* 0x0003c600ff067b82 */ /* 0x000e700000000a00 */
[----:B------:R-:W1:Y:S08]  /*45c0*/  LDC.64 R4, c[0x0][0xf28] ;  /* 0x0003ca00ff047b82 */ /* 0x000e700000000a00 */
[----:B--2---:R-:W1:Y:S02]  /*45d0*/  LDC R21, c[0x0][0x374] ;  /* 0x0000dd00ff157b82 */ /* 0x004e640000000800 */
.L_x_93:
[C---:B------:R-:W-:Y:S02]  /*45e0*/  LEA R0, R27.reuse, UR6, 0x3 ;  /* 0x000000061b007c11 */ /* 0x040fe4000f8e18ff */
[----:B------:R-:W-:Y:S02]  /*45f0*/  SHF.L.U32 R2, R26, 0x1f, RZ ;  /* 0x0000001f1a027819 */ /* 0x000fe400000006ff */
[----:B------:R-:W-:Y:S02]  /*4600*/  LEA R16, R27, UR6, 0x4 ;  /* 0x000000061b107c11 */ /* 0x000fe4000f8e20ff */
[----:B--2---:R-:W2:Y:S02]  /*4610*/  SYNCS.PHASECHK.TRANS64.TRYWAIT P0, [R0+URZ+0xb0], R2 ;  /* 0x0000b002000075a7 */ /* 0x004ea400080011ff */
[----:B--2---:R-:W-:Y:S05]  /*4620*/  @!P0 BRA `(.L_x_79) ;  /* 0x000000a400508947 */ /* 0x004fea0003800000 */
.L_x_221:
[----:B------:R-:W-:Y:S01]  /*4630*/  ISETP.GE.AND P0, PT, R43, 0x1, PT ;  /* 0x000000012b00780c */ /* 0x000fe20003f06270 */
[----:B------:R-:W1:Y:S01]  /*4640*/  LDS.128 R16, [R16+0x120] ;  /* 0x0001200010107984 */ /* 0x000e620000000c00 */
[----:B------:R-:W-:Y:S01]  /*4650*/  ISETP.NE.U32.AND P4, PT, RZ, UR4, PT ;  /* 0x00000004ff007c0c */ /* 0x000fe2000bf85070 */
[----:B--2---:R-:W-:Y:S01]  /*4660*/  VIADD R0, R0, 0xc0 ;  /* 0x000000c000007836 */ /* 0x004fe20000000000 */
[----:B------:R-:W-:Y:S01]  /*4670*/  USHF.L.U32 UR58, UR12, 0x7, URZ ;  /* 0x000000070c3a7899 */ /* 0x000fe200080006ff */
[----:B------:R-:W-:Y:S01]  /*4680*/  IMAD.MOV.U32 R24, RZ, RZ, 0x1 ;  /* 0x00000001ff187424 */ /* 0x000fe200078e00ff */
[----:B------:R-:W-:Y:S01]  /*4690*/  ISETP.NE.AND.EX P4, PT, RZ, UR5, PT, P4 ;  /* 0x00000005ff007c0c */ /* 0x000fe2000bf85340 */
[----:B------:R-:W-:Y:S01]  /*46a0*/  USHF.L.U32 UR59, UR20, 0x7, URZ ;  /* 0x00000007143b7899 */ /* 0x000fe200080006ff */
[----:B------:R-:W-:Y:S01]  /*46b0*/  PRMT R0, RZ, 0x654, R0 ;  /* 0x00000654ff007816 */ /* 0x000fe20000000000 */
[----:B------:R-:W-:Y:S01]  /*46c0*/  @!PT LDS RZ, [RZ] ;  /* 0x00000000fffff984 */ /* 0x000fe20000000800 */
[----:B------:R-:W-:Y:S01]  /*46d0*/  @!PT LDS RZ, [RZ] ;  /* 0x00000000fffff984 */ /* 0x000fe20000000800 */
[----:B------:R-:W-:Y:S01]  /*46e0*/  @!PT LDS RZ, [RZ] ;  /* 0x00000000fffff984 */ /* 0x000fe20000000800 */
[----:B------:R-:W-:Y:S01]  /*46f0*/  @!PT LDS RZ, [RZ] ;  /* 0x00000000fffff984 */ /* 0x000fe20000000800 */
[----:B------:R2:W-:Y:S06]  /*4700*/  MEMBAR.ALL.CTA ;  /* 0x0000000000007992 */ /* 0x0005ec0000008000 */
[----:B--2---:R-:W2:Y:S01]  /*4710*/  FENCE.VIEW.ASYNC.S ;  /* 0x00000000000073c6 */ /* 0x004ea20000000000 */
[----:B------:R-:W-:Y:S01]  /*4720*/  SHF.L.U32 R24, R24, 0x1f, RZ ;  /* 0x0000001f18187819 */ /* 0x000fe200000006ff */
[----:B--2---:R2:W-:Y:S01]  /*4730*/  SYNCS.ARRIVE.TRANS64.RED.A1T0 RZ, [R0+URZ], RZ ;  /* 0x000000ff00ff79a7 */ /* 0x0045e200081004ff */
[----:B-1----:R-:W-:Y:S11]  /*4740*/  LOP3.LUT P3, RZ, R18, 0x1, RZ, 0xc0, !PT ;  /* 0x0000000112ff7812 */ /* 0x002ff6000786c0ff */
[----:B------:R-:W-:Y:S02]  /*4750*/  @!UPT UIADD3 URZ, UPT, UPT, URZ, URZ, URZ ;  /* 0x000000fffffff290 */ /* 0x000fe4000fffe0ff */
[----:B------:R-:W-:Y:S02]  /*4760*/  @P3 MOV R11, R16 ;  /* 0x00000010000b3202 */ /* 0x000fe40000000f00 */
[----:B------:R-:W-:Y:S01]  /*4770*/  @P3 LOP3.LUT R10, R17, 0xffff, RZ, 0xc0, !PT ;  /* 0x0000ffff110a3812 */ /* 0x000fe200078ec0ff */
[----:B--2---:R-:W-:Y:S06]  /*4780*/  @!P0 BRA `(.L_x_80) ;  /* 0x0000000000a48947 */ /* 0x004fec0003800000 */
[-C--:B------:R-:W-:Y:S01]  /*4790*/  IMAD.HI.U32 R0, R21, R7.reuse, RZ ;  /* 0x0000000715007227 */ /* 0x080fe200078e00ff */
[----:B------:R-:W-:Y:S02]  /*47a0*/  ISETP.NE.AND P0, PT, R6, 0x1, PT ;  /* 0x000000010600780c */ /* 0x000fe40003f05270 */
[----:B------:R-:W-:Y:S01]  /*47b0*/  ISETP.NE.AND P2, PT, R43, 0x1, PT ;  /* 0x000000012b00780c */ /* 0x000fe20003f45270 */
[----:B----4-:R-:W-:Y:S01]  /*47c0*/  IMAD.HI.U32 R9, R22, R14, RZ ;  /* 0x0000000e16097227 */ /* 0x010fe200078e00ff */
[----:B------:R-:W-:Y:S02]  /*47d0*/  SHF.R.U32.HI R0, RZ, R20, R0 ;  /* 0x00000014ff007219 */ /* 0x000fe40000011600 */
[----:B------:R-:W-:Y:S01]  /*47e0*/  ISETP.NE.AND P5, PT, R3, 0x1, PT ;  /* 0x000000010300780c */ /* 0x000fe20003fa5270 */
[----:B------:R-:W-:Y:S01]  /*47f0*/  IMAD.HI.U32 R13, R10, R7, RZ ;  /* 0x000000070a0d7227 */ /* 0x000fe200078e00ff */
[----:B------:R-:W-:Y:S02]  /*4800*/  SHF.R.U32.HI R9, RZ, R15, R9 ;  /* 0x0000000fff097219 */ /* 0x000fe40000011609 */
[----:B------:R-:W-:Y:S01]  /*4810*/  SEL R0, R21, R0, !P0 ;  /* 0x0000000015007207 */ /* 0x000fe20004000000 */
[----:B------:R-:W-:Y:S01]  /*4820*/  IMAD.HI.U32 R12, R11, R14, RZ ;  /* 0x0000000e0b0c7227 */ /* 0x000fe200078e00ff */
[----:B------:R-:W-:Y:S03]  /*4830*/  SEL R9, R22, R9, !P5 ;  /* 0x0000000916097207 */ /* 0x000fe60006800000 */
[-C--:B------:R-:W-:Y:S01]  /*4840*/  IMAD.HI.U32 R8, R0, R4.reuse, RZ ;  /* 0x0000000400087227 */ /* 0x080fe200078e00ff */
[----:B------:R-:W-:Y:S03]  /*4850*/  SHF.R.U32.HI R12, RZ, R15, R12 ;  /* 0x0000000fff0c7219 */ /* 0x000fe6000001160c */
[----:B------:R-:W-:Y:S01]  /*4860*/  IMAD.HI.U32 R2, R9, R4, RZ ;  /* 0x0000000409027227 */ /* 0x000fe200078e00ff */
[-C--:B------:R-:W-:Y:S02]  /*4870*/  @P2 SHF.R.U32.HI R0, RZ, R5.reuse, R8 ;  /* 0x00000005ff002219 */ /* 0x080fe40000011608 */
[----:B------:R-:W-:Y:S02]  /*4880*/  SHF.R.U32.HI R8, RZ, R20, R13 ;  /* 0x00000014ff087219 */ /* 0x000fe4000001160d */
[----:B------:R-:W-:Y:S01]  /*4890*/  @P2 SHF.R.U32.HI R9, RZ, R5, R2 ;  /* 0x00000005ff092219 */ /* 0x000fe20000011602 */
[----:B------:R-:W-:Y:S01]  /*48a0*/  IMAD R0, R43, R0, RZ ;  /* 0x000000002b007224 */ /* 0x000fe200078e02ff */
[----:B------:R-:W-:Y:S02]  /*48b0*/  SEL R8, R10, R8, !P0 ;  /* 0x000000080a087207 */ /* 0x000fe40004000000 */
[----:B------:R-:W-:Y:S01]  /*48c0*/  SEL R2, R11, R12, !P5 ;  /* 0x0000000c0b027207 */ /* 0x000fe20006800000 */
[C---:B------:R-:W-:Y:S01]  /*48d0*/  IMAD R12, R43.reuse, R9, RZ ;  /* 0x000000092b0c7224 */ /* 0x040fe200078e02ff */
[C---:B------:R-:W-:Y:S01]  /*48e0*/  ISETP.GE.AND P0, PT, R8.reuse, R0, PT ;  /* 0x000000000800720c */ /* 0x040fe20003f06270 */
[----:B------:R-:W-:Y:S03]  /*48f0*/  IMAD.HI.U32 R0, R8, R4, RZ ;  /* 0x0000000408007227 */ /* 0x000fe600078e00ff */
[----:B------:R-:W-:Y:S02]  /*4900*/  ISETP.GE.OR P0, PT, R2, R12, P0 ;  /* 0x0000000c0200720c */ /* 0x000fe40000706670 */
[-C--:B------:R-:W-:Y:S04]  /*4910*/  SHF.R.U32.HI R0, RZ, R5.reuse, R0 ;  /* 0x00000005ff007219 */ /* 0x080fe80000011600 */
[----:B------:R-:W-:Y:S05]  /*4920*/  SEL R13, R8, R0, !P2 ;  /* 0x00000000080d7207 */ /* 0x000fea0005000000 */
[----:B------:R-:W-:Y:S02]  /*4930*/  IMAD.MOV R12, RZ, RZ, -R13 ;  /* 0x000000ffff0c7224 */ /* 0x000fe400078e0a0d */
[C---:B------:R-:W-:Y:S04]  /*4940*/  @!P0 IMAD.HI.U32 R0, R2.reuse, R4, RZ ;  /* 0x0000000402008227 */ /* 0x040fe800078e00ff */
[----:B------:R-:W-:Y:S01]  /*4950*/  IMAD R12, R43, R12, R8 ;  /* 0x0000000c2b0c7224 */ /* 0x000fe200078e0208 */
[----:B------:R-:W-:Y:S04]  /*4960*/  @!P0 SHF.R.U32.HI R0, RZ, R5, R0 ;  /* 0x00000005ff008219 */ /* 0x000fe80000011600 */
[----:B------:R-:W-:Y:S04]  /*4970*/  @!P0 SEL R0, R2, R0, !P2 ;  /* 0x0000000002008207 */ /* 0x000fe80005000000 */
[----:B------:R-:W-:Y:S01]  /*4980*/  @!P0 IADD3 R13, PT, PT, R13, -R0, RZ ;  /* 0x800000000d0d8210 */ /* 0x000fe20007ffe0ff */
[----:B------:R-:W-:Y:S01]  /*4990*/  @!P0 IMAD R0, R9, R12, R0 ;  /* 0x0000000c09008224 */ /* 0x000fe200078e0200 */
[----:B------:R-:W-:Y:S01]  /*49a0*/  IADD3 R9, PT, PT, -R8, RZ, RZ ;  /* 0x000000ff08097210 */ /* 0x000fe20007ffe1ff */
[--C-:B------:R-:W-:Y:S02]  /*49b0*/  IMAD.MOV R12, RZ, RZ, -R2.reuse ;  /* 0x000000ffff0c7224 */ /* 0x100fe400078e0a02 */
[----:B------:R-:W-:Y:S02]  /*49c0*/  @!P0 IMAD R8, R13, R43, R2 ;  /* 0x0000002b0d088224 */ /* 0x000fe400078e0202 */
[----:B------:R-:W-:Y:S02]  /*49d0*/  @!P0 IMAD.MOV.U32 R2, RZ, RZ, R0 ;  /* 0x000000ffff028224 */ /* 0x000fe400078e0000 */
[----:B------:R-:W-:Y:S02]  /*49e0*/  IMAD R11, R3, R12, R11 ;  /* 0x0000000c030b7224 */ /* 0x000fe400078e020b */
[----:B------:R-:W-:Y:S02]  /*49f0*/  IMAD R10, R6, R9, R10 ;  /* 0x00000009060a7224 */ /* 0x000fe400078e020a */
[----:B------:R-:W-:Y:S02]  /*4a00*/  IMAD R11, R2, R3, R11 ;  /* 0x00000003020b7224 */ /* 0x000fe400078e020b */
[----:B------:R-:W-:Y:S02]  /*4a10*/  IMAD R10, R8, R6, R10 ;  /* 0x00000006080a7224 */ /* 0x000fe400078e020a */
.L_x_80:
[----:B------:R-:W-:Y:S05]  /*4a20*/  BRA.U UP2, `(.L_x_81) ;  /* 0x0000000102107547 */ /* 0x000fea000b800000 */
[----:B------:R-:W-:Y:S04]  /*4a30*/  MOV R2, UR7 ;  /* 0x0000000700027c02 */ /* 0x000fe80008000f00 */
[----:B------:R-:W-:Y:S04]  /*4a40*/  SHF.L.U32 R2, R2, 0x1f, RZ ;  /* 0x0000001f02027819 */ /* 0x000fe800000006ff */
[----:B------:R-:W1:Y:S02]  /*4a50*/  SYNCS.PHASECHK.TRANS64.TRYWAIT P0, [UR6+0xa8], R2 ;  /* 0x0000a802ff0075a7 */ /* 0x000e640008001106 */
[----:B-1----:R-:W-:Y:S05]  /*4a60*/  @!P0 BRA `(.L_x_82) ;  /* 0x000000a000548947 */ /* 0x002fea0003800000 */
.L_x_81:
[----:B------:R-:W-:Y:S05]  /*4a70*/  BRA.U !UP4, `(.L_x_83) ;  /* 0x000000010c347547 */ /* 0x000fea000b800000 */
[----:B------:R-:W-:Y:S01]  /*4a80*/  UPLOP3.LUT UP0, UPT, UPT, UPT, UP1, 0x80, 0x8 ;  /* 0x000000000008789c */ /* 0x000fe20003f0f010 */
[----:B-1----:R-:W-:Y:S02]  /*4a90*/  HFMA2 R0, -RZ, RZ, 0, 5.9604644775390625e-08 ;  /* 0x00000001ff007431 */ /* 0x002fe400000001ff */
[----:B------:R-:W-:Y:S03]  /*4aa0*/  IMAD.MOV.U32 R86, RZ, RZ, 0x1 ;  /* 0x00000001ff567424 */ /* 0x000fe600078e00ff */
[----:B------:R-:W-:Y:S05]  /*4ab0*/  PLOP3.LUT P0, PT, PT, PT, UP0, 0x80, 0x8 ;  /* 0x000000000008781c */ /* 0x000fea0003f0f008 */
[----:B------:R-:W1:Y:S01]  /*4ac0*/  @UP0 LDCU.64 UR10, c[0x0][0xc88] ;  /* 0x00019100ff0a07ac */ /* 0x000e620008000a00 */
[----:B------:R-:W-:Y:S07]  /*4ad0*/  @UP0 UIMAD UR8, UR36, UR4, URZ ;  /* 0x00000004240802a4 */ /* 0x000fee000f8e02ff */
[----:B------:R-:W-:Y:S01]  /*4ae0*/  @!P0 PRMT R86, R0, 0x7610, R86 ;  /* 0x0000761000568816 */ /* 0x000fe20000000056 */
[----:B-1----:R-:W-:Y:S03]  /*4af0*/  @UP0 UIMAD.WIDE UR10, UR8, 0x4, UR10 ;  /* 0x00000004080a08a5 */ /* 0x002fe6000f8e020a */
[----:B------:R-:W1:Y:S03]  /*4b00*/  @!UP0 LDCU UR8, c[0x0][0xc80] ;  /* 0x00019000ff0887ac */ /* 0x000e660008000800 */
[----:B------:R-:W-:Y:S01]  /*4b10*/  IMAD.U32 R8, RZ, RZ, UR10 ;  /* 0x0000000aff087e24 */ /* 0x000fe2000f8e00ff */
[----:B------:R-:W-:Y:S05]  /*4b20*/  MOV R9, UR11 ;  /* 0x0000000b00097c02 */ /* 0x000fea0008000f00 */
[----:B-----5:R2:W5:Y:S02]  /*4b30*/  @P0 LDG.E R53, desc[UR46][R8.64] ;  /* 0x0000002e08350981 */ /* 0x020564000c1e1900 */
[----:B-12---:R-:W-:Y:S07]  /*4b40*/  @!P0 IMAD.U32 R53, RZ, RZ, UR8 ;  /* 0x00000008ff358e24 */ /* 0x006fee000f8e00ff */
.L_x_83:
[----:B-----5:R-:W-:Y:S01]  /*4b50*/  @!P4 FSETP.EQ.AND P0, PT, R53, RZ, PT ;  /* 0x000000ff3500c20b */ /* 0x020fe20003f02000 */
[----:B------:R-:W-:Y:S01]  /*4b60*/  @!UPT UIADD3 URZ, UPT, UPT, URZ, URZ, URZ ;  /* 0x000000fffffff290 */ /* 0x000fe2000fffe0ff */
[----:B------:R-:W-:Y:S11]  /*4b70*/  @!P4 BRA `(.L_x_84) ;  /* 0x000000000014c947 */ /* 0x000ff60003800000 */
[----:B------:R-:W-:Y:S02]  /*4b80*/  LOP3.LUT P2, RZ, R86, 0xff, RZ, 0xc0, !PT ;  /* 0x000000ff56ff7812 */ /* 0x000fe4000784c0ff */
[----:B------:R-:W-:Y:S04]  /*4b90*/  PLOP3.LUT P0, PT, PT, PT, UP0, 0x80, 0x8 ;  /* 0x000000000008781c */ /* 0x000fe80003f0f008 */
[----:B------:R-:W-:Y:S07]  /*4ba0*/  PLOP3.LUT P0, PT, P0, PT, PT, 0x8, 0x80 ;  /* 0x000000000080781c */ /* 0x000fee000070e170 */
[----:B------:R-:W-:Y:S11]  /*4bb0*/  @P2 FSETP.EQ.AND P0, PT, R53, RZ, PT ;  /* 0x000000ff3500220b */ /* 0x000ff60003f02000 */
[----:B------:R-:W-:Y:S02]  /*4bc0*/  @!UPT UIADD3 URZ, UPT, UPT, URZ, URZ, URZ ;  /* 0x000000fffffff290 */ /* 0x000fe4000fffe0ff */
.L_x_84:
[----:B------:R-:W2:Y:S01]  /*4bd0*/  SYNCS.PHASECHK.TRANS64.TRYWAIT P2, [UR6+0x80], R24 ;  /* 0x00008018ff0075a7 */ /* 0x000ea20008041106 */
[----:B------:R-:W-:Y:S04]  /*4be0*/  ELECT P4, URZ, PT ;  /* 0x0000000000ff782f */ /* 0x000fe80003880000 */
[----:B------:R-:W-:Y:S11]  /*4bf0*/  PLOP3.LUT P4, PT, P0, P4, PT, 0xf2, 0x2f ;  /* 0x00000000002f781c */ /* 0x000ff60000789e72 */
[----:B------:R-:W-:Y:S02]  /*4c00*/  @!UPT UIADD3 URZ, UPT, UPT, URZ, URZ, URZ ;  /* 0x000000fffffff290 */ /* 0x000fe4000fffe0ff */
[----:B---3--:R-:W-:Y:S05]  /*4c10*/  @!P4 IADD3 R8, P0, PT, R28, 0x980, RZ ;  /* 0x000009801c08c810 */ /* 0x008fea0007f1e0ff */
[----:B-1----:R-:W-:Y:S01]  /*4c20*/  @!P4 IMAD.X R2, RZ, RZ, R29, P0 ;  /* 0x000000ffff02c224 */ /* 0x002fe200000e061d */
[----:B--2---:R-:W-:Y:S07]  /*4c30*/  @!P2 BRA `(.L_x_85) ;  /* 0x0000009c00f8a947 */ /* 0x004fee0003800000 */
.L_x_224:
[----:B------:R-:W-:Y:S01]  /*4c40*/  @!P4 R2UR UR9, R8 ;  /* 0x000000000809c2ca */ /* 0x000fe200000e0000 */
[----:B------:R-:W-:Y:S01]  /*4c50*/  VOTEU.ALL UP2, P4 ;  /* 0x0000000000ff7886 */ /* 0x000fe20002040000 */
[----:B------:R-:W-:Y:S01]  /*4c60*/  @!P4 R2UR UR8, R2 ;  /* 0x000000000208c2ca */ /* 0x000fe200000e0000 */
[----:B------:R-:W-:Y:S01]  /*4c70*/  VOTEU.ALL UP3, P4 ;  /* 0x0000000000ff7886 */ /* 0x000fe20002060000 */
[----:B------:R-:W-:Y:S01]  /*4c80*/  UMOV UR14, 0x0 ;  /* 0x00000000000e7882 */ /* 0x000fe20000000000 */
[----:B------:R-:W-:Y:S01]  /*4c90*/  UMOV UR15, 0x10000000 ;  /* 0x10000000000f7882 */ /* 0x000fe20000000000 */
[----:B------:R-:W-:Y:S01]  /*4ca0*/  @!UP2 UIADD3 UR56, UPT, UPT, UR6, 0x200, URZ ;  /* 0x000002000638a890 */ /* 0x000fe2000fffe0ff */
[----:B-1----:R-:W-:Y:S01]  /*4cb0*/  @!P4 IMAD.MOV.U32 R0, RZ, RZ, 0x1000 ;  /* 0x00001000ff00c424 */ /* 0x002fe200078e00ff */
[----:B------:R-:W-:Y:S01]  /*4cc0*/  UMOV UR60, UR36 ;  /* 0x00000024003c7c82 */ /* 0x000fe20008000000 */
[----:B------:R-:W-:Y:S01]  /*4cd0*/  @!UP2 UIADD3 UR10, UPT, UPT, UR58, 0x40, URZ ;  /* 0x000000403a0aa890 */ /* 0x000fe2000fffe0ff */
[----:B------:R-:W-:Y:S01]  /*4ce0*/  UMOV UR11, UR59 ;  /* 0x0000003b000b7c82 */ /* 0x000fe20008000000 */
[----:B------:R-:W-:Y:S02]  /*4cf0*/  UMOV UR12, UR36 ;  /* 0x00000024000c7c82 */ /* 0x000fe40008000000 */
[----:B------:R-:W-:Y:S01]  /*4d00*/  IMAD.U32 R8, RZ, RZ, UR9 ;  /* 0x00000009ff087e24 */ /* 0x000fe2000f8e00ff */
[----:B------:R-:W-:Y:S01]  /*4d10*/  UMOV UR9, UR57 ;  /* 0x0000003900097c82 */ /* 0x000fe20008000000 */
[----:B------:R-:W-:Y:S01]  /*4d20*/  IMAD.U32 R9, RZ, RZ, UR8 ;  /* 0x00000008ff097e24 */ /* 0x000fe2000f8e00ff */
[----:B------:R-:W-:Y:S02]  /*4d30*/  @!UP2 UIADD3 UR8, UPT, UPT, UR6, 0xa00, URZ ;  /* 0x00000a000608a890 */ /* 0x000fe4000fffe0ff */
[----:B------:R-:W-:Y:S01]  /*4d40*/  @!P4 R2UR UR16, R8 ;  /* 0x000000000810c2ca */ /* 0x000fe200000e0000 */
[----:B------:R-:W-:Y:S01]  /*4d50*/  VOTEU.ALL UP2, P4 ;  /* 0x0000000000ff7886 */ /* 0x000fe20002040000 */
[----:B------:R-:W-:Y:S01]  /*4d60*/  @!P4 R2UR UR17, R9 ;  /* 0x000000000911c2ca */ /* 0x000fe200000e0000 */
[----:B------:R-:W-:Y:S01]  /*4d70*/  UPRMT UR21, UR37, 0x654, UR57 ;  /* 0x0000065425157896 */ /* 0x000fe20008000039 */
[----:B------:R-:W-:Y:S05]  /*4d80*/  @!P4 IADD3 R8, P0, PT, R28, 0x980, RZ ;  /* 0x000009801c08c810 */ /* 0x000fea0007f1e0ff */
[----:B------:R-:W-:Y:S06]  /*4d90*/  @!P4 IMAD.X R2, RZ, RZ, R29, P0 ;  /* 0x000000ffff02c224 */ /* 0x000fec00000e061d */
[----:B------:R1:W-:Y:S01]  /*4da0*/  @!UP3 UTMALDG.3D [UR56], [UR16], desc[UR14] ;  /* 0x00000e381000b5b4 */ /* 0x0003e20008011000 */
[----:B------:R1:W-:Y:S01]  /*4db0*/  @!UP2 UTMALDG.3D [UR8], [UR16], desc[UR14] ;  /* 0x00000e081000a5b4 */ /* 0x0003e20008011000 */
[----:B------:R1:W-:Y:S01]  /*4dc0*/  @!P4 SYNCS.ARRIVE.TRANS64.RED.A0TR RZ, [UR6+0x60], R0 ;  /* 0x00006000ffffc9a7 */ /* 0x0003e20008300406 */
[----:B------:R-:W-:Y:S01]  /*4dd0*/  SYNCS.ARRIVE.TRANS64.RED.A1T0 RZ, [UR21], RZ ;  /* 0x000000ffffff79a7 */ /* 0x000fe20008100415 */
[----:B------:R-:W2:Y:S02]  /*4de0*/  SYNCS.PHASECHK.TRANS64.TRYWAIT P2, [UR6+0x88], R24 ;  /* 0x00008818ff0075a7 */ /* 0x000ea40008041106 */
[----:B-12---:R-:W-:Y:S05]  /*4df0*/  @!P2 BRA `(.L_x_86) ;  /* 0x0000009c00a0a947 */ /* 0x006fea0003800000 */
.L_x_226:
        /* <DEDUP_REMOVED lines=8> */
[----:B------:R-:W-:Y:S01]  /*4e80*/  @!UP2 UIADD3 UR48, UPT, UPT, UR6, 0x1200, URZ ;  /* 0x000012000630a890 */ /* 0x000fe2000fffe0ff */
[----:B------:R-:W-:Y:S01]  /*4e90*/  UMOV UR50, UR58 ;  /* 0x0000003a00327c82 */ /* 0x000fe20008000000 */
[----:B------:R-:W-:Y:S01]  /*4ea0*/  UMOV UR52, UR36 ;  /* 0x0000002400347c82 */ /* 0x000fe20008000000 */
[----:B------:R-:W-:Y:S02]  /*4eb0*/  @!UP2 UIADD3 UR10, UPT, UPT, UR58, 0x40, URZ ;  /* 0x000000403a0aa890 */ /* 0x000fe4000fffe0ff */
[----:B------:R-:W-:Y:S01]  /*4ec0*/  IMAD.U32 R8, RZ, RZ, UR9 ;  /* 0x00000009ff087e24 */ /* 0x000fe2000f8e00ff */
[----:B------:R-:W-:Y:S01]  /*4ed0*/  UMOV UR9, UR49 ;  /* 0x0000003100097c82 */ /* 0x000fe20008000000 */
[----:B------:R-:W-:Y:S01]  /*4ee0*/  IMAD.U32 R9, RZ, RZ, UR8 ;  /* 0x00000008ff097e24 */ /* 0x000fe2000f8e00ff */
[----:B------:R-:W-:Y:S02]  /*4ef0*/  @!UP2 UIADD3 UR8, UPT, UPT, UR6, 0x1a00, URZ ;  /* 0x00001a000608a890 */ /* 0x000fe4000fffe0ff */
[----:B------:R-:W-:Y:S01]  /*4f00*/  @!P4 R2UR UR18, R8 ;  /* 0x000000000812c2ca */ /* 0x000fe200000e0000 */
[----:B------:R-:W-:Y:S01]  /*4f10*/  VOTEU.ALL UP2, P4 ;  /* 0x0000000000ff7886 */ /* 0x000fe20002040000 */
[----:B------:R-:W-:Y:S01]  /*4f20*/  @!P4 R2UR UR19, R9 ;  /* 0x000000000913c2ca */ /* 0x000fe200000e0000 */
[----:B------:R-:W-:Y:S01]  /*4f30*/  UMOV UR12, UR36 ;  /* 0x00000024000c7c82 */ /* 0x000fe20008000000 */
[----:B------:R-:W-:Y:S01]  /*4f40*/  UMOV UR11, UR51 ;  /* 0x00000033000b7c82 */ /* 0x000fe20008000000 */
[----:B------:R-:W-:Y:S01]  /*4f50*/  UPRMT UR15, UR37, 0x654, UR49 ;  /* 0x00000654250f7896 */ /* 0x000fe20008000031 */
[----:B------:R-:W-:Y:S05]  /*4f60*/  @!P4 IADD3 R8, P0, PT, R28, 0x980, RZ ;  /* 0x000009801c08c810 */ /* 0x000fea0007f1e0ff */
[----:B------:R-:W-:Y:S04]  /*4f70*/  @!P4 IMAD.X R2, RZ, RZ, R29, P0 ;  /* 0x000000ffff02c224 */ /* 0x000fe800000e061d */
[----:B------:R1:W-:Y:S01]  /*4f80*/  @!UP3 UTMALDG.3D [UR48], [UR18], desc[UR16] ;  /* 0x000010301200b5b4 */ /* 0x0003e20008011000 */
[----:B------:R1:W-:Y:S01]  /*4f90*/  @!UP2 UTMALDG.3D [UR8], [UR18], desc[UR16] ;  /* 0x000010081200a5b4 */ /* 0x0003e20008011000 */
[----:B------:R1:W-:Y:S01]  /*4fa0*/  @!P4 SYNCS.ARRIVE.TRANS64.RED.A0TR RZ, [UR6+0x68], R0 ;  /* 0x00006800ffffc9a7 */ /* 0x0003e20008300406 */
[----:B------:R-:W-:Y:S01]  /*4fb0*/  SYNCS.ARRIVE.TRANS64.RED.A1T0 RZ, [UR15], RZ ;  /* 0x000000ffffff79a7 */ /* 0x000fe2000810040f */
[----:B------:R-:W2:Y:S02]  /*4fc0*/  SYNCS.PHASECHK.TRANS64.TRYWAIT P2, [UR6+0x90], R24 ;  /* 0x00009018ff0075a7 */ /* 0x000ea40008041106 */
[----:B-12---:R-:W-:Y:S05]  /*4fd0*/  @!P2 BRA `(.L_x_87) ;  /* 0x0000009c0040a947 */ /* 0x006fea0003800000 */
.L_x_228:
[----:B------:R-:W-:Y:S01]  /*4fe0*/  @!P4 R2UR UR9, R8 ;  /* 0x000000000809c2ca */ /* 0x000fe200000e0000 */
[----:B------:R-:W-:Y:S01]  /*4ff0*/  VOTEU.ALL UP2, P4 ;  /* 0x0000000000ff7886 */ /* 0x000fe20002040000 */
[----:B------:R-:W-:Y:S01]  /*5000*/  @!P4 R2UR UR8, R2 ;  /* 0x000000000208c2ca */ /* 0x000fe200000e0000 */
[----:B------:R-:W-:Y:S01]  /*5010*/  UIADD3 UR42, UPT, UPT, UR58, 0x10, URZ ;  /* 0x000000103a2a7890 */ /* 0x000fe2000fffe0ff */
[----:B-1----:R-:W-:Y:S01]  /*5020*/  @!P4 IMAD.MOV.U32 R0, RZ, RZ, 0x1000 ;  /* 0x00001000ff00c424 */ /* 0x002fe200078e00ff */
[----:B------:R-:W-:Y:S01]  /*5030*/  VOTEU.ALL UP3, P4 ;  /* 0x0000000000ff7886 */ /* 0x000fe20002060000 */
[----:B------:R-:W-:Y:S01]  /*5040*/  @!UP2 UIADD3 UR40, UPT, UPT, UR6, 0x2200, URZ ;  /* 0x000022000628a890 */ /* 0x000fe2000fffe0ff */
[----:B------:R-:W-:Y:S01]  /*5050*/  UMOV UR16, 0x0 ;  /* 0x0000000000107882 */ /* 0x000fe20000000000 */
[----:B------:R-:W-:Y:S01]  /*5060*/  UMOV UR17, 0x10000000 ;  /* 0x1000000000117882 */ /* 0x000fe20000000000 */
        /* <DEDUP_REMOVED lines=21> */
.L_x_230:
        /* <DEDUP_REMOVED lines=9> */
[----:B------:R-:W-:Y:S01]  /*5250*/  SHF.L.U32 R30, RZ, 0x1f, RZ ;  /* 0x0000001fff1e7819 */ /* 0x000fe200000006ff */
[----:B------:R-:W-:Y:S01]  /*5260*/  UMOV UR26, UR42 ;  /* 0x0000002a001a7c82 */ /* 0x000fe20008000000 */
[----:B------:R-:W-:Y:S01]  /*5270*/  UMOV UR28, UR36 ;  /* 0x00000024001c7c82 */ /* 0x000fe20008000000 */
[----:B------:R-:W-:Y:S01]  /*5280*/  @!UP2 UIADD3 UR10, UPT, UPT, UR58, 0x50, URZ ;  /* 0x000000503a0aa890 */ /* 0x000fe2000fffe0ff */
        /* <DEDUP_REMOVED lines=18> */
.L_x_232:
        /* <DEDUP_REMOVED lines=11> */
[----:B------:R-:W-:Y:S02]  /*5460*/  UMOV UR20, UR36 ;  /* 0x0000002400147c82 */ /* 0x000fe40008000000 */
[----:B------:R-:W-:Y:S01]  /*5470*/  IMAD.U32 R8, RZ, RZ, UR9 ;  /* 0x00000009ff087e24 */ /* 0x000fe2000f8e00ff */
[----:B------:R-:W-:Y:S01]  /*5480*/  @!UP2 UIADD3 UR10, UPT, UPT, UR58, 0x60, URZ ;  /* 0x000000603a0aa890 */ /* 0x000fe2000fffe0ff */
[----:B------:R-:W-:Y:S01]  /*5490*/  IMAD.U32 R9, RZ, RZ, UR8 ;  /* 0x00000008ff097e24 */ /* 0x000fe2000f8e00ff */
[----:B------:R-:W-:Y:S02]  /*54a0*/  @!UP2 UIADD3 UR8, UPT, UPT, UR6, 0xa00, URZ ;  /* 0x00000a000608a890 */ /* 0x000fe4000fffe0ff */
[----:B------:R-:W-:Y:S01]  /*54b0*/  @!P4 R2UR UR26, R8 ;  /* 0x00000000081ac2ca */ /* 0x000fe200000e0000 */
[----:B------:R-:W-:Y:S01]  /*54c0*/  VOTEU.ALL UP2, P4 ;  /* 0x0000000000ff7886 */ /* 0x000fe20002040000 */
[----:B------:R-:W-:Y:S01]  /*54d0*/  @!P4 R2UR UR27, R9 ;  /* 0x00000000091bc2ca */ /* 0x000fe200000e0000 */
[----:B------:R-:W-:Y:S01]  /*54e0*/  UMOV UR9, UR57 ;  /* 0x0000003900097c82 */ /* 0x000fe20008000000 */
[----:B------:R-:W-:Y:S01]  /*54f0*/  UMOV UR11, UR59 ;  /* 0x0000003b000b7c82 */ /* 0x000fe20008000000 */
[----:B------:R-:W-:Y:S01]  /*5500*/  UMOV UR12, UR36 ;  /* 0x00000024000c7c82 */ /* 0x000fe20008000000 */
        /* <DEDUP_REMOVED lines=8> */
.L_x_234:
        /* <DEDUP_REMOVED lines=21> */
[----:B------:R-:W-:Y:S05]  /*56e0*/  @!P4 IADD3 R8, P0, PT, R28, 0x980, RZ ;  /* 0x000009801c08c810 */ /* 0x000fea0007f1e0ff */
[----:B------:R-:W-:Y:S05]  /*56f0*/  @!P4 IMAD.X R2, RZ, RZ, R29, P0 ;  /* 0x000000ffff02c224 */ /* 0x000fea00000e061d */
[----:B------:R1:W-:Y:S01]  /*5700*/  @!UP3 UTMALDG.3D [UR16], [UR26], desc[UR22] ;  /* 0x000016101a00b5b4 */ /* 0x0003e20008011000 */
[----:B------:R1:W-:Y:S01]  /*5710*/  @!UP2 UTMALDG.3D [UR8], [UR26], desc[UR22] ;  /* 0x000016081a00a5b4 */ /* 0x0003e20008011000 */
[----:B------:R1:W-:Y:S01]  /*5720*/  @!P4 SYNCS.ARRIVE.TRANS64.RED.A0TR RZ, [UR6+0x68], R0 ;  /* 0x00006800ffffc9a7 */ /* 0x0003e20008300406 */
[----:B------:R-:W-:Y:S01]  /*5730*/  SYNCS.ARRIVE.TRANS64.RED.A1T0 RZ, [UR15], RZ ;  /* 0x000000ffffff79a7 */ /* 0x000fe2000810040f */
[----:B------:R-:W2:Y:S02]  /*5740*/  SYNCS.PHASECHK.TRANS64.TRYWAIT P2, [UR6+0x90], R30 ;  /* 0x0000901eff0075a7 */ /* 0x000ea40008041106 */
[----:B-12---:R-:W-:Y:S05]  /*5750*/  @!P2 BRA `(.L_x_91) ;  /* 0x0000009400c0a947 */ /* 0x006fea0003800000 */
.L_x_236:
[----:B------:R-:W2:Y:S01]  /*5760*/  LDC.64 R12, c[0x0][0xf18] ;  /* 0x0003c600ff0c7b82 */ /* 0x000ea20000000a00 */
[----:B------:R-:W-:Y:S01]  /*5770*/  @!P4 R2UR UR8, R2 ;  /* 0x000000000208c2ca */ /* 0x000fe200000e0000 */
[----:B------:R-:W-:Y:S01]  /*5780*/  VOTEU.ALL UP2, P4 ;  /* 0x0000000000ff7886 */ /* 0x000fe20002040000 */
[----:B------:R-:W-:Y:S01]  /*5790*/  @!P4 R2UR UR9, R8 ;  /* 0x000000000809c2ca */ /* 0x000fe200000e0000 */
[----:B------:R-:W-:Y:S01]  /*57a0*/  UIADD3 UR34, UPT, UPT, UR58, 0x30, URZ ;  /* 0x000000303a227890 */ /* 0x000fe2000fffe0ff */
[----:B-1----:R-:W-:Y:S03]  /*57b0*/  @!P4 IMAD.MOV.U32 R0, RZ, RZ, 0x1000 ;  /* 0x00001000ff00c424 */ /* 0x002fe600078e00ff */
[----:B------:R-:W1:Y:S01]  /*57c0*/  @!P1 LDC R2, c[0x0][0xf0c] ;  /* 0x0003c300ff029b82 */ /* 0x000e620000000800 */
[----:B------:R-:W-:Y:S01]  /*57d0*/  @!UP2 UIADD3 UR32, UPT, UPT, UR6, 0x2200, URZ ;  /* 0x000022000620a890 */ /* 0x000fe2000fffe0ff */
[----:B------:R-:W-:Y:S01]  /*57e0*/  @P3 SHF.R.U32.HI R25, RZ, 0x10, R17 ;  /* 0x00000010ff193819 */ /* 0x000fe20000011611 */
[----:B------:R-:W-:Y:S01]  /*57f0*/  VOTEU.ALL UP3, P4 ;  /* 0x0000000000ff7886 */ /* 0x000fe20002060000 */
[----:B------:R-:W-:Y:S01]  /*5800*/  UMOV UR16, 0x0 ;  /* 0x0000000000107882 */ /* 0x000fe20000000000 */
[----:B------:R-:W-:Y:S01]  /*5810*/  UMOV UR17, 0x10000000 ;  /* 0x1000000000117882 */ /* 0x000fe20000000000 */
[----:B------:R-:W-:Y:S01]  /*5820*/  UMOV UR33, UR41 ;  /* 0x0000002900217c82 */ /* 0x000fe20008000000 */
[----:B------:R-:W-:Y:S01]  /*5830*/  UMOV UR35, UR59 ;  /* 0x0000003b00237c82 */ /* 0x000fe20008000000 */
[----:B------:R-:W-:Y:S01]  /*5840*/  IMAD.U32 R9, RZ, RZ, UR8 ;  /* 0x00000008ff097e24 */ /* 0x000fe2000f8e00ff */
[----:B------:R-:W-:Y:S01]  /*5850*/  @!UP2 UIADD3 UR10, UPT, UPT, UR58, 0x70, URZ ;  /* 0x000000703a0aa890 */ /* 0x000fe2000fffe0ff */
[----:B------:R-:W-:Y:S01]  /*5860*/  IMAD.U32 R8, RZ, RZ, UR9 ;  /* 0x00000009ff087e24 */ /* 0x000fe2000f8e00ff */
[----:B------:R-:W-:Y:S01]  /*5870*/  @!UP2 UIADD3 UR8, UPT, UPT, UR6, 0x2a00, URZ ;  /* 0x00002a000608a890 */ /* 0x000fe2000fffe0ff */
[----:B------:R-:W-:Y:S01]  /*5880*/  VIADD R27, R27, 0x1 ;  /* 0x000000011b1b7836 */ /* 0x000fe20000000000 */
[----:B------:R-:W-:Y:S01]  /*5890*/  @!P4 R2UR UR19, R9 ;  /* 0x000000000913c2ca */ /* 0x000fe200000e0000 */
[----:B------:R-:W-:Y:S01]  /*58a0*/  VOTEU.ALL UP2, P4 ;  /* 0x0000000000ff7886 */ /* 0x000fe20002040000 */
[----:B------:R-:W-:Y:S01]  /*58b0*/  @!P4 R2UR UR18, R8 ;  /* 0x000000000812c2ca */ /* 0x000fe200000e0000 */
[----:B------:R-:W-:Y:S01]  /*58c0*/  UMOV UR9, UR41 ;  /* 0x0000002900097c82 */ /* 0x000fe20008000000 */
[----:B------:R-:W3:Y:S01]  /*58d0*/  LDC.64 R8, c[0x0][0xf10] ;  /* 0x0003c400ff087b82 */ /* 0x000ee20000000a00 */
[----:B------:R-:W-:Y:S01]  /*58e0*/  UMOV UR11, UR59 ;  /* 0x0000003b000b7c82 */ /* 0x000fe20008000000 */
[----:B------:R-:W-:Y:S09]  /*58f0*/  UMOV UR12, UR36 ;  /* 0x00000024000c7c82 */ /* 0x000ff20008000000 */
[----:B------:R1:W-:Y:S01]  /*5900*/  @!UP3 UTMALDG.3D [UR32], [UR18], desc[UR16] ;  /* 0x000010201200b5b4 */ /* 0x0003e20008011000 */
[----:B------:R1:W-:Y:S01]  /*5910*/  @!UP2 UTMALDG.3D [UR8], [UR18], desc[UR16] ;  /* 0x000010081200a5b4 */ /* 0x0003e20008011000 */
[----:B------:R5:W-:Y:S01]  /*5920*/  @!P4 SYNCS.ARRIVE.TRANS64.RED.A0TR RZ, [UR6+0x70], R0 ;  /* 0x00007000ffffc9a7 */ /* 0x000be20008300406 */
[C---:B---3--:R-:W-:Y:S01]  /*5930*/  @!P1 IMAD.HI.U32 R8, R11.reuse, R8, RZ ;  /* 0x000000080b089227 */ /* 0x048fe200078e00ff */
[----:B--2---:R-:W-:Y:S02]  /*5940*/  @!P1 ISETP.NE.AND P0, PT, R12, 0x1, PT ;  /* 0x000000010c00980c */ /* 0x004fe40003f05270 */
[----:B-1----:R-:W-:Y:S01]  /*5950*/  @!P1 ISETP.NE.AND P2, PT, R2, 0x1, PT ;  /* 0x000000010200980c */ /* 0x002fe20003f45270 */
[C---:B------:R-:W-:Y:S01]  /*5960*/  @!P1 IMAD.HI.U32 R13, R10.reuse, R13, RZ ;  /* 0x0000000d0a0d9227 */ /* 0x040fe200078e00ff */
[----:B------:R-:W-:Y:S04]  /*5970*/  @!P1 SHF.R.U32.HI R8, RZ, R9, R8 ;  /* 0x00000009ff089219 */ /* 0x000fe80000011608 */
[----:B------:R-:W-:Y:S01]  /*5980*/  @!P1 SEL R8, R11, R8, !P2 ;  /* 0x000000080b089207 */ /* 0x000fe20005000000 */
[----:B------:R-:W-:Y:S01]  /*5990*/  SYNCS.ARRIVE.TRANS64.RED.A1T0 RZ, [UR14], RZ ;  /* 0x000000ffffff79a7 */ /* 0x000fe2000810040e */
[----:B------:R-:W1:Y:S01]  /*59a0*/  SYNCS.PHASECHK.TRANS64.TRYWAIT P5, [UR6+0x98], R30 ;  /* 0x0000981eff0075a7 */ /* 0x000e6200080a1106 */
[----:B-----5:R-:W2:Y:S02]  /*59b0*/  @!P1 LDC R0, c[0x0][0xf20] ;  /* 0x0003c800ff009b82 */ /* 0x020ea40000000800 */
[----:B--2---:R-:W-:Y:S04]  /*59c0*/  @!P1 SHF.R.U32.HI R0, RZ, R0, R13 ;  /* 0x00000000ff009219 */ /* 0x004fe8000001160d */
[----:B------:R-:W-:Y:S05]  /*59d0*/  @!P1 SEL R9, R10, R0, !P0 ;  /* 0x000000000a099207 */ /* 0x000fea0004000000 */
[----:B------:R-:W-:Y:S02]  /*59e0*/  @!P1 IMAD.IADD R0, R9, 0x1, -R8 ;  /* 0x0000000109009824 */ /* 0x000fe400078e0a08 */
[----:B------:R-:W-:Y:S02]  /*59f0*/  @!P1 IMAD.IADD R8, R8, 0x1, -R9 ;  /* 0x0000000108089824 */ /* 0x000fe400078e0a09 */
[----:B------:R-:W-:Y:S02]  /*5a00*/  @!P1 IMAD R11, R0, R2, R11 ;  /* 0x00000002000b9224 */ /* 0x000fe400078e020b */
[----:B------:R-:W-:Y:S01]  /*5a10*/  @!P1 IMAD R10, R8, R12, R10 ;  /* 0x0000000c080a9224 */ /* 0x000fe200078e020a */
[----:B-1----:R-:W-:Y:S06]  /*5a20*/  @!P5 BRA `(.L_x_92) ;  /* 0x000000940024d947 */ /* 0x002fec0003800000 */
.L_x_238:
[----:B------:R-:W-:Y:S01]  /*5a30*/  @!P4 IADD3 R2, P0, PT, R28, 0x980, RZ ;  /* 0x000009801c02c810 */ /* 0x000fe20007f1e0ff */
[----:B------:R-:W-:Y:S01]  /*5a40*/  VOTEU.ALL UP2, P4 ;  /* 0x0000000000ff7886 */ /* 0x000fe20002040000 */
[----:B------:R-:W-:Y:S01]  /*5a50*/  VOTEU.ALL UP3, P4 ;  /* 0x0000000000ff7886 */ /* 0x000fe20002060000 */
[----:B------:R-:W-:Y:S01]  /*5a60*/  UMOV UR33, UR25 ;  /* 0x0000001900217c82 */ /* 0x000fe20008000000 */
[----:B------:R-:W-:Y:S01]  /*5a70*/  @!P4 R2UR UR9, R2 ;  /* 0x000000000209c2ca */ /* 0x000fe200000e0000 */
[----:B-1----:R-:W-:Y:S01]  /*5a80*/  @!P4 IMAD.X R0, RZ, RZ, R29, P0 ;  /* 0x000000ffff00c224 */ /* 0x002fe200000e061d */
[----:B------:R-:W-:Y:S01]  /*5a90*/  @!UP2 UIADD3 UR35, UPT, UPT, UR59, 0x40, URZ ;  /* 0x000000403b23a890 */ /* 0x000fe2000fffe0ff */
[----:B------:R-:W-:Y:S01]  /*5aa0*/  VIADD R2, R10, UR38 ;  /* 0x000000260a027c36 */ /* 0x000fe20008000000 */
[----:B------:R-:W-:Y:S01]  /*5ab0*/  @!UP2 UIADD3 UR32, UPT, UPT, UR6, 0x3200, URZ ;  /* 0x000032000620a890 */ /* 0x000fe2000fffe0ff */
[----:B------:R-:W-:Y:S01]  /*5ac0*/  ISETP.NE.AND P0, PT, R27, 0x2, PT ;  /* 0x000000021b00780c */ /* 0x000fe20003f05270 */
[----:B------:R-:W-:Y:S01]  /*5ad0*/  @!UP2 UIADD3 UR26, UPT, UPT, UR58, 0x70, URZ ;  /* 0x000000703a1aa890 */ /* 0x000fe2000fffe0ff */
[----:B------:R-:W-:Y:S01]  /*5ae0*/  @!P4 R2UR UR8, R0 ;  /* 0x000000000008c2ca */ /* 0x000fe200000e0000 */
[----:B------:R-:W-:Y:S01]  /*5af0*/  @!UP2 UIADD3 UR24, UPT, UPT, UR6, 0x3a00, URZ ;  /* 0x00003a000618a890 */ /* 0x000fe2000fffe0ff */
[----:B------:R-:W-:Y:S01]  /*5b00*/  VIADD R0, R11, UR39 ;  /* 0x000000270b007c36 */ /* 0x000fe20008000000 */
[----:B------:R-:W-:Y:S01]  /*5b10*/  VOTEU.ALL UP2, P4 ;  /* 0x0000000000ff7886 */ /* 0x000fe20002040000 */
[----:B------:R-:W-:Y:S01]  /*5b20*/  UMOV UR28, UR36 ;  /* 0x00000024001c7c82 */ /* 0x000fe20008000000 */
[----:B------:R-:W-:Y:S01]  /*5b30*/  UMOV UR27, UR35 ;  /* 0x00000023001b7c82 */ /* 0x000fe20008000000 */
[----:B------:R-:W-:Y:S01]  /*5b40*/  IMAD.U32 R8, RZ, RZ, UR9 ;  /* 0x00000009ff087e24 */ /* 0x000fe2000f8e00ff */
[----:B------:R-:W-:Y:S01]  /*5b50*/  UMOV UR9, 0x10000000 ;  /* 0x1000000000097882 */ /* 0x000fe20000000000 */
[----:B------:R-:W-:Y:S02]  /*5b60*/  R2UR UR12, R2 ;  /* 0x00000000020c72ca */ /* 0x000fe400000e0000 */
[----:B------:R-:W-:Y:S02]  /*5b70*/  R2UR UR20, R0 ;  /* 0x00000000001472ca */ /* 0x000fe400000e0000 */
[----:B------:R-:W-:Y:S01]  /*5b80*/  @!P4 R2UR UR10, R8 ;  /* 0x00000000080ac2ca */ /* 0x000fe200000e0000 */
[----:B------:R-:W-:Y:S01]  /*5b90*/  IMAD.U32 R9, RZ, RZ, UR8 ;  /* 0x00000008ff097e24 */ /* 0x000fe2000f8e00ff */
[----:B------:R-:W-:Y:S01]  /*5ba0*/  UMOV UR8, 0x0 ;  /* 0x0000000000087882 */ /* 0x000fe20000000000 */
[----:B------:R-:W-:Y:S02]  /*5bb0*/  SEL R0, RZ, 0x1, P0 ;  /* 0x00000001ff007807 */ /* 0x000fe40000000000 */
[----:B------:R-:W-:Y:S02]  /*5bc0*/  SEL R27, R27, RZ, P0 ;  /* 0x000000ff1b1b7207 */ /* 0x000fe40000000000 */
[----:B------:R-:W-:Y:S02]  /*5bd0*/  @!P4 R2UR UR11, R9 ;  /* 0x00000000090bc2ca */ /* 0x000fe400000e0000 */
[----:B------:R-:W-:Y:S11]  /*5be0*/  LOP3.LUT R26, R26, R0, RZ, 0x3c, !PT ;  /* 0x000000001a1a7212 */ /* 0x000ff600078e3cff */
[----:B------:R1:W-:Y:S01]  /*5bf0*/  @!UP3 UTMALDG.3D [UR32], [UR10], desc[UR8] ;  /* 0x000008200a00b5b4 */ /* 0x0003e20008011000 */
[----:B------:R2:W-:Y:S01]  /*5c00*/  @!UP2 UTMALDG.3D [UR24], [UR10], desc[UR8] ;  /* 0x000008180a00a5b4 */ /* 0x0005e20008011000 */
[----:B------:R2:W-:Y:S01]  /*5c10*/  @!P4 SYNCS.ARRIVE.TRANS64.RED.A0TR RZ, [UR6+0x78], R23 ;  /* 0x00007817ffffc9a7 */ /* 0x0005e20008300406 */
[----:B------:R-:W-:Y:S01]  /*5c20*/  UPLOP3.LUT UP2, UPT, UPT, UPT, UPT, 0x80, 0x8 ;  /* 0x000000000008789c */ /* 0x000fe20003f4f070 */
[----:B------:R-:W-:Y:S01]  /*5c30*/  SYNCS.ARRIVE.TRANS64.RED.A1T0 RZ, [UR13], RZ ;  /* 0x000000ffffff79a7 */ /* 0x000fe2000810040d */
[----:B-1----:R-:W-:Y:S01]  /*5c40*/  @P3 R2UR UR36, R25 ;  /* 0x00000000192432ca */ /* 0x002fe200000e0000 */
[----:B------:R-:W-:Y:S03]  /*5c50*/  @!UPT UIADD3 URZ, UPT, UPT, URZ, URZ, URZ ;  /* 0x000000fffffff290 */ /* 0x000fe6000fffe0ff */
[----:B------:R-:W-:Y:S11]  /*5c60*/  @P3 BRA `(.L_x_93) ;  /* 0xffffffe8005c3947 */ /* 0x000ff6000383ffff */
[----:B------:R-:W1:Y:S02]  /*5c70*/  SYNCS.PHASECHK.TRANS64.TRYWAIT P0, [UR6+0x80], R24 ;  /* 0x00008018ff0075a7 */ /* 0x000e640008001106 */
[----:B-1----:R-:W-:Y:S05]  /*5c80*/  @!P0 BRA `(.L_x_94) ;  /* 0x0000009000a48947 */ /* 0x002fea0003800000 */
.L_x_240:
[----:B------:R-:W3:Y:S02]  /*5c90*/  SYNCS.PHASECHK.TRANS64.TRYWAIT P0, [UR6+0x88], R24 ;  /* 0x00008818ff0075a7 */ /* 0x000ee40008001106 */
[----:B---3--:R-:W-:Y:S05]  /*5ca0*/  @!P0 BRA `(.L_x_95) ;  /* 0x0000009000b48947 */ /* 0x008fea0003800000 */
.L_x_242:
[----:B------:R-:W3:Y:S01]  /*5cb0*/  SYNCS.PHASECHK.TRANS64.TRYWAIT P0, [UR6+0x90], R24 ;  /* 0x00009018ff0075a7 */ /* 0x000ee20008001106 */
[----:B-1----:R-:W-:Y:S01]  /*5cc0*/  HFMA2 R0, -RZ, RZ, 0, 5.9604644775390625e-08 ;  /* 0x00000001ff007431 */ /* 0x002fe200000001ff */
[----:B---3--:R-:W-:Y:S06]  /*5cd0*/  @!P0 BRA `(.L_x_96) ;  /* 0x0000009000c08947 */ /* 0x008fec0003800000 */
.L_x_244:
[----:B-1----:R-:W-:Y:S02]  /*5ce0*/  MOV R2, UR6 ;  /* 0x0000000600027c02 */ /* 0x002fe40008000f00 */
[----:B------:R-:W-:-:S07]  /*5cf0*/  SHF.L.U32 R0, R0, 0x1f, RZ ;  /* 0x0000001f00007819 */ /* 0x000fce00000006ff */
.L_x_97:
[----:B-1----:R1:W3:Y:S02]  /*5d00*/  SYNCS.PHASECHK.TRANS64.TRYWAIT P0, [R2+URZ+0x98], R0 ;  /* 0x00009800020075a7 */ /* 0x0022e400080011ff */
[----:B---3--:R-:W-:Y:S05]  /*5d10*/  @!P0 NANOSLEEP.SYNCS 0x989680 ;  /* 0x009896800000895d */ /* 0x008fea0003900000 */
[----:B------:R-:W3:Y:S02]  /*5d20*/  @!P0 SYNCS.PHASECHK.TRANS64 P0, [R2+URZ+0x98], R0 ;  /* 0x00009800020085a7 */ /* 0x000ee400080010ff */
[----:B--23--:R-:W-:Y:S05]  /*5d30*/  @P0 EXIT ;  /* 0x000000000000094d */ /* 0x00cfea0003800000 */
[----:B------:R-:W-:Y:S05]  /*5d40*/  BRA `(.L_x_97) ;  /* 0xfffffffc00ec7947 */ /* 0x000fea000383ffff */
.L_x_78:
[----:B------:R-:W-:-:S06]  /*5d50*/  UISETP.GE.AND UP1, UPT, UR11, 0x4, UPT ;  /* 0x000000040b00788c */ /* 0x000fcc000bf26270 */
[----:B------:R-:W-:-:S13]  /*5d60*/  PLOP3.LUT P0, PT, PT, PT, UP1, 0x80, 0x8 ;  /* 0x000000000008781c */ /* 0x000fda0003f0f018 */
[----:B-1----:R-:W-:Y:S05]  /*5d70*/  @!P0 EXIT ;  /* 0x000000000000894d */ /* 0x002fea0003800000 */
[----:B------:R-:W-:Y:S01]  /*5d80*/  BAR.SYNC.DEFER_BLOCKING 0x6, 0xa0 ;  /* 0x0182800000007b1d */ /* 0x000fe20000010000 */
[----:B------:R-:W-:Y:S01]  /*5d90*/  IMAD.SHL.U32 R97, R3, 0x10, RZ ;  /* 0x0000001003617824 */ /* 0x000fe200078e00ff */
[----:B------:R-:W-:Y:S01]  /*5da0*/  LOP3.LUT R98, R99, 0x3, RZ, 0xc0, !PT ;  /* 0x0000000363627812 */ /* 0x000fe200078ec0ff */
[C---:B------:R-:W-:Y:S01]  /*5db0*/  IMAD.SHL.U32 R96, R3.reuse, 0x2, RZ ;  /* 0x0000000203607824 */ /* 0x040fe200078e00ff */
[----:B------:R-:W-:Y:S01]  /*5dc0*/  CS2R R92, SRZ ;  /* 0x00000000005c7805 */ /* 0x000fe2000001ff00 */
[----:B------:R-:W-:Y:S01]  /*5dd0*/  IMAD.U32 R3, R3, 0x10000, RZ ;  /* 0x0001000003037824 */ /* 0x000fe200078e00ff */
[----:B------:R-:W-:Y:S02]  /*5de0*/  UMOV UR51, 0x400 ;  /* 0x0000040000337882 */ /* 0x000fe40000000000 */
[----:B------:R-:W1:Y:S01]  /*5df0*/  LDC R90, c[0x0][0x370] ;  /* 0x0000dc00ff5a7b82 */ /* 0x000e620000000800 */
[----:B------:R-:W-:Y:S01]  /*5e00*/  ULEA UR51, UR37, UR51, 0x18 ;  /* 0x0000003325337291 */ /* 0x000fe2000f8ec0ff */
[C---:B------:R-:W-:Y:S01]  /*5e10*/  LOP3.LUT R0, R97.reuse, 0x40, RZ, 0xc0, !PT ;  /* 0x0000004061007812 */ /* 0x040fe200078ec0ff */
[----:B------:R-:W-:Y:S01]  /*5e20*/  IMAD.MOV.U32 R94, RZ, RZ, RZ ;  /* 0x000000ffff5e7224 */ /* 0x000fe200078e00ff */
[----:B------:R-:W-:Y:S01]  /*5e30*/  LOP3.LUT R2, R97, 0x1b0, RZ, 0xc0, !PT ;  /* 0x000001b061027812 */ /* 0x000fe200078ec0ff */
[----:B------:R-:W-:Y:S01]  /*5e40*/  UIADD3 UR4, UPT, UPT, UR51, 0x200, URZ ;  /* 0x0000020033047890 */ /* 0x000fe2000fffe0ff */
[----:B------:R-:W-:Y:S01]  /*5e50*/  LOP3.LUT R96, R0, 0x8, R96, 0xf8, !PT ;  /* 0x0000000800607812 */ /* 0x000fe200078ef860 */
[----:B------:R-:W-:Y:S01]  /*5e60*/  IMAD.SHL.U32 R0, R99, 0x200, RZ ;  /* 0x0000020063007824 */ /* 0x000fe200078e00ff */
[----:B------:R-:W2:Y:S01]  /*5e70*/  LDC R49, c[0x0][0xf0c] ;  /* 0x0003c300ff317b82 */ /* 0x000ea20000000800 */
[----:B------:R-:W-:Y:S01]  /*5e80*/  LOP3.LUT R3, R3, 0x200000, RZ, 0xc0, !PT ;  /* 0x0020000003037812 */ /* 0x000fe200078ec0ff */
[----:B------:R-:W-:Y:S01]  /*5e90*/  IMAD.MOV.U32 R102, RZ, RZ, RZ ;  /* 0x000000ffff667224 */ /* 0x000fe200078e00ff */
[----:B------:R-:W-:Y:S01]  /*5ea0*/  LOP3.LUT P0, RZ, R97, 0x40, RZ, 0xc0, !PT ;  /* 0x0000004061ff7812 */ /* 0x000fe2000780c0ff */
[----:B------:R-:W-:Y:S01]  /*5eb0*/  IMAD.U32 R88, RZ, RZ, UR4 ;  /* 0x00000004ff587e24 */ /* 0x000fe2000f8e00ff */
[----:B------:R-:W-:Y:S01]  /*5ec0*/  LOP3.LUT R0, R2, 0x200, R0, 0xf8, !PT ;  /* 0x0000020002007812 */ /* 0x000fe200078ef800 */
[----:B------:R-:W3:Y:S02]  /*5ed0*/  LDCU.64 UR58, c[0x0][0x348] ;  /* 0x00006900ff3a77ac */ /* 0x000ee40008000a00 */
[----:B------:R-:W4:Y:S01]  /*5ee0*/  LDC R87, c[0x0][0xf20] ;  /* 0x0003c800ff577b82 */ /* 0x000f220000000800 */
[----:B------:R-:W3:Y:S01]  /*5ef0*/  LDS R95, [UR51+0x140] ;  /* 0x00014033ff5f7984 */ /* 0x000ee20008000800 */
[----:B------:R-:W-:Y:S01]  /*5f00*/  LOP3.LUT R96, R0, R96, RZ, 0xfc, !PT ;  /* 0x0000006000607212 */ /* 0x000fe200078efcff */
[----:B------:R-:W1:Y:S01]  /*5f10*/  LDCU.64 UR44, c[0x0][0xc88] ;  /* 0x00019100ff2c77ac */ /* 0x000e620008000a00 */
[----:B------:R-:W-:Y:S01]  /*5f20*/  P2R R0, PR, RZ, 0x1 ;  /* 0x00000001ff007803 */ /* 0x000fe20000000000 */
[----:B------:R-:W1:Y:S03]  /*5f30*/  LDCU.64 UR48, c[0x0][0xc90] ;  /* 0x00019200ff3077ac */ /* 0x000e660008000a00 */
[----:B------:R-:W1:Y:S01]  /*5f40*/  LDC R48, c[0x0][0xf30] ;  /* 0x0003cc00ff307b82 */ /* 0x000e620000000800 */
[----:B------:R-:W-:Y:S01]  /*5f50*/  UMOV UR56, URZ ;  /* 0x000000ff00387c82 */ /* 0x000fe20008000000 */
[----:B------:R-:W-:-:S06]  /*5f60*/  UMOV UR57, URZ ;  /* 0x000000ff00397c82 */ /* 0x000fcc0008000000 */
[----:B------:R-:W1:Y:S08]  /*5f70*/  LDC.64 R84, c[0x0][0xf10] ;  /* 0x0003c400ff547b82 */ /* 0x000e700000000a00 */
[----:B------:R-:W1:Y:S08]  /*5f80*/  LDC.64 R46, c[0x0][0xf18] ;  /* 0x0003c600ff2e7b82 */ /* 0x000e700000000a00 */
[----:B------:R-:W1:Y:S08]  /*5f90*/  LDC.64 R44, c[0x0][0xf28] ;  /* 0x0003ca00ff2c7b82 */ /* 0x000e700000000a00 */
[----:B------:R-:W1:Y:S01]  /*5fa0*/  LDC.64 R82, c[0x0][0xcb0] ;  /* 0x00032c00ff527b82 */ /* 0x000e620000000a00 */
[----:B---3--:R-:W-:-:S07]  /*5fb0*/  IMAD.IADD R95, R95, 0x1, R3 ;  /* 0x000000015f5f7824 */ /* 0x008fce00078e0203 */
[----:B------:R-:W3:Y:S08]  /*5fc0*/  LDC.64 R80, c[0x0][0xca8] ;  /* 0x00032a00ff507b82 */ /* 0x000ef00000000a00 */
[----:B--2-4-:R-:W1:Y:S02]  /*5fd0*/  LDC R89, c[0x0][0x374] ;  /* 0x0000dd00ff597b82 */ /* 0x014e640000000800 */
.L_x_189:
[----:B------:R-:W-:Y:S02]  /*5fe0*/  LEA R0, R102, UR51, 0x3 ;  /* 0x0000003366007c11 */ /* 0x000fe4000f8e18ff */
[----:B------:R-:W-:Y:S02]  /*5ff0*/  SHF.L.U32 R2, R92, 0x1f, RZ ;  /* 0x0000001f5c027819 */ /* 0x000fe400000006ff */
[----:B------:R-:W-:Y:S02]  /*6000*/  LEA R16, R102, UR51, 0x4 ;  /* 0x0000003366107c11 */ /* 0x000fe4000f8e20ff */
[----:B------:R-:W2:Y:S02]  /*6010*/  SYNCS.PHASECHK.TRANS64.TRYWAIT P0, [R0+URZ+0xb0], R2 ;  /* 0x0000b002000075a7 */ /* 0x000ea400080011ff */
[----:B-12---:R-:W-:Y:S05]  /*6020*/  @!P0 BRA `(.L_x_98) ;  /* 0x0000009000048947 */ /* 0x006fea0003800000 */
.L_x_245:
[----:B------:R-:W4:Y:S01]  /*6030*/  LDC.64 R10, c[0x0][0xf10] ;  /* 0x0003c400ff0a7b82 */ /* 0x000f220000000a00 */
[----:B------:R-:W3:Y:S01]  /*6040*/  LDS.128 R16, [R16+0x120] ;  /* 0x0001200010107984 */ /* 0x000ee20000000c00 */
[----:B-1----:R-:W-:Y:S01]  /*6050*/  ISETP.NE.AND P1, PT, R48, 0x1, PT ;  /* 0x000000013000780c */ /* 0x002fe20003f25270 */
[----:B--2---:R-:W-:Y:S01]  /*6060*/  VIADD R0, R0, 0xc0 ;  /* 0x000000c000007836 */ /* 0x004fe20000000000 */
[----:B------:R-:W-:Y:S04]  /*6070*/  ISETP.GE.AND P0, PT, R43, 0x1, PT ;  /* 0x000000012b00780c */ /* 0x000fe80003f06270 */
[----:B------:R-:W1:Y:S01]  /*6080*/  LDC.64 R8, c[0x0][0xf18] ;  /* 0x0003c600ff087b82 */ /* 0x000e620000000a00 */
[----:B------:R-:W-:Y:S01]  /*6090*/  PRMT R0, RZ, 0x654, R0 ;  /* 0x00000654ff007816 */ /* 0x000fe20000000000 */
[----:B------:R-:W-:Y:S01]  /*60a0*/  @!PT LDS RZ, [RZ] ;  /* 0x00000000fffff984 */ /* 0x000fe20000000800 */
[----:B------:R-:W-:Y:S01]  /*60b0*/  @!PT LDS RZ, [RZ] ;  /* 0x00000000fffff984 */ /* 0x000fe20000000800 */
[----:B------:R-:W-:Y:S01]  /*60c0*/  @!PT LDS RZ, [RZ] ;  /* 0x00000000fffff984 */ /* 0x000fe20000000800 */
[----:B------:R-:W-:Y:S01]  /*60d0*/  @!PT LDS RZ, [RZ] ;  /* 0x00000000fffff984 */ /* 0x000fe20000000800 */
[----:B------:R2:W-:Y:S06]  /*60e0*/  MEMBAR.ALL.CTA ;  /* 0x0000000000007992 */ /* 0x0005ec0000008000 */
[----:B--2---:R-:W2:Y:S01]  /*60f0*/  FENCE.VIEW.ASYNC.S ;  /* 0x00000000000073c6 */ /* 0x004ea20000000000 */
[----:B------:R-:W1:Y:S08]  /*6100*/  @!P1 LDC R12, c[0x0][0xf20] ;  /* 0x0003c800ff0c9b82 */ /* 0x000e700000000800 */
[----:B------:R-:W1:Y:S01]  /*6110*/  @!P1 LDC R7, c[0x0][0xf0c] ;  /* 0x0003c300ff079b82 */ /* 0x000e620000000800 */
[----:B--2---:R2:W-:Y:S01]  /*6120*/  SYNCS.ARRIVE.TRANS64.RED.A1T0 RZ, [R0+URZ], RZ ;  /* 0x000000ff00ff79a7 */ /* 0x0045e200081004ff */
[----:B---3--:R-:W-:Y:S04]  /*6130*/  LOP3.LUT P4, RZ, R18, 0x1, RZ, 0xc0, !PT ;  /* 0x0000000112ff7812 */ /* 0x008fe8000788c0ff */
[----:B------:R-:W-:Y:S09]  /*6140*/  P2R R100, PR, RZ, 0x10 ;  /* 0x00000010ff647803 */ /* 0x000ff20000000000 */
[----:B------:R-:W-:Y:S02]  /*6150*/  @P4 MOV R51, R16 ;  /* 0x0000001000334202 */ /* 0x000fe40000000f00 */
[----:B------:R-:W-:Y:S01]  /*6160*/  @P4 LOP3.LUT R50, R17, 0xffff, RZ, 0xc0, !PT ;  /* 0x0000ffff11324812 */ /* 0x000fe200078ec0ff */
[----:B--2-4-:R-:W-:Y:S06]  /*6170*/  @!P0 BRA `(.L_x_99) ;  /* 0x0000000000a48947 */ /* 0x014fec0003800000 */
[----:B------:R-:W-:Y:S01]  /*6180*/  IMAD.HI.U32 R0, R89, R47, RZ ;  /* 0x0000002f59007227 */ /* 0x000fe200078e00ff */
[----:B------:R-:W-:Y:S02]  /*6190*/  ISETP.NE.AND P0, PT, R46, 0x1, PT ;  /* 0x000000012e00780c */ /* 0x000fe40003f05270 */
[----:B------:R-:W-:Y:S01]  /*61a0*/  ISETP.NE.AND P2, PT, R43, 0x1, PT ;  /* 0x000000012b00780c */ /* 0x000fe20003f45270 */
[----:B------:R-:W-:Y:S01]  /*61b0*/  IMAD.HI.U32 R4, R90, R84, RZ ;  /* 0x000000545a047227 */ /* 0x000fe200078e00ff */
[----:B------:R-:W-:Y:S02]  /*61c0*/  SHF.R.U32.HI R0, RZ, R87, R0 ;  /* 0x00000057ff007219 */ /* 0x000fe40000011600 */
[----:B------:R-:W-:Y:S01]  /*61d0*/  ISETP.NE.AND P3, PT, R49, 0x1, PT ;  /* 0x000000013100780c */ /* 0x000fe20003f65270 */
[----:B------:R-:W-:Y:S01]  /*61e0*/  IMAD.HI.U32 R6, R50, R47, RZ ;  /* 0x0000002f32067227 */ /* 0x000fe200078e00ff */
[-C--:B------:R-:W-:Y:S02]  /*61f0*/  SHF.R.U32.HI R4, RZ, R85.reuse, R4 ;  /* 0x00000055ff047219 */ /* 0x080fe40000011604 */
[----:B------:R-:W-:Y:S01]  /*6200*/  SEL R0, R89, R0, !P0 ;  /* 0x0000000059007207 */ /* 0x000fe20004000000 */
[----:B------:R-:W-:Y:S01]  /*6210*/  IMAD.HI.U32 R5, R51, R84, RZ ;  /* 0x0000005433057227 */ /* 0x000fe200078e00ff */
[----:B------:R-:W-:Y:S03]  /*6220*/  SEL R4, R90, R4, !P3 ;  /* 0x000000045a047207 */ /* 0x000fe60005800000 */
[-C--:B------:R-:W-:Y:S01]  /*6230*/  IMAD.HI.U32 R3, R0, R44.reuse, RZ ;  /* 0x0000002c00037227 */ /* 0x080fe200078e00ff */
[----:B------:R-:W-:Y:S03]  /*6240*/  SHF.R.U32.HI R5, RZ, R85, R5 ;  /* 0x00000055ff057219 */ /* 0x000fe60000011605 */
[----:B------:R-:W-:Y:S01]  /*6250*/  IMAD.HI.U32 R2, R4, R44, RZ ;  /* 0x0000002c04027227 */ /* 0x000fe200078e00ff */
[----:B------:R-:W-:Y:S02]  /*6260*/  @P2 SHF.R.U32.HI R0, RZ, R45, R3 ;  /* 0x0000002dff002219 */ /* 0x000fe40000011603 */
[----:B------:R-:W-:Y:S02]  /*6270*/  SHF.R.U32.HI R3, RZ, R87, R6 ;  /* 0x00000057ff037219 */ /* 0x000fe40000011606 */
[----:B------:R-:W-:Y:S01]  /*6280*/  @P2 SHF.R.U32.HI R4, RZ, R45, R2 ;  /* 0x0000002dff042219 */ /* 0x000fe20000011602 */
[----:B------:R-:W-:Y:S01]  /*6290*/  IMAD R0, R43, R0, RZ ;  /* 0x000000002b007224 */ /* 0x000fe200078e02ff */
[----:B------:R-:W-:Y:S02]  /*62a0*/  SEL R3, R50, R3, !P0 ;  /* 0x0000000332037207 */ /* 0x000fe40004000000 */
[----:B------:R-:W-:Y:S01]  /*62b0*/  SEL R2, R51, R5, !P3 ;  /* 0x0000000533027207 */ /* 0x000fe20005800000 */
[----:B------:R-:W-:Y:S01]  /*62c0*/  IMAD R5, R43, R4, RZ ;  /* 0x000000042b057224 */ /* 0x000fe200078e02ff */
[C---:B------:R-:W-:Y:S01]  /*62d0*/  ISETP.GE.AND P0, PT, R3.reuse, R0, PT ;  /* 0x000000000300720c */ /* 0x040fe20003f06270 */
[C---:B------:R-:W-:Y:S03]  /*62e0*/  IMAD.HI.U32 R0, R3.reuse, R44, RZ ;  /* 0x0000002c03007227 */ /* 0x040fe600078e00ff */
[C---:B------:R-:W-:Y:S02]  /*62f0*/  ISETP.GE.OR P0, PT, R2.reuse, R5, P0 ;  /* 0x000000050200720c */ /* 0x040fe40000706670 */
[----:B------:R-:W-:Y:S04]  /*6300*/  SHF.R.U32.HI R0, RZ, R45, R0 ;  /* 0x0000002dff007219 */ /* 0x000fe80000011600 */
        /* <DEDUP_REMOVED lines=15> */
[----:B------:R-:W-:Y:S07]  /*6400*/  IMAD R50, R3, R46, R50 ;  /* 0x0000002e03327224 */ /* 0x000fee00078e0232 */
.L_x_99:
[----:B-1----:R-:W-:Y:S01]  /*6410*/  @!P1 IMAD.HI.U32 R2, R50, R9, RZ ;  /* 0x0000000932029227 */ /* 0x002fe200078e00ff */
[----:B------:R-:W-:Y:S01]  /*6420*/  @!P1 ISETP.NE.AND P0, PT, R8, 0x1, PT ;  /* 0x000000010800980c */ /* 0x000fe20003f05270 */
[----:B------:R-:W-:Y:S01]  /*6430*/  USHF.L.U32 UR42, UR20, 0x7, URZ ;  /* 0x00000007142a7899 */ /* 0x000fe200080006ff */
[----:B------:R-:W-:Y:S01]  /*6440*/  @!P1 ISETP.NE.AND P2, PT, R7, 0x1, PT ;  /* 0x000000010700980c */ /* 0x000fe20003f45270 */
[C---:B------:R-:W-:Y:S01]  /*6450*/  @!P1 IMAD.HI.U32 R0, R51.reuse, R10, RZ ;  /* 0x0000000a33009227 */ /* 0x040fe200078e00ff */
[----:B------:R-:W-:Y:S01]  /*6460*/  @!P1 SHF.R.U32.HI R2, RZ, R12, R2 ;  /* 0x0000000cff029219 */ /* 0x000fe20000011602 */
[----:B------:R-:W-:Y:S01]  /*6470*/  USHF.L.U32 UR41, UR12, 0x7, URZ ;  /* 0x000000070c297899 */ /* 0x000fe200080006ff */
[----:B------:R-:W-:Y:S01]  /*6480*/  @P4 SHF.R.U32.HI R91, RZ, 0x10, R17 ;  /* 0x00000010ff5b4819 */ /* 0x000fe20000011611 */
[----:B------:R-:W-:Y:S01]  /*6490*/  VIADD R102, R102, 0x1 ;  /* 0x0000000166667836 */ /* 0x000fe20000000000 */
[----:B------:R-:W-:Y:S01]  /*64a0*/  @!P1 SEL R2, R50, R2, !P0 ;  /* 0x0000000232029207 */ /* 0x000fe20004000000 */
[----:B------:R-:W-:Y:S01]  /*64b0*/  BSSY.RECONVERGENT B6, `(.L_x_100) ;  /* 0x0000028000067945 */ /* 0x000fe20003800200 */
[----:B------:R-:W-:Y:S02]  /*64c0*/  @!P1 SHF.R.U32.HI R0, RZ, R11, R0 ;  /* 0x0000000bff009219 */ /* 0x000fe40000011600 */
[----:B------:R-:W-:Y:S02]  /*64d0*/  LOP3.LUT P0, RZ, R88, 0x90, RZ, 0xc0, !PT ;  /* 0x0000009058ff7812 */ /* 0x000fe4000780c0ff */
[----:B------:R-:W-:Y:S05]  /*64e0*/  @!P1 SEL R3, R51, R0, !P2 ;  /* 0x0000000033039207 */ /* 0x000fea0005000000 */
[----:B------:R-:W-:Y:S02]  /*64f0*/  @!P1 IMAD.IADD R0, R2, 0x1, -R3 ;  /* 0x0000000102009824 */ /* 0x000fe400078e0a03 */
[----:B------:R-:W-:Y:S02]  /*6500*/  @!P1 IMAD.IADD R2, R3, 0x1, -R2 ;  /* 0x0000000103029824 */ /* 0x000fe400078e0a02 */
[----:B------:R-:W-:Y:S02]  /*6510*/  @!P1 IMAD R51, R0, R7, R51 ;  /* 0x0000000700339224 */ /* 0x000fe400078e0233 */
[----:B------:R-:W-:Y:S01]  /*6520*/  @!P1 IMAD R50, R2, R8, R50 ;  /* 0x0000000802329224 */ /* 0x000fe200078e0232 */
[----:B------:R-:W-:Y:S06]  /*6530*/  @!P0 BRA `(.L_x_101) ;  /* 0x00000000007c8947 */ /* 0x000fec0003800000 */
[----:B------:R-:W1:Y:S01]  /*6540*/  LDCU.64 UR8, c[0x4][0x80] ;  /* 0x01001000ff0877ac */ /* 0x000e620008000a00 */
[----:B------:R-:W-:Y:S01]  /*6550*/  MOV R2, 0x0 ;  /* 0x0000000000027802 */ /* 0x000fe20000000f00 */
[----:B------:R-:W-:Y:S02]  /*6560*/  HFMA2 R12, -RZ, RZ, 0, 5.9604644775390625e-08 ;  /* 0x00000001ff0c7431 */ /* 0x000fe400000001ff */
[----:B------:R-:W-:Y:S01]  /*6570*/  IMAD.MOV.U32 R8, RZ, RZ, 0x70 ;  /* 0x00000070ff087424 */ /* 0x000fe200078e00ff */
[----:B------:R2:W3:Y:S01]  /*6580*/  LDC.64 R14, c[0x4][R2] ;  /* 0x01000000020e7b82 */ /* 0x0004e20000000a00 */
[----:B------:R-:W4:Y:S01]  /*6590*/  LDCU.64 UR6, c[0x4][0x88] ;  /* 0x01001100ff0677ac */ /* 0x000f220008000a00 */
[----:B------:R-:W-:Y:S01]  /*65a0*/  IMAD.MOV.U32 R13, RZ, RZ, RZ ;  /* 0x000000ffff0d7224 */ /* 0x000fe200078e00ff */
[----:B------:R-:W2:Y:S01]  /*65b0*/  LDCU.64 UR4, c[0x4][0x8] ;  /* 0x01000100ff0477ac */ /* 0x000ea20008000a00 */
[----:B-1----:R-:W-:Y:S01]  /*65c0*/  MOV R5, UR9 ;  /* 0x0000000900057c02 */ /* 0x002fe20008000f00 */
[----:B------:R-:W-:Y:S01]  /*65d0*/  IMAD.U32 R4, RZ, RZ, UR8 ;  /* 0x00000008ff047e24 */ /* 0x000fe2000f8e00ff */
[----:B----4-:R-:W-:Y:S01]  /*65e0*/  MOV R7, UR7 ;  /* 0x0000000700077c02 */ /* 0x010fe20008000f00 */
[----:B------:R-:W-:Y:S01]  /*65f0*/  IMAD.U32 R6, RZ, RZ, UR6 ;  /* 0x00000006ff067e24 */ /* 0x000fe2000f8e00ff */
[----:B--2---:R-:W-:Y:S01]  /*6600*/  MOV R11, UR5 ;  /* 0x00000005000b7c02 */ /* 0x004fe20008000f00 */
[----:B------:R-:W-:Y:S02]  /*6610*/  IMAD.U32 R10, RZ, RZ, UR4 ;  /* 0x00000004ff0a7e24 */ /* 0x000fe4000f8e00ff */
[----:B------:R-:W-:Y:S07]  /*6620*/  LEPC R20, `(.L_x_102) ;  /* 0x000000001014794e */ /* 0x000fee0000000000 */
[----:B---3-5:R-:W-:Y:S05]  /*6630*/  CALL.ABS.NOINC R14 ;  /* 0x000000000e007343 */ /* 0x028fea0003c00000 */
.L_x_102:
[----:B------:R-:W1:Y:S01]  /*6640*/  LDCU.64 UR8, c[0x4][0x80] ;  /* 0x01001000ff0877ac */ /* 0x000e620008000a00 */
[----:B------:R-:W2:Y:S01]  /*6650*/  LDC.64 R2, c[0x4][R2] ;  /* 0x0100000002027b82 */ /* 0x000ea20000000a00 */
[----:B------:R-:W-:Y:S02]  /*6660*/  HFMA2 R12, -RZ, RZ, 0, 5.9604644775390625e-08 ;  /* 0x00000001ff0c7431 */ /* 0x000fe400000001ff */
[----:B------:R-:W-:Y:S02]  /*6670*/  IMAD.MOV.U32 R8, RZ, RZ, 0x70 ;  /* 0x00000070ff087424 */ /* 0x000fe400078e00ff */
[----:B------:R-:W-:Y:S01]  /*6680*/  IMAD.MOV.U32 R13, RZ, RZ, RZ ;  /* 0x000000ffff0d7224 */ /* 0x000fe200078e00ff */
[----:B------:R-:W3:Y:S01]  /*6690*/  LDCU.64 UR6, c[0x4][0x88] ;  /* 0x01001100ff0677ac */ /* 0x000ee20008000a00 */
[----:B------:R-:W4:Y:S01]  /*66a0*/  LDCU.64 UR4, c[0x4][0x8] ;  /* 0x01000100ff0477ac */ /* 0x000f220008000a00 */
[----:B-1----:R-:W-:Y:S02]  /*66b0*/  MOV R4, UR8 ;  /* 0x0000000800047c02 */ /* 0x002fe40008000f00 */
[----:B------:R-:W-:Y:S02]  /*66c0*/  MOV R5, UR9 ;  /* 0x0000000900057c02 */ /* 0x000fe40008000f00 */
[----:B---3--:R-:W-:Y:S01]  /*66d0*/  MOV R7, UR7 ;  /* 0x0000000700077c02 */ /* 0x008fe20008000f00 */
[----:B------:R-:W-:Y:S01]  /*66e0*/  IMAD.U32 R6, RZ, RZ, UR6 ;  /* 0x00000006ff067e24 */ /* 0x000fe2000f8e00ff */
[----:B----4-:R-:W-:Y:S01]  /*66f0*/  MOV R11, UR5 ;  /* 0x00000005000b7c02 */ /* 0x010fe20008000f00 */
[----:B------:R-:W-:Y:S02]  /*6700*/  IMAD.U32 R10, RZ, RZ, UR4 ;  /* 0x00000004ff0a7e24 */ /* 0x000fe4000f8e00ff */
[----:B------:R-:W-:Y:S07]  /*6710*/  LEPC R20, `(.L_x_101) ;  /* 0x000000001014794e */ /* 0x000fee0000000000 */
[----:B--2---:R-:W-:Y:S05]  /*6720*/  CALL.ABS.NOINC R2 ;  /* 0x0000000002007343 */ /* 0x004fea0003c00000 */
.L_x_101:
[----:B------:R-:W-:Y:S05]  /*6730*/  BSYNC.RECONVERGENT B6 ;  /* 0x0000000000067941 */ /* 0x000fea0003800200 */
.L_x_100:
[----:B------:R-:W-:Y:S01]  /*6740*/  ISETP.NE.U32.AND P4, PT, R82, RZ, PT ;  /* 0x000000ff5200720c */ /* 0x000fe20003f85070 */
[----:B------:R-:W-:Y:S01]  /*6750*/  UISETP.NE.AND UP2, UPT, UR50, URZ, UPT ;  /* 0x000000ff3200728c */ /* 0x000fe2000bf45270 */
[----:B------:R-:W-:Y:S01]  /*6760*/  ISETP.NE.U32.AND P2, PT, RZ, UR44, PT ;  /* 0x0000002cff007c0c */ /* 0x000fe2000bf45070 */
[----:B------:R-:W-:Y:S01]  /*6770*/  UISETP.NE.U32.AND UP1, UPT, UR48, URZ, UPT ;  /* 0x000000ff3000728c */ /* 0x000fe2000bf25070 */
[----:B------:R-:W-:Y:S01]  /*6780*/  ISETP.NE.AND.EX P4, PT, R83, RZ, PT, P4 ;  /* 0x000000ff5300720c */ /* 0x000fe20003f85340 */
[----:B------:R-:W-:Y:S01]  /*6790*/  UPLOP3.LUT UP0, UPT, UPT, UPT, UPT, 0x40, 0x4 ;  /* 0x000000000004789c */ /* 0x000fe20003f0e870 */
[----:B------:R-:W-:Y:S01]  /*67a0*/  ISETP.NE.AND.EX P2, PT, RZ, UR45, PT, P2 ;  /* 0x0000002dff007c0c */ /* 0x000fe2000bf45320 */
[----:B------:R-:W-:Y:S01]  /*67b0*/  UISETP.NE.AND.EX UP1, UPT, UR49, URZ, UPT, UP1 ;  /* 0x000000ff3100728c */ /* 0x000fe2000bf25310 */
[----:B------:R-:W-:Y:S04]  /*67c0*/  PLOP3.LUT P1, PT, PT, PT, UP2, 0x80, 0x8 ;  /* 0x000000000008781c */ /* 0x000fe80003f2f028 */
[----:B------:R-:W-:Y:S06]  /*67d0*/  @UP2 UPLOP3.LUT UP0, UPT, UPT, UPT, UP1, 0x80, 0x8 ;  /* 0x000000000008289c */ /* 0x000fec0003f0f010 */
[----:B------:R-:W-:Y:S01]  /*67e0*/  PLOP3.LUT P0, PT, PT, PT, UP0, 0x80, 0x8 ;  /* 0x000000000008781c */ /* 0x000fe20003f0f008 */
[----:B------:R-:W-:Y:S01]  /*67f0*/  @!UPT UIADD3 URZ, UPT, UPT, URZ, URZ, URZ ;  /* 0x000000fffffff290 */ /* 0x000fe2000fffe0ff */
[----:B------:R-:W-:Y:S11]  /*6800*/  BRA.U !UP1, `(.L_x_103) ;  /* 0x0000000109387547 */ /* 0x000ff6000b800000 */
[----:B------:R-:W-:Y:S01]  /*6810*/  UISETP.NE.U32.AND UP0, UPT, UR44, URZ, UPT ;  /* 0x000000ff2c00728c */ /* 0x000fe2000bf05070 */
[----:B------:R-:W-:Y:S02]  /*6820*/  HFMA2 R0, -RZ, RZ, 0, 5.9604644775390625e-08 ;  /* 0x00000001ff007431 */ /* 0x000fe400000001ff */
[----:B------:R-:W-:Y:S01]  /*6830*/  IMAD.MOV.U32 R86, RZ, RZ, 0x1 ;  /* 0x00000001ff567424 */ /* 0x000fe200078e00ff */
[----:B------:R-:W-:Y:S06]  /*6840*/  UISETP.NE.AND.EX UP0, UPT, UR45, URZ, UPT, UP0 ;  /* 0x000000ff2d00728c */ /* 0x000fec000bf05300 */
        /* <DEDUP_REMOVED lines=9> */
[----:B-12---:R-:W-:Y:S02]  /*68e0*/  @!P3 IMAD.U32 R53, RZ, RZ, UR4 ;  /* 0x00000004ff35be24 */ /* 0x006fe4000f8e00ff */
.L_x_103:
[----:B------:R-:W-:Y:S05]  /*68f0*/  @!P4 BRA `(.L_x_104) ;  /* 0x000000000020c947 */ /* 0x000fea0003800000 */
[----:B------:R-:W-:Y:S04]  /*6900*/  ISETP.NE.U32.AND P3, PT, R80, RZ, PT ;  /* 0x000000ff5000720c */ /* 0x000fe80003f65070 */
[----:B------:R-:W-:Y:S11]  /*6910*/  ISETP.NE.AND.EX P3, PT, R81, RZ, PT, P3 ;  /* 0x000000ff5100720c */ /* 0x000ff60003f65330 */
[----:B------:R-:W-:Y:S02]  /*6920*/  @!UPT UIADD3 URZ, UPT, UPT, URZ, URZ, URZ ;  /* 0x000000fffffff290 */ /* 0x000fe4000fffe0ff */
[----:B------:R-:W1:Y:S01]  /*6930*/  @P3 LDC.64 R2, c[0x0][0xca8] ;  /* 0x00032a00ff023b82 */ /* 0x000e620000000a00 */
[----:B------:R-:W-:Y:S04]  /*6940*/  @P3 IMAD R0, R82, UR36, RZ ;  /* 0x0000002452003c24 */ /* 0x000fe8000f8e02ff */
[----:B-1----:R-:W-:Y:S05]  /*6950*/  @P3 IMAD.WIDE R2, R0, 0x4, R2 ;  /* 0x0000000400023825 */ /* 0x002fea00078e0202 */
[----:B-----5:R1:W5:Y:S02]  /*6960*/  @P3 LDG.E R52, desc[UR46][R2.64] ;  /* 0x0000002e02343981 */ /* 0x020364000c1e1900 */
[----:B-1----:R-:W2:Y:S02]  /*6970*/  @!P3 LDC R52, c[0x0][0xca0] ;  /* 0x00032800ff34bb82 */ /* 0x002ea40000000800 */
.L_x_104:
[----:B-----5:R-:W-:Y:S01]  /*6980*/  FSETP.NEU.AND P3, PT, R53, RZ, PT ;  /* 0x000000ff3500720b */ /* 0x020fe20003f6d000 */
[----:B------:R-:W-:Y:S01]  /*6990*/  IMAD.MOV.U32 R69, RZ, RZ, 0x10 ;  /* 0x00000010ff457424 */ /* 0x000fe200078e00ff */
[----:B------:R-:W-:Y:S01]  /*69a0*/  SEL R2, RZ, 0xffffffff, P2 ;  /* 0xffffffffff027807 */ /* 0x000fe20001000000 */
[----:B------:R-:W-:Y:S01]  /*69b0*/  IMAD R59, R94, 0x80, R95 ;  /* 0x000000805e3b7824 */ /* 0x000fe200078e025f */
[----:B------:R-:W-:Y:S01]  /*69c0*/  @P1 LOP3.LUT P2, RZ, R86, 0xff, RZ, 0xc0, !PT ;  /* 0x000000ff56ff1812 */ /* 0x000fe2000784c0ff */
[----:B------:R-:W-:Y:S01]  /*69d0*/  IMAD.SHL.U32 R104, R96, 0x2, RZ ;  /* 0x0000000260687824 */ /* 0x000fe200078e00ff */
[----:B------:R-:W-:Y:S01]  /*69e0*/  @P1 SEL R0, RZ, 0xffffffff, P3 ;  /* 0xffffffffff001807 */ /* 0x000fe20001800000 */
[----:B------:R-:W-:Y:S01]  /*69f0*/  BSSY B1, `(.L_x_105) ;  /* 0x0000039000017945 */ /* 0x000fe20003800000 */
[----:B------:R-:W-:Y:S01]  /*6a00*/  LEA R58, R94, UR51, 0x3 ;  /* 0x000000335e3a7c11 */ /* 0x000fe2000f8e18ff */
[----:B------:R-:W-:Y:S01]  /*6a10*/  VIADD R103, R104, UR51 ;  /* 0x0000003368677c36 */ /* 0x000fe20008000000 */
[----:B------:R-:W-:Y:S01]  /*6a20*/  @P0 SEL R0, R2, R0, !P2 ;  /* 0x0000000002000207 */ /* 0x000fe20005000000 */
[----:B------:R-:W-:Y:S01]  /*6a30*/  IMAD.MOV.U32 R70, RZ, RZ, 0x1 ;  /* 0x00000001ff467424 */ /* 0x000fe200078e00ff */
[----:B------:R-:W-:Y:S01]  /*6a40*/  SHF.L.U32 R3, R93, 0x1f, RZ ;  /* 0x0000001f5d037819 */ /* 0x000fe200000006ff */
[----:B------:R-:W-:Y:S01]  /*6a50*/  IMAD.MOV.U32 R68, RZ, RZ, RZ ;  /* 0x000000ffff447224 */ /* 0x000fe200078e00ff */
[----:B------:R-:W-:Y:S02]  /*6a60*/  @P1 LOP3.LUT R0, R0, 0x1, RZ, 0xc0, !PT ;  /* 0x0000000100001812 */ /* 0x000fe400078ec0ff */
[----:B------:R-:W-:Y:S02]  /*6a70*/  CS2R R78, SRZ ;  /* 0x00000000004e7805 */ /* 0x000fe4000001ff00 */
[----:B------:R-:W-:Y:S02]  /*6a80*/  PLOP3.LUT P2, PT, PT, PT, UP1, 0x80, 0x8 ;  /* 0x000000000008781c */ /* 0x000fe40003f4f018 */
[----:B------:R-:W-:Y:S02]  /*6a90*/  CS2R R76, SRZ ;  /* 0x00000000004c7805 */ /* 0x000fe4000001ff00 */
[----:B------:R-:W-:Y:S02]  /*6aa0*/  ISETP.NE.U32.OR P4, PT, R0, 0x1, !P1 ;  /* 0x000000010000780c */ /* 0x000fe40004f85470 */
[----:B------:R-:W-:Y:S02]  /*6ab0*/  CS2R R74, SRZ ;  /* 0x00000000004a7805 */ /* 0x000fe4000001ff00 */
[----:B------:R-:W-:Y:S02]  /*6ac0*/  LOP3.LUT P5, RZ, R97, 0x40, RZ, 0xc0, !PT ;  /* 0x0000004061ff7812 */ /* 0x000fe400078ac0ff */
[----:B------:R-:W-:Y:S02]  /*6ad0*/  CS2R R72, SRZ ;  /* 0x0000000000487805 */ /* 0x000fe4000001ff00 */
[----:B------:R-:W-:Y:S02]  /*6ae0*/  P2R R105, PR, RZ, 0x10 ;  /* 0x00000010ff697803 */ /* 0x000fe40000000000 */
[----:B------:R-:W-:Y:S02]  /*6af0*/  CS2R R66, SRZ ;  /* 0x0000000000427805 */ /* 0x000fe4000001ff00 */
[----:B------:R-:W-:Y:S02]  /*6b00*/  SEL R69, R69, 0xfffffff0, !P5 ;  /* 0xfffffff045457807 */ /* 0x000fe40006800000 */
[----:B------:R-:W-:Y:S02]  /*6b10*/  CS2R R64, SRZ ;  /* 0x0000000000407805 */ /* 0x000fe4000001ff00 */
[----:B------:R-:W-:Y:S02]  /*6b20*/  CS2R R62, SRZ ;  /* 0x00000000003e7805 */ /* 0x000fe4000001ff00 */
[----:B------:R-:W-:Y:S01]  /*6b30*/  CS2R R60, SRZ ;  /* 0x00000000003c7805 */ /* 0x000fe2000001ff00 */
[----:B------:R-:W-:Y:S01]  /*6b40*/  IMAD.IADD R103, R103, 0x1, R69 ;  /* 0x0000000167677824 */ /* 0x000fe200078e0245 */
[----:B------:R-:W-:Y:S04]  /*6b50*/  @P4 SHF.L.U32 R0, RZ, 0x1f, RZ ;  /* 0x0000001fff004819 */ /* 0x000fe800000006ff */
[----:B------:R1:W3:Y:S01]  /*6b60*/  @P4 SYNCS.PHASECHK.TRANS64.TRYWAIT P1, [UR51+0x60], R0 ;  /* 0x00006000ff0045a7 */ /* 0x0002e20008021133 */
[----:B------:R4:W2:Y:S01]  /*6b70*/  SYNCS.PHASECHK.TRANS64.TRYWAIT P0, [R58+URZ+0xd0], R3 ;  /* 0x0000d0033a0075a7 */ /* 0x0008a200080011ff */
[----:B-1----:R-:W-:Y:S02]  /*6b80*/  SEL R0, RZ, 0xffffffff, P3 ;  /* 0xffffffffff007807 */ /* 0x002fe40001800000 */
[----:B------:R-:W-:Y:S04]  /*6b90*/  LOP3.LUT P3, R101, R86, 0xff, RZ, 0xc0, !PT ;  /* 0x000000ff56657812 */ /* 0x000fe8000786c0ff */
[----:B------:R-:W-:Y:S04]  /*6ba0*/  @P2 SEL R0, R2, R0, !P3 ;  /* 0x0000000002002207 */ /* 0x000fe80005800000 */
[----:B------:R-:W-:Y:S04]  /*6bb0*/  LOP3.LUT R0, R0, 0x1, RZ, 0xc0, !PT ;  /* 0x0000000100007812 */ /* 0x000fe800078ec0ff */
[----:B------:R-:W-:Y:S02]  /*6bc0*/  ISETP.NE.U32.AND P2, PT, R0, 0x1, PT ;  /* 0x000000010000780c */ /* 0x000fe40003f45070 */
[----:B------:R-:W-:Y:S02]  /*6bd0*/  SHF.R.U32.HI R0, RZ, 0x15, R59 ;  /* 0x00000015ff007819 */ /* 0x000fe4000001163b */
[----:B------:R-:W-:Y:S02]  /*6be0*/  P2R R71, PR, RZ, 0x4 ;  /* 0x00000004ff477803 */ /* 0x000fe40000000000 */
[----:B------:R-:W-:Y:S02]  /*6bf0*/  LOP3.LUT R2, R0, 0x3, RZ, 0xc0, !PT ;  /* 0x0000000300027812 */ /* 0x000fe400078ec0ff */
[----:B---3--:R-:W-:Y:S01]  /*6c00*/  @P4 SEL R70, RZ, 0x1, !P1 ;  /* 0x00000001ff464807 */ /* 0x008fe20004800000 */
[----:B--2-4-:R-:W-:Y:S06]  /*6c10*/  @!P4 BRA `(.L_x_106) ;  /* 0x000000000058c947 */ /* 0x014fec0003800000 */
[----:B------:R-:W-:Y:S01]  /*6c20*/  IMAD.MOV.U32 R79, RZ, RZ, RZ ;  /* 0x000000ffff4f7224 */ /* 0x000fe200078e00ff */
[----:B------:R-:W-:Y:S01]  /*6c30*/  ISETP.NE.AND P1, PT, R70, RZ, PT ;  /* 0x000000ff4600720c */ /* 0x000fe20003f25270 */
[----:B------:R-:W-:Y:S01]  /*6c40*/  BSSY B0, `(.L_x_107) ;  /* 0x000000c000007945 */ /* 0x000fe20003800000 */
[----:B------:R-:W-:Y:S02]  /*6c50*/  CS2R R62, SRZ ;  /* 0x00000000003e7805 */ /* 0x000fe4000001ff00 */
[----:B------:R-:W-:Y:S02]  /*6c60*/  CS2R R60, SRZ ;  /* 0x00000000003c7805 */ /* 0x000fe4000001ff00 */
[----:B------:R-:W-:Y:S02]  /*6c70*/  CS2R R66, SRZ ;  /* 0x0000000000427805 */ /* 0x000fe4000001ff00 */
[----:B------:R-:W-:Y:S02]  /*6c80*/  CS2R R64, SRZ ;  /* 0x0000000000407805 */ /* 0x000fe4000001ff00 */
[----:B------:R-:W-:Y:S02]  /*6c90*/  CS2R R74, SRZ ;  /* 0x00000000004a7805 */ /* 0x000fe4000001ff00 */
[----:B------:R-:W-:Y:S02]  /*6ca0*/  CS2R R72, SRZ ;  /* 0x0000000000487805 */ /* 0x000fe4000001ff00 */
[----:B------:R-:W-:Y:S01]  /*6cb0*/  CS2R R76, SRZ ;  /* 0x00000000004c7805 */ /* 0x000fe2000001ff00 */
[----:B------:R-:W-:Y:S06]  /*6cc0*/  @P1 BRA `(.L_x_108) ;  /* 0x00000000000c1947 */ /* 0x000fec0003800000 */
[----:B------:R-:W-:Y:S04]  /*6cd0*/  SHF.L.U32 R5, RZ, 0x1f, RZ ;  /* 0x0000001fff057819 */ /* 0x000fe800000006ff */
[----:B------:R-:W1:Y:S02]  /*6ce0*/  SYNCS.PHASECHK.TRANS64.TRYWAIT P1, [UR51+0x60], R5 ;  /* 0x00006005ff0075a7 */ /* 0x000e640008021133 */
[----:B-1----:R-:W-:Y:S05]  /*6cf0*/  @!P1 BRA `(.L_x_109) ;  /* 0x0000008000e49947 */ /* 0x002fea0003800000 */
.L_x_108:
[----:B------:R-:W-:Y:S05]  /*6d00*/  BSYNC B0 ;  /* 0x0000000000007941 */ /* 0x000fea0003800000 */
.L_x_107:
[----:B------:R-:W-:Y:S01]  /*6d10*/  ISETP.NE.AND P1, PT, R71, RZ, PT ;  /* 0x000000ff4700720c */ /* 0x000fe20003f25270 */
[----:B------:R-:W-:Y:S11]  /*6d20*/  HFMA2 R68, -RZ, RZ, 0, 5.9604644775390625e-08 ;  /* 0x00000001ff447431 */ /* 0x000ff600000001ff */
[----:B------:R-:W-:Y:S01]  /*6d30*/  @!UPT UIADD3 URZ, UPT, UPT, URZ, URZ, URZ ;  /* 0x000000fffffff290 */ /* 0x000fe2000fffe0ff */
[----:B------:R2:W3:Y:S04]  /*6d40*/  @P1 LDS.128 R60, [R104+UR51+0x200] ;  /* 0x00020033683c1984 */ /* 0x0004e80008000c00 */
[----:B------:R2:W4:Y:S04]  /*6d50*/  @P1 LDS.128 R64, [R103+0x200] ;  /* 0x0002000067401984 */ /* 0x0005280000000c00 */
[----:B------:R2:W1:Y:S04]  /*6d60*/  @P1 LDS.128 R72, [R104+UR51+0xa00] ;  /* 0x000a003368481984 */ /* 0x0004680008000c00 */
[----:B------:R2:W1:Y:S02]  /*6d70*/  @P1 LDS.128 R76, [R103+0xa00] ;  /* 0x000a0000674c1984 */ /* 0x0004640000000c00 */
.L_x_106:
[----:B------:R-:W-:Y:S05]  /*6d80*/  BSYNC B1 ;  /* 0x0000000000017941 */ /* 0x000fea0003800000 */
.L_x_105:
[----:B------:R-:W-:Y:S02]  /*6d90*/  ISETP.NE.AND P1, PT, R98, R2, PT ;  /* 0x000000026200720c */ /* 0x000fe40003f25270 */
[----:B------:R-:W-:Y:S01]  /*6da0*/  MOV R39, RZ ;  /* 0x000000ff00277202 */ /* 0x000fe20000000f00 */
[----:B------:R-:W-:Y:S10]  /*6db0*/  @P0 BRA `(.L_x_110) ;  /* 0x0000000000080947 */ /* 0x000ff40003800000 */
[----:B------:R-:W5:Y:S02]  /*6dc0*/  SYNCS.PHASECHK.TRANS64.TRYWAIT P0, [R58+URZ+0xd0], R3 ;  /* 0x0000d0033a0075a7 */ /* 0x000f6400080011ff */
[----:B-----5:R-:W-:Y:S05]  /*6dd0*/  @!P0 BRA `(.L_x_111) ;  /* 0x0000008000c48947 */ /* 0x020fea0003800000 */
.L_x_110:
[----:B------:R-:W-:Y:S01]  /*6de0*/  IMAD.MOV.U32 R38, RZ, RZ, RZ ;  /* 0x000000ffff267224 */ /* 0x000fe200078e00ff */
[----:B------:R-:W-:Y:S02]  /*6df0*/  CS2R R36, SRZ ;  /* 0x0000000000247805 */ /* 0x000fe4000001ff00 */
        /* <DEDUP_REMOVED lines=13> */
[----:B-1----:R-:W-:Y:S01]  /*6ed0*/  CS2R R4, SRZ ;  /* 0x0000000000047805 */ /* 0x002fe2000001ff00 */
[----:B------:R-:W-:Y:S06]  /*6ee0*/  @P1 BRA `(.L_x_112) ;  /* 0x0000000000bc1947 */ /* 0x000fec0003800000 */
[----:B------:R-:W-:Y:S11]  /*6ef0*/  LOP3.LUT P0, RZ, R0, 0x3, R99, 0x48, !PT ;  /* 0x0000000300ff7812 */ /* 0x000ff60007804863 */
[----:B------:R-:W-:Y:S02]  /*6f00*/  @!UPT UIADD3 URZ, UPT, UPT, URZ, URZ, URZ ;  /* 0x000000fffffff290 */ /* 0x000fe4000fffe0ff */
[----:B------:R-:W-:Y:S05]  /*6f10*/  @!P0 BRA `(.L_x_113) ;  /* 0x0000000000408947 */ /* 0x000fea0003800000 */
[----:B------:R-:W1:Y:S01]  /*6f20*/  LDCU.64 UR8, c[0x4][0x70] ;  /* 0x01000e00ff0877ac */ /* 0x000e620008000a00 */
[----:B------:R-:W-:Y:S01]  /*6f30*/  MOV R15, 0x0 ;  /* 0x00000000000f7802 */ /* 0x000fe20000000f00 */
[----:B------:R-:W-:Y:S02]  /*6f40*/  HFMA2 R12, -RZ, RZ, 0, 5.9604644775390625e-08 ;  /* 0x00000001ff0c7431 */ /* 0x000fe400000001ff */
[----:B------:R-:W-:Y:S02]  /*6f50*/  IMAD.MOV.U32 R8, RZ, RZ, 0x192 ;  /* 0x00000192ff087424 */ /* 0x000fe400078e00ff */
[----:B------:R-:W-:Y:S01]  /*6f60*/  IMAD.MOV.U32 R13, RZ, RZ, RZ ;  /* 0x000000ffff0d7224 */ /* 0x000fe200078e00ff */
[----:B------:R-:W5:Y:S01]  /*6f70*/  LDCU.64 UR6, c[0x4][0x78] ;  /* 0x01000f00ff0677ac */ /* 0x000f620008000a00 */
[----:B------:R-:W2:Y:S01]  /*6f80*/  LDC.64 R14, c[0x4][R15] ;  /* 0x010000000f0e7b82 */ /* 0x000ea20000000a00 */
[----:B------:R-:W3:Y:S01]  /*6f90*/  LDCU.64 UR4, c[0x4][0x10] ;  /* 0x01000200ff0477ac */ /* 0x000ee20008000a00 */
[----:B-1----:R-:W-:Y:S01]  /*6fa0*/  MOV R5, UR9 ;  /* 0x0000000900057c02 */ /* 0x002fe20008000f00 */
[----:B------:R-:W-:Y:S01]  /*6fb0*/  IMAD.U32 R4, RZ, RZ, UR8 ;  /* 0x00000008ff047e24 */ /* 0x000fe2000f8e00ff */
[----:B-----5:R-:W-:Y:S01]  /*6fc0*/  MOV R7, UR7 ;  /* 0x0000000700077c02 */ /* 0x020fe20008000f00 */
[----:B------:R-:W-:Y:S01]  /*6fd0*/  IMAD.U32 R6, RZ, RZ, UR6 ;  /* 0x00000006ff067e24 */ /* 0x000fe2000f8e00ff */
[----:B---3--:R-:W-:Y:S01]  /*6fe0*/  MOV R11, UR5 ;  /* 0x00000005000b7c02 */ /* 0x008fe20008000f00 */
[----:B------:R-:W-:Y:S02]  /*6ff0*/  IMAD.U32 R10, RZ, RZ, UR4 ;  /* 0x00000004ff0a7e24 */ /* 0x000fe4000f8e00ff */
[----:B------:R-:W-:Y:S07]  /*7000*/  LEPC R20, `(.L_x_113) ;  /* 0x000000001014794e */ /* 0x000fee0000000000 */
[----:B--2-4-:R-:W-:Y:S05]  /*7010*/  CALL.ABS.NOINC R14 ;  /* 0x000000000e007343 */ /* 0x014fea0003c00000 */
.L_x_113:
[----:B------:R-:W-:Y:S05]  /*7020*/  WARPSYNC.ALL ;  /* 0x0000000000007948 */ /* 0x000fea0003800000 */
[C---:B------:R-:W-:Y:S01]  /*7030*/  R2UR UR4, R59.reuse ;  /* 0x000000003b0472ca */ /* 0x040fe200000e0000 */
[----:B------:R-:W-:Y:S05]  /*7040*/  VIADD R0, R59, 0x40 ;  /* 0x000000403b007836 */ /* 0x000fea0000000000 */
[----:B------:R-:W-:Y:S04]  /*7050*/  SHF.R.U32.HI R0, RZ, 0x15, R0 ;  /* 0x00000015ff007819 */ /* 0x000fe80000011600 */
[----:B------:R-:W-:Y:S03]  /*7060*/  LOP3.LUT P0, RZ, R0, 0x3, R99, 0x48, !PT ;  /* 0x0000000300ff7812 */ /* 0x000fe60007804863 */
[----:B------:R-:W1:Y:S10]  /*7070*/  LDTM.x16 R24, tmem[UR4] ;  /* 0x00000004001879ee */ /* 0x000e740008240000 */
[----:B-1----:R-:W-:Y:S05]  /*7080*/  @!P0 BRA `(.L_x_114) ;  /* 0x0000000000408947 */ /* 0x002fea0003800000 */
        /* <DEDUP_REMOVED lines=16> */
.L_x_114:
[----:B------:R-:W-:Y:S05]  /*7190*/  WARPSYNC.ALL ;  /* 0x0000000000007948 */ /* 0x000fea0003800000 */
[----:B------:R-:W-:Y:S11]  /*71a0*/  R2UR UR4, R59 ;  /* 0x000000003b0472ca */ /* 0x000ff600000e0000 */
[----:B------:R-:W-:Y:S02]  /*71b0*/  @!UPT UIADD3 URZ, UPT, UPT, URZ, URZ, URZ ;  /* 0x000000fffffff290 */ /* 0x000fe4000fffe0ff */
[----:B------:R-:W1:Y:S02]  /*71c0*/  LDTM.x16 R4, tmem[UR4+0x40] ;  /* 0x00004004000479ee */ /* 0x000e640008240000 */
[----:B-1----:R-:W-:Y:S01]  /*71d0*/  NOP ;  /* 0x0000000000007918 */ /* 0x002fe20000000000 */
.L_x_112:
[----:B---3--:R-:W-:Y:S01]  /*71e0*/  SHF.L.U32 R20, R60, 0x10, RZ ;  /* 0x000000103c147819 */ /* 0x008fe200000006ff */
[----:B------:R-:W-:Y:S01]  /*71f0*/  FMUL R0, R52, R24 ;  /* 0x0000001834007220 */ /* 0x000fe20000400000 */
[----:B------:R-:W-:Y:S01]  /*7200*/  ISETP.NE.AND P0, PT, R98, R2, PT ;  /* 0x000000026200720c */ /* 0x000fe20003f05270 */
[----:B------:R-:W-:Y:S01]  /*7210*/  FMUL R2, R52, R25 ;  /* 0x0000001934027220 */ /* 0x000fe20000400000 */
[----:B------:R-:W-:Y:S01]  /*7220*/  LOP3.LUT R21, R60, 0xffff0000, RZ, 0xc0, !PT ;  /* 0xffff00003c157812 */ /* 0x000fe200078ec0ff */
[----:B------:R-:W-:Y:S01]  /*7230*/  FFMA R0, R53, R20, R0 ;  /* 0x0000001435007223 */ /* 0x000fe20000000000 */
[C---:B------:R-:W-:Y:S01]  /*7240*/  SHF.L.U32 R22, R61.reuse, 0x10, RZ ;  /* 0x000000103d167819 */ /* 0x040fe200000006ff */
[----:B------:R-:W-:Y:S01]  /*7250*/  FMUL R3, R52, R26 ;  /* 0x0000001a34037220 */ /* 0x000fe20000400000 */
[----:B------:R-:W-:Y:S01]  /*7260*/  LOP3.LUT R23, R61, 0xffff0000, RZ, 0xc0, !PT ;  /* 0xffff00003d177812 */ /* 0x000fe200078ec0ff */
[C---:B------:R-:W-:Y:S01]  /*7270*/  FFMA R2, R53.reuse, R21, R2 ;  /* 0x0000001535027223 */ /* 0x040fe20000000002 */
[----:B------:R-:W-:Y:S01]  /*7280*/  SHF.L.U32 R40, R62, 0x10, RZ ;  /* 0x000000103e287819 */ /* 0x000fe200000006ff */
[----:B------:R-:W-:Y:S01]  /*7290*/  FMUL R20, R52, R27 ;  /* 0x0000001b34147220 */ /* 0x000fe20000400000 */
[----:B------:R-:W-:Y:S01]  /*72a0*/  LOP3.LUT R41, R62, 0xffff0000, RZ, 0xc0, !PT ;  /* 0xffff00003e297812 */ /* 0x000fe200078ec0ff */
[----:B------:R-:W-:Y:S01]  /*72b0*/  FFMA R3, R53, R22, R3 ;  /* 0x0000001635037223 */ /* 0x000fe20000000003 */
[----:B------:R-:W-:Y:S01]  /*72c0*/  F2FP.BF16.F32.PACK_AB R108, R2, R0 ;  /* 0x00000000026c723e */ /* 0x000fe200000010ff */
[C---:B------:R-:W-:Y:S01]  /*72d0*/  FMUL R21, R52.reuse, R28 ;  /* 0x0000001c34157220 */ /* 0x040fe20000400000 */
[----:B------:R-:W-:Y:S01]  /*72e0*/  LOP3.LUT R42, R77, 0xffff0000, RZ, 0xc0, !PT ;  /* 0xffff00004d2a7812 */ /* 0x000fe200078ec0ff */
[----:B------:R-:W-:Y:S01]  /*72f0*/  FMUL R22, R52, R29 ;  /* 0x0000001d34167220 */ /* 0x000fe20000400000 */
[----:B------:R-:W-:Y:S01]  /*7300*/  SHF.L.U32 R54, R78, 0x10, RZ ;  /* 0x000000104e367819 */ /* 0x000fe200000006ff */
[----:B------:R-:W-:Y:S01]  /*7310*/  FFMA R20, R53, R23, R20 ;  /* 0x0000001735147223 */ /* 0x000fe20000000014 */
[----:B------:R-:W-:Y:S01]  /*7320*/  SHF.L.U32 R23, R63, 0x10, RZ ;  /* 0x000000103f177819 */ /* 0x000fe200000006ff */
[----:B------:R-:W-:Y:S01]  /*7330*/  FFMA R21, R53, R40, R21 ;  /* 0x0000002835157223 */ /* 0x000fe20000000015 */
[----:B------:R-:W-:Y:S01]  /*7340*/  LOP3.LUT R40, R63, 0xffff0000, RZ, 0xc0, !PT ;  /* 0xffff00003f287812 */ /* 0x000fe200078ec0ff */
[C---:B------:R-:W-:Y:S01]  /*7350*/  FFMA R22, R53.reuse, R41, R22 ;  /* 0x0000002935167223 */ /* 0x040fe20000000016 */
[----:B------:R-:W-:Y:S01]  /*7360*/  F2FP.BF16.F32.PACK_AB R109, R20, R3 ;  /* 0x00000003146d723e */ /* 0x000fe200000010ff */
[----:B------:R-:W-:Y:S01]  /*7370*/  FMUL R0, R52, R30 ;  /* 0x0000001e34007220 */ /* 0x000fe20000400000 */
[----:B----4-:R-:W-:Y:S01]  /*7380*/  LOP3.LUT R41, R66, 0xffff0000, RZ, 0xc0, !PT ;  /* 0xffff000042297812 */ /* 0x010fe200078ec0ff */
[----:B------:R-:W-:Y:S01]  /*7390*/  FMUL R2, R52, R31 ;  /* 0x0000001f34027220 */ /* 0x000fe20000400000 */
[----:B------:R-:W-:Y:S01]  /*73a0*/  F2FP.BF16.F32.PACK_AB R110, R22, R21 ;  /* 0x00000015166e723e */ /* 0x000fe200000010ff */
[C---:B------:R-:W-:Y:S01]  /*73b0*/  FFMA R0, R53.reuse, R23, R0 ;  /* 0x0000001735007223 */ /* 0x040fe20000000000 */
[C---:B------:R-:W-:Y:S01]  /*73c0*/  SHF.L.U32 R22, R64.reuse, 0x10, RZ ;  /* 0x0000001040167819 */ /* 0x040fe200000006ff */
[----:B------:R-:W-:Y:S01]  /*73d0*/  FFMA R2, R53, R40, R2 ;  /* 0x0000002835027223 */ /* 0x000fe20000000002 */
[----:B------:R-:W-:Y:S01]  /*73e0*/  LOP3.LUT R23, R64, 0xffff0000, RZ, 0xc0, !PT ;  /* 0xffff000040177812 */ /* 0x000fe200078ec0ff */
[C---:B------:R-:W-:Y:S01]  /*73f0*/  FMUL R3, R52.reuse, R32 ;  /* 0x0000002034037220 */ /* 0x040fe20000400000 */
[----:B------:R-:W-:Y:S01]  /*7400*/  SHF.L.U32 R40, R65, 0x10, RZ ;  /* 0x0000001041287819 */ /* 0x000fe200000006ff */
[----:B------:R-:W-:Y:S01]  /*7410*/  FMUL R20, R52, R33 ;  /* 0x0000002134147220 */ /* 0x000fe20000400000 */
[----:B------:R-:W-:Y:S01]  /*7420*/  F2FP.BF16.F32.PACK_AB R111, R2, R0 ;  /* 0x00000000026f723e */ /* 0x000fe200000010ff */
[----:B------:R-:W-:Y:S01]  /*7430*/  FMUL R21, R52, R34 ;  /* 0x0000002234157220 */ /* 0x000fe20000400000 */
[----:B------:R-:W-:Y:S01]  /*7440*/  LOP3.LUT R55, R78, 0xffff0000, RZ, 0xc0, !PT ;  /* 0xffff00004e377812 */ /* 0x000fe200078ec0ff */
[----:B------:R-:W-:Y:S01]  /*7450*/  FFMA R3, R53, R22, R3 ;  /* 0x0000001635037223 */ /* 0x000fe20000000003 */
[----:B------:R-:W-:Y:S01]  /*7460*/  SHF.L.U32 R56, R79, 0x10, RZ ;  /* 0x000000104f387819 */ /* 0x000fe200000006ff */
[----:B------:R-:W-:Y:S01]  /*7470*/  FFMA R20, R53, R23, R20 ;  /* 0x0000001735147223 */ /* 0x000fe20000000014 */
[----:B------:R-:W-:Y:S01]  /*7480*/  LOP3.LUT R23, R65, 0xffff0000, RZ, 0xc0, !PT ;  /* 0xffff000041177812 */ /* 0x000fe200078ec0ff */
[----:B------:R-:W-:Y:S01]  /*7490*/  FFMA R21, R53, R40, R21 ;  /* 0x0000002835157223 */ /* 0x000fe20000000015 */
[----:B------:R-:W-:Y:S01]  /*74a0*/  SHF.L.U32 R40, R66, 0x10, RZ ;  /* 0x0000001042287819 */ /* 0x000fe200000006ff */
[----:B------:R-:W-:Y:S01]  /*74b0*/  FMUL R0, R52, R35 ;  /* 0x0000002334007220 */ /* 0x000fe20000400000 */
[----:B------:R-:W-:Y:S01]  /*74c0*/  F2FP.BF16.F32.PACK_AB R112, R20, R3 ;  /* 0x000000031470723e */ /* 0x000fe200000010ff */
[C---:B------:R-:W-:Y:S01]  /*74d0*/  FMUL R2, R52.reuse, R36 ;  /* 0x0000002434027220 */ /* 0x040fe20000400000 */
[----:B------:R-:W-:Y:S01]  /*74e0*/  LOP3.LUT R57, R79, 0xffff0000, RZ, 0xc0, !PT ;  /* 0xffff00004f397812 */ /* 0x000fe200078ec0ff */
[----:B------:R-:W-:Y:S01]  /*74f0*/  FMUL R22, R52, R37 ;  /* 0x0000002534167220 */ /* 0x000fe20000400000 */
[----:B------:R-:W-:Y:S01]  /*7500*/  ISETP.NE.AND P1, PT, R98, RZ, PT ;  /* 0x000000ff6200720c */ /* 0x000fe20003f25270 */
[----:B------:R-:W-:Y:S01]  /*7510*/  FFMA R0, R53, R23, R0 ;  /* 0x0000001735007223 */ /* 0x000fe20000000000 */
[----:B------:R-:W-:Y:S01]  /*7520*/  SHF.L.U32 R23, R67, 0x10, RZ ;  /* 0x0000001043177819 */ /* 0x000fe200000006ff */
[----:B------:R-:W-:Y:S01]  /*7530*/  FFMA R2, R53, R40, R2 ;  /* 0x0000002835027223 */ /* 0x000fe20000000002 */
[----:B------:R-:W-:Y:S01]  /*7540*/  LOP3.LUT R40, R67, 0xffff0000, RZ, 0xc0, !PT ;  /* 0xffff000043287812 */ /* 0x000fe200078ec0ff */
[----:B------:R1:W-:Y:S01]  /*7550*/  @!P0 STS.128 [R104+UR51+0x200], R108 ;  /* 0x0002006c68008988 */ /* 0x0003e20008000c33 */
[----:B------:R-:W-:Y:S01]  /*7560*/  F2FP.BF16.F32.PACK_AB R113, R0, R21 ;  /* 0x000000150071723e */ /* 0x000fe200000010ff */
[C---:B------:R-:W-:Y:S01]  /*7570*/  FFMA R22, R53.reuse, R41, R22 ;  /* 0x0000002935167223 */ /* 0x040fe20000000016 */
[----:B------:R-:W-:Y:S01]  /*7580*/  LOP3.LUT R41, R74, 0xffff0000, RZ, 0xc0, !PT ;  /* 0xffff00004a297812 */ /* 0x000fe200078ec0ff */
[C---:B------:R-:W-:Y:S01]  /*7590*/  FMUL R3, R52.reuse, R38 ;  /* 0x0000002634037220 */ /* 0x040fe20000400000 */
[C---:B------:R-:W-:Y:S01]  /*75a0*/  FMUL R20, R52.reuse, R39 ;  /* 0x0000002734147220 */ /* 0x040fe20000400000 */
        /* <DEDUP_REMOVED lines=9> */
[C---:B------:R-:W-:Y:S01]  /*7640*/  FFMA R0, R53.reuse, R22, R0 ;  /* 0x0000001635007223 */ /* 0x040fe20000000000 */
[C---:B------:R-:W-:Y:S01]  /*7650*/  FFMA R2, R53.reuse, R23, R2 ;  /* 0x0000001735027223 */ /* 0x040fe20000000002 */
[----:B------:R-:W-:Y:S01]  /*7660*/  F2FP.BF16.F32.PACK_AB R115, R20, R3 ;  /* 0x000000031473723e */ /* 0x000fe200000010ff */
[----:B------:R-:W-:Y:S01]  /*7670*/  FFMA R21, R53, R40, R21 ;  /* 0x0000002835157223 */ /* 0x000fe20000000015 */
[----:B------:R-:W-:Y:S01]  /*7680*/  LOP3.LUT R23, R73, 0xffff0000, RZ, 0xc0, !PT ;  /* 0xffff000049177812 */ /* 0x000fe200078ec0ff */
[----:B------:R-:W-:Y:S01]  /*7690*/  FMUL R3, R52, R7 ;  /* 0x0000000734037220 */ /* 0x000fe20000400000 */
[----:B------:R-:W-:Y:S01]  /*76a0*/  SHF.L.U32 R40, R74, 0x10, RZ ;  /* 0x000000104a287819 */ /* 0x000fe200000006ff */
[----:B------:R1:W-:Y:S01]  /*76b0*/  @!P0 STS.128 [R103+0x200], R112 ;  /* 0x0002007067008388 */ /* 0x0003e20000000c00 */
[C---:B------:R-:W-:Y:S01]  /*76c0*/  FMUL R20, R52.reuse, R8 ;  /* 0x0000000834147220 */ /* 0x040fe20000400000 */
[----:B------:R-:W-:Y:S01]  /*76d0*/  FMUL R22, R52, R9 ;  /* 0x0000000934167220 */ /* 0x000fe20000400000 */
[C---:B------:R-:W-:Y:S01]  /*76e0*/  FFMA R3, R53.reuse, R23, R3 ;  /* 0x0000001735037223 */ /* 0x040fe20000000003 */
[----:B------:R-:W-:Y:S01]  /*76f0*/  F2FP.BF16.F32.PACK_AB R116, R2, R0 ;  /* 0x000000000274723e */ /* 0x000fe200000010ff */
[----:B------:R-:W-:Y:S01]  /*7700*/  FFMA R20, R53, R40, R20 ;  /* 0x0000002835147223 */ /* 0x000fe20000000014 */
[C---:B------:R-:W-:Y:S01]  /*7710*/  SHF.L.U32 R23, R75.reuse, 0x10, RZ ;  /* 0x000000104b177819 */ /* 0x040fe200000006ff */
[C---:B------:R-:W-:Y:S01]  /*7720*/  FMUL R0, R52.reuse, R10 ;  /* 0x0000000a34007220 */ /* 0x040fe20000400000 */
[----:B------:R-:W-:Y:S01]  /*7730*/  LOP3.LUT R40, R75, 0xffff0000, RZ, 0xc0, !PT ;  /* 0xffff00004b287812 */ /* 0x000fe200078ec0ff */
[C---:B------:R-:W-:Y:S01]  /*7740*/  FFMA R22, R53.reuse, R41, R22 ;  /* 0x0000002935167223 */ /* 0x040fe20000000016 */
[C---:B------:R-:W-:Y:S01]  /*7750*/  FMUL R2, R52.reuse, R11 ;  /* 0x0000000b34027220 */ /* 0x040fe20000400000 */
[----:B------:R-:W-:Y:S01]  /*7760*/  FFMA R0, R53, R23, R0 ;  /* 0x0000001735007223 */ /* 0x000fe20000000000 */
[----:B------:R-:W-:Y:S01]  /*7770*/  F2FP.BF16.F32.PACK_AB R117, R3, R21 ;  /* 0x000000150375723e */ /* 0x000fe200000010ff */
[----:B------:R-:W-:Y:S01]  /*7780*/  FMUL R3, R52, R12 ;  /* 0x0000000c34037220 */ /* 0x000fe20000400000 */
[----:B------:R-:W-:Y:S01]  /*7790*/  FFMA R2, R53, R40, R2 ;  /* 0x0000002835027223 */ /* 0x000fe20000000002 */
[----:B------:R-:W-:Y:S01]  /*77a0*/  SHF.L.U32 R23, R76, 0x10, RZ ;  /* 0x000000104c177819 */ /* 0x000fe200000006ff */
[----:B------:R-:W-:Y:S01]  /*77b0*/  FMUL R21, R52, R14 ;  /* 0x0000000e34157220 */ /* 0x000fe20000400000 */
[----:B------:R-:W-:Y:S01]  /*77c0*/  F2FP.BF16.F32.PACK_AB R118, R22, R20 ;  /* 0x000000141676723e */ /* 0x000fe200000010ff */
[----:B------:R-:W-:Y:S01]  /*77d0*/  FMUL R20, R52, R13 ;  /* 0x0000000d34147220 */ /* 0x000fe20000400000 */
[----:B------:R-:W-:Y:S01]  /*77e0*/  LOP3.LUT R40, R76, 0xffff0000, RZ, 0xc0, !PT ;  /* 0xffff00004c287812 */ /* 0x000fe200078ec0ff */
[C---:B------:R-:W-:Y:S01]  /*77f0*/  FMUL R22, R52.reuse, R15 ;  /* 0x0000000f34167220 */ /* 0x040fe20000400000 */
[----:B------:R-:W-:Y:S01]  /*7800*/  SHF.L.U32 R41, R77, 0x10, RZ ;  /* 0x000000104d297819 */ /* 0x000fe200000006ff */
[C---:B------:R-:W-:Y:S01]  /*7810*/  FFMA R3, R53.reuse, R23, R3 ;  /* 0x0000001735037223 */ /* 0x040fe20000000003 */
[C---:B------:R-:W-:Y:S01]  /*7820*/  FMUL R23, R52.reuse, R16 ;  /* 0x0000001034177220 */ /* 0x040fe20000400000 */
[C---:B------:R-:W-:Y:S01]  /*7830*/  FFMA R20, R53.reuse, R40, R20 ;  /* 0x0000002835147223 */ /* 0x040fe20000000014 */
[C---:B------:R-:W-:Y:S01]  /*7840*/  FMUL R40, R52.reuse, R17 ;  /* 0x0000001134287220 */ /* 0x040fe20000400000 */
[C---:B------:R-:W-:Y:S01]  /*7850*/  FFMA R21, R53.reuse, R41, R21 ;  /* 0x0000002935157223 */ /* 0x040fe20000000015 */
[C---:B------:R-:W-:Y:S01]  /*7860*/  FFMA R22, R53.reuse, R42, R22 ;  /* 0x0000002a35167223 */ /* 0x040fe20000000016 */
[C---:B------:R-:W-:Y:S01]  /*7870*/  FMUL R41, R52.reuse, R18 ;  /* 0x0000001234297220 */ /* 0x040fe20000400000 */
[----:B------:R-:W-:Y:S01]  /*7880*/  FMUL R42, R52, R19 ;  /* 0x00000013342a7220 */ /* 0x000fe20000400000 */
[----:B------:R-:W-:Y:S01]  /*7890*/  F2FP.BF16.F32.PACK_AB R119, R2, R0 ;  /* 0x000000000277723e */ /* 0x000fe200000010ff */
[C---:B------:R-:W-:Y:S01]  /*78a0*/  FFMA R23, R53.reuse, R54, R23 ;  /* 0x0000003635177223 */ /* 0x040fe20000000017 */
[C---:B------:R-:W-:Y:S01]  /*78b0*/  FFMA R40, R53.reuse, R55, R40 ;  /* 0x0000003735287223 */ /* 0x040fe20000000028 */
[C---:B------:R-:W-:Y:S01]  /*78c0*/  FFMA R41, R53.reuse, R56, R41 ;  /* 0x0000003835297223 */ /* 0x040fe20000000029 */
[----:B------:R-:W-:Y:S01]  /*78d0*/  FFMA R42, R53, R57, R42 ;  /* 0x00000039352a7223 */ /* 0x000fe2000000002a */
[----:B------:R1:W-:Y:S01]  /*78e0*/  @!P0 STS.128 [R104+UR51+0xa00], R116 ;  /* 0x000a007468008988 */ /* 0x0003e20008000c33 */
[----:B------:R-:W-:Y:S02]  /*78f0*/  F2FP.BF16.F32.PACK_AB R21, R22, R21 ;  /* 0x000000151615723e */ /* 0x000fe400000010ff */
[----:B------:R-:W-:Y:S02]  /*7900*/  F2FP.BF16.F32.PACK_AB R22, R40, R23 ;  /* 0x000000172816723e */ /* 0x000fe400000010ff */
[----:B------:R-:W-:Y:S02]  /*7910*/  F2FP.BF16.F32.PACK_AB R20, R20, R3 ;  /* 0x000000031414723e */ /* 0x000fe400000010ff */
[----:B------:R-:W-:Y:S05]  /*7920*/  F2FP.BF16.F32.PACK_AB R23, R42, R41 ;  /* 0x000000292a17723e */ /* 0x000fea00000010ff */
[----:B------:R1:W-:Y:S01]  /*7930*/  @!P0 STS.128 [R103+0xa00], R20 ;  /* 0x000a001467008388 */ /* 0x0003e20000000c00 */
[----:B------:R-:W-:Y:S01]  /*7940*/  @!PT LDS RZ, [RZ] ;  /* 0x00000000fffff984 */ /* 0x000fe20000000800 */
[----:B------:R-:W-:Y:S01]  /*7950*/  @!PT LDS RZ, [RZ] ;  /* 0x00000000fffff984 */ /* 0x000fe20000000800 */
[----:B------:R-:W-:Y:S01]  /*7960*/  @!PT LDS RZ, [RZ] ;  /* 0x00000000fffff984 */ /* 0x000fe20000000800 */
[----:B------:R-:W-:Y:S01]  /*7970*/  @!PT LDS RZ, [RZ] ;  /* 0x00000000fffff984 */ /* 0x000fe20000000800 */
[----:B------:R3:W-:Y:S07]  /*7980*/  MEMBAR.ALL.CTA ;  /* 0x0000000000007992 */ /* 0x0007ee0000008000 */
[----:B---3--:R-:W3:Y:S01]  /*7990*/  FENCE.VIEW.ASYNC.S ;  /* 0x00000000000073c6 */ /* 0x008ee20000000000 */
[----:B------:R-:W-:Y:S05]  /*79a0*/  WARPSYNC.ALL ;  /* 0x0000000000007948 */ /* 0x000fea0003800000 */
[----:B------:R-:W-:Y:S01]  /*79b0*/  BSSY.RECONVERGENT B0, `(.L_x_115) ;  /* 0x0000011000007945 */ /* 0x000fe20003800200 */
[----:B---3--:R-:W-:Y:S06]  /*79c0*/  BAR.SYNC.DEFER_BLOCKING 0x1, 0x80 ;  /* 0x0042000000007b1d */ /* 0x008fec0000010000 */
[----:B------:R-:W-:Y:S05]  /*79d0*/  @P1 BRA `(.L_x_116) ;  /* 0x0000000000381947 */ /* 0x000fea0003800000 */
[----:B------:R-:W-:Y:S02]  /*79e0*/  UIADD3 UR4, UPT, UPT, UR51, 0x200, URZ ;  /* 0x0000020033047890 */ /* 0x000fe4000fffe0ff */
[----:B------:R-:W-:Y:S01]  /*79f0*/  UIADD3 UR8, UP0, UPT, UR58, 0xa80, URZ ;  /* 0x00000a803a087890 */ /* 0x000fe2000ff1e0ff */
[----:B------:R-:W-:Y:S01]  /*7a00*/  UMOV UR43, UR36 ;  /* 0x00000024002b7c82 */ /* 0x000fe20008000000 */
[----:B------:R-:W-:Y:S02]  /*7a10*/  UIADD3 UR5, UPT, UPT, UR41, 0x40, URZ ;  /* 0x0000004029057890 */ /* 0x000fe4000fffe0ff */
[----:B------:R-:W-:Y:S01]  /*7a20*/  MOV R88, UR4 ;  /* 0x0000000400587c02 */ /* 0x000fe20008000f00 */
[----:B------:R-:W-:Y:S02]  /*7a30*/  UIADD3.X UR9, UPT, UPT, URZ, UR59, URZ, UP0, !UPT ;  /* 0x0000003bff097290 */ /* 0x000fe400087fe4ff */
[----:B------:R-:W-:Y:S01]  /*7a40*/  UIADD3 UR4, UPT, UPT, UR51, 0xa00, URZ ;  /* 0x00000a0033047890 */ /* 0x000fe2000fffe0ff */
[----:B------:R-:W-:Y:S01]  /*7a50*/  R2UR UR40, R88 ;  /* 0x00000000582872ca */ /* 0x000fe200000e0000 */
[----:B------:R-:W-:Y:S01]  /*7a60*/  UMOV UR6, UR42 ;  /* 0x0000002a00067c82 */ /* 0x000fe20008000000 */
[----:B------:R-:W-:Y:S11]  /*7a70*/  UMOV UR7, UR36 ;  /* 0x0000002400077c82 */ /* 0x000ff60008000000 */
[----:B------:R3:W-:Y:S01]  /*7a80*/  UTMASTG.3D [UR40], [UR8] ;  /* 0x00000028080073b5 */ /* 0x0007e20008010000 */
[----:B------:R3:W-:Y:S01]  /*7a90*/  UTMASTG.3D [UR4], [UR8] ;  /* 0x00000004080073b5 */ /* 0x0007e20008010000 */
[----:B------:R0:W-:Y:S01]  /*7aa0*/  UTMACMDFLUSH ;  /* 0x00000000000079b7 */ /* 0x0001e20000000000 */
[----:B---3--:R-:W-:Y:S04]  /*7ab0*/  DEPBAR.LE SB0, 0x1 ;  /* 0x000080400000791a */ /* 0x008fe80000000000 */
.L_x_116:
[----:B------:R-:W-:Y:S05]  /*7ac0*/  BSYNC.RECONVERGENT B0 ;  /* 0x0000000000007941 */ /* 0x000fea0003800200 */
.L_x_115:
[----:B------:R-:W-:Y:S01]  /*7ad0*/  BAR.SYNC.DEFER_BLOCKING 0x1, 0x80 ;  /* 0x0042000000007b1d */ /* 0x000fe20000010000 */
[----:B------:R-:W-:Y:S01]  /*7ae0*/  ISETP.NE.AND P1, PT, R105, RZ, PT ;  /* 0x000000ff6900720c */ /* 0x000fe20003f25270 */
[----:B------:R-:W-:Y:S01]  /*7af0*/  UISETP.NE.AND UP0, UPT, UR56, URZ, UPT ;  /* 0x000000ff3800728c */ /* 0x000fe2000bf05270 */
[----:B------:R-:W-:Y:S11]  /*7b00*/  LEA R2, R68, UR51, 0x3 ;  /* 0x0000003344027c11 */ /* 0x000ff6000f8e18ff */
[----:B------:R-:W-:Y:S01]  /*7b10*/  @P1 SHF.L.U32 R3, RZ, 0x1f, RZ ;  /* 0x0000001fff031819 */ /* 0x000fe200000006ff */
[----:B------:R-:W-:Y:S06]  /*7b20*/  BRA.U !UP0, `(.L_x_117) ;  /* 0x0000000108247547 */ /* 0x000fec000b800000 */
[----:B-1----:R-:W-:Y:S01]  /*7b30*/  IMAD.U32 R20, RZ, RZ, UR57 ;  /* 0x00000039ff147e24 */ /* 0x002fe2000f8e00ff */
[----:B------:R-:W-:Y:S01]  /*7b40*/  MOV R0, UR37 ;  /* 0x0000002500007c02 */ /* 0x000fe20008000f00 */
[----:B------:R-:W-:Y:S03]  /*7b50*/  UIADD3 UR57, UPT, UPT, UR57, 0x1, URZ ;  /* 0x0000000139397890 */ /* 0x000fe6000fffe0ff */
[----:B------:R-:W-:Y:S01]  /*7b60*/  @P1 LEA R20, R20, UR51, 0x3 ;  /* 0x0000003314141c11 */ /* 0x000fe2000f8e18ff */
[----:B------:R-:W-:Y:S04]  /*7b70*/  UISETP.NE.AND UP0, UPT, UR57, 0x4, UPT ;  /* 0x000000043900788c */ /* 0x000fe8000bf05270 */
[----:B------:R-:W-:Y:S01]  /*7b80*/  @P1 VIADD R20, R20, 0x80 ;  /* 0x0000008014141836 */ /* 0x000fe20000000000 */
[----:B------:R-:W-:Y:S04]  /*7b90*/  USEL UR57, UR57, URZ, UP0 ;  /* 0x000000ff39397287 */ /* 0x000fe80008000000 */
[----:B------:R-:W-:Y:S04]  /*7ba0*/  @P1 PRMT R0, R0, 0x654, R20 ;  /* 0x0000065400001816 */ /* 0x000fe80000000014 */
[----:B------:R3:W-:Y:S04]  /*7bb0*/  @P1 SYNCS.ARRIVE.TRANS64.RED.A1T0 RZ, [R0+URZ], RZ ;  /* 0x000000ff00ff19a7 */ /* 0x0007e800081004ff */
.L_x_117:
[----:B------:R-:W4:Y:S01]  /*7bc0*/  @P1 SYNCS.PHASECHK.TRANS64.TRYWAIT P0, [R2+URZ+0x60], R3 ;  /* 0x00006003020015a7 */ /* 0x000f2200080011ff */
[----:B------:R-:W-:Y:S01]  /*7bd0*/  BSSY B1, `(.L_x_118) ;  /* 0x0000014000017945 */ /* 0x000fe20003800000 */
[----:B----4-:R-:W-:Y:S03]  /*7be0*/  @P1 SEL R70, RZ, 0x1, !P0 ;  /* 0x00000001ff461807 */ /* 0x010fe60004000000 */
[----:B------:R-:W-:Y:S05]  /*7bf0*/  @!P1 BRA `(.L_x_119) ;  /* 0x0000000000449947 */ /* 0x000fea0003800000 */
[----:B------:R-:W-:Y:S01]  /*7c00*/  ISETP.NE.AND P1, PT, R71, RZ, PT ;  /* 0x000000ff4700720c */ /* 0x000fe20003f25270 */
[----:B------:R-:W-:Y:S01]  /*7c10*/  BSSY B0, `(.L_x_120) ;  /* 0x0000009000007945 */ /* 0x000fe20003800000 */
[----:B------:R-:W-:Y:S11]  /*7c20*/  ISETP.NE.AND P0, PT, R70, RZ, PT ;  /* 0x000000ff4600720c */ /* 0x000ff60003f05270 */
[----:B-1----:R-:W-:Y:S05]  /*7c30*/  @P1 IMAD R20, R68, 0x1000, R104 ;  /* 0x0000100044141824 */ /* 0x002fea00078e0268 */
[----:B------:R-:W-:Y:S05]  /*7c40*/  @P1 IADD3 R3, PT, PT, R20, UR51, RZ ;  /* 0x0000003314031c10 */ /* 0x000fea000fffe0ff */
[----:B------:R-:W-:Y:S01]  /*7c50*/  @P1 IMAD.IADD R3, R69, 0x1, R3 ;  /* 0x0000000145031824 */ /* 0x000fe200078e0203 */
[----:B------:R-:W-:Y:S06]  /*7c60*/  @P0 BRA `(.L_x_121) ;  /* 0x00000000000c0947 */ /* 0x000fec0003800000 */
[----:B---3--:R-:W-:Y:S04]  /*7c70*/  SHF.L.U32 R0, RZ, 0x1f, RZ ;  /* 0x0000001fff007819 */ /* 0x008fe800000006ff */
[----:B------:R-:W1:Y:S02]  /*7c80*/  SYNCS.PHASECHK.TRANS64.TRYWAIT P0, [R2+URZ+0x60], R0 ;  /* 0x00006000020075a7 */ /* 0x000e6400080011ff */
[----:B-1----:R-:W-:Y:S05]  /*7c90*/  @!P0 BRA `(.L_x_122) ;  /* 0x0000007400288947 */ /* 0x002fea0003800000 */
.L_x_121:
[----:B------:R-:W-:Y:S05]  /*7ca0*/  BSYNC B0 ;  /* 0x0000000000007941 */ /* 0x000fea0003800000 */
.L_x_120:
[----:B------:R-:W-:Y:S02]  /*7cb0*/  ISETP.NE.AND P0, PT, R71, RZ, PT ;  /* 0x000000ff4700720c */ /* 0x000fe40003f05270 */
[----:B------:R-:W-:Y:S11]  /*7cc0*/  IADD3 R68, PT, PT, R68, 0x1, RZ ;  /* 0x0000000144447810 */ /* 0x000ff60007ffe0ff */
[----:B------:R4:W1:Y:S04]  /*7cd0*/  @P0 LDS.128 R60, [R20+UR51+0x200] ;  /* 0x00020033143c0984 */ /* 0x0008680008000c00 */
[----:B------:R4:W1:Y:S04]  /*7ce0*/  @P0 LDS.128 R72, [R20+UR51+0xa00] ;  /* 0x000a003314480984 */ /* 0x0008680008000c00 */
[----:B------:R4:W1:Y:S04]  /*7cf0*/  @P0 LDS.128 R64, [R3+0x200] ;  /* 0x0002000003400984 */ /* 0x0008680000000c00 */
[----:B------:R4:W1:Y:S02]  /*7d00*/  @P0 LDS.128 R76, [R3+0xa00] ;  /* 0x000a0000034c0984 */ /* 0x0008640000000c00 */
.L_x_119:
[----:B------:R-:W-:Y:S05]  /*7d10*/  BSYNC B1 ;  /* 0x0000000000017941 */ /* 0x000fea0003800000 */
.L_x_118:
[----:B----4-:R-:W-:Y:S05]  /*7d20*/  VIADD R3, R59, 0x400000 ;  /* 0x004000003b037836 */ /* 0x010fea0000000000 */
[----:B-1-3--:R-:W-:Y:S04]  /*7d30*/  SHF.R.U32.HI R0, RZ, 0x15, R3 ;  /* 0x00000015ff007819 */ /* 0x00afe80000011603 */
[----:B------:R-:W-:Y:S04]  /*7d40*/  LOP3.LUT R22, R0, 0x3, RZ, 0xc0, !PT ;  /* 0x0000000300167812 */ /* 0x000fe800078ec0ff */
[----:B------:R-:W-:Y:S11]  /*7d50*/  ISETP.NE.AND P0, PT, R98, R22, PT ;  /* 0x000000166200720c */ /* 0x000ff60003f05270 */
[----:B------:R-:W-:Y:S02]  /*7d60*/  @!UPT UIADD3 URZ, UPT, UPT, URZ, URZ, URZ ;  /* 0x000000fffffff290 */ /* 0x000fe4000fffe0ff */
[----:B------:R-:W-:Y:S05]  /*7d70*/  @P0 BRA `(.L_x_123) ;  /* 0x0000000000bc0947 */ /* 0x000fea0003800000 */
[----:B------:R-:W-:Y:S02]  /*7d80*/  LOP3.LUT P0, RZ, R0, 0x3, R99, 0x48, !PT ;  /* 0x0000000300ff7812 */ /* 0x000fe40007804863 */
[----:B------:R-:W-:Y:S11]  /*7d90*/  MOV R2, R3 ;  /* 0x0000000300027202 */ /* 0x000ff60000000f00 */
[----:B------:R-:W-:Y:S05]  /*7da0*/  @!P0 BRA `(.L_x_124) ;  /* 0x0000000000408947 */ /* 0x000fea0003800000 */
[----:B------:R-:W1:Y:S01]  /*7db0*/  LDCU.64 UR8, c[0x4][0x70] ;  /* 0x01000e00ff0877ac */ /* 0x000e620008000a00 */
[----:B------:R-:W-:Y:S01]  /*7dc0*/  MOV R15, 0x0 ;  /* 0x00000000000f7802 */ /* 0x000fe20000000f00 */
[----:B------:R-:W-:Y:S02]  /*7dd0*/  HFMA2 R12, -RZ, RZ, 0, 5.9604644775390625e-08 ;  /* 0x00000001ff0c7431 */ /* 0x000fe400000001ff */
[----:B------:R-:W-:Y:S02]  /*7de0*/  IMAD.MOV.U32 R8, RZ, RZ, 0x192 ;  /* 0x00000192ff087424 */ /* 0x000fe400078e00ff */
[----:B------:R-:W-:Y:S01]  /*7df0*/  IMAD.MOV.U32 R13, RZ, RZ, RZ ;  /* 0x000000ffff0d7224 */ /* 0x000fe200078e00ff */
[----:B------:R-:W3:Y:S01]  /*7e00*/  LDCU.64 UR6, c[0x4][0x78] ;  /* 0x01000f00ff0677ac */ /* 0x000ee20008000a00 */
[----:B------:R-:W4:Y:S01]  /*7e10*/  LDC.64 R14, c[0x4][R15] ;  /* 0x010000000f0e7b82 */ /* 0x000f220000000a00 */
[----:B------:R-:W5:Y:S01]  /*7e20*/  LDCU.64 UR4, c[0x4][0x10] ;  /* 0x01000200ff0477ac */ /* 0x000f620008000a00 */
[----:B-1----:R-:W-:Y:S01]  /*7e30*/  MOV R5, UR9 ;  /* 0x0000000900057c02 */ /* 0x002fe20008000f00 */
[----:B------:R-:W-:Y:S01]  /*7e40*/  IMAD.U32 R4, RZ, RZ, UR8 ;  /* 0x00000008ff047e24 */ /* 0x000fe2000f8e00ff */
[----:B---3--:R-:W-:Y:S01]  /*7e50*/  MOV R7, UR7 ;  /* 0x0000000700077c02 */ /* 0x008fe20008000f00 */
[----:B------:R-:W-:Y:S01]  /*7e60*/  IMAD.U32 R6, RZ, RZ, UR6 ;  /* 0x00000006ff067e24 */ /* 0x000fe2000f8e00ff */
[----:B-----5:R-:W-:Y:S01]  /*7e70*/  MOV R11, UR5 ;  /* 0x00000005000b7c02 */ /* 0x020fe20008000f00 */
[----:B------:R-:W-:Y:S02]  /*7e80*/  IMAD.U32 R10, RZ, RZ, UR4 ;  /* 0x00000004ff0a7e24 */ /* 0x000fe4000f8e00ff */
[----:B------:R-:W-:Y:S07]  /*7e90*/  LEPC R20, `(.L_x_124) ;  /* 0x000000001014794e */ /* 0x000fee0000000000 */
[----:B--2-4-:R-:W-:Y:S05]  /*7ea0*/  CALL.ABS.NOINC R14 ;  /* 0x000000000e007343 */ /* 0x014fea0003c00000 */
.L_x_124:
        /* <DEDUP_REMOVED lines=23> */
.L_x_125:
[----:B------:R-:W-:Y:S05]  /*8020*/  WARPSYNC.ALL ;  /* 0x0000000000007948 */ /* 0x000fea0003800000 */
[----:B------:R-:W-:Y:S11]  /*8030*/  R2UR UR4, R2 ;  /* 0x00000000020472ca */ /* 0x000ff600000e0000 */
[----:B------:R-:W-:Y:S02]  /*8040*/  @!UPT UIADD3 URZ, UPT, UPT, URZ, URZ, URZ ;  /* 0x000000fffffff290 */ /* 0x000fe4000fffe0ff */
[----:B------:R-:W1:Y:S02]  /*8050*/  LDTM.x16 R4, tmem[UR4+0x40] ;  /* 0x00004004000479ee */ /* 0x000e640008240000 */
[----:B-1----:R-:W-:Y:S01]  /*8060*/  NOP ;  /* 0x0000000000007918 */ /* 0x002fe20000000000 */
.L_x_123:
[----:B------:R-:W-:Y:S01]  /*8070*/  ISETP.NE.AND P2, PT, R105, RZ, PT ;  /* 0x000000ff6900720c */ /* 0x000fe20003f45270 */
[----:B------:R-:W-:Y:S01]  /*8080*/  FMUL R0, R52, R24 ;  /* 0x0000001834007220 */ /* 0x000fe20000400000 */
[----:B------:R-:W-:Y:S01]  /*8090*/  SHF.L.U32 R3, R60, 0x10, RZ ;  /* 0x000000103c037819 */ /* 0x000fe200000006ff */
[----:B------:R-:W-:Y:S01]  /*80a0*/  FMUL R2, R52, R25 ;  /* 0x0000001934027220 */ /* 0x000fe20000400000 */
[----:B------:R-:W-:Y:S02]  /*80b0*/  LOP3.LUT R20, R60, 0xffff0000, RZ, 0xc0, !PT ;  /* 0xffff00003c147812 */ /* 0x000fe400078ec0ff */
[----:B------:R-:W-:Y:S01]  /*80c0*/  SHF.L.U32 R21, R61, 0x10, RZ ;  /* 0x000000103d157819 */ /* 0x000fe200000006ff */
[C---:B------:R-:W-:Y:S01]  /*80d0*/  FFMA R0, R53.reuse, R3, R0 ;  /* 0x0000000335007223 */ /* 0x040fe20000000000 */
[----:B------:R-:W-:Y:S01]  /*80e0*/  ISETP.NE.AND P1, PT, R98, R22, PT ;  /* 0x000000166200720c */ /* 0x000fe20003f25270 */
[C---:B------:R-:W-:Y:S01]  /*80f0*/  FFMA R2, R53.reuse, R20, R2 ;  /* 0x0000001435027223 */ /* 0x040fe20000000002 */
[----:B------:R-:W-:Y:S01]  /*8100*/  MOV R20, UR57 ;  /* 0x0000003900147c02 */ /* 0x000fe20008000f00 */
[----:B------:R-:W-:Y:S01]  /*8110*/  FMUL R3, R52, R26 ;  /* 0x0000001a34037220 */ /* 0x000fe20000400000 */
[----:B------:R-:W-:Y:S02]  /*8120*/  SHF.L.U32 R22, R62, 0x10, RZ ;  /* 0x000000103e167819 */ /* 0x000fe400000006ff */
[----:B------:R-:W-:Y:S01]  /*8130*/  @P2 LEA R20, R20, UR51, 0x3 ;  /* 0x0000003314142c11 */ /* 0x000fe2000f8e18ff */
[----:B------:R-:W-:Y:S01]  /*8140*/  FFMA R3, R53, R21, R3 ;  /* 0x0000001535037223 */ /* 0x000fe20000000003 */
[----:B------:R-:W-:Y:S01]  /*8150*/  F2FP.BF16.F32.PACK_AB R108, R2, R0 ;  /* 0x00000000026c723e */ /* 0x000fe200000010ff */
[C---:B------:R-:W-:Y:S01]  /*8160*/  FMUL R0, R52.reuse, R27 ;  /* 0x0000001b34007220 */ /* 0x040fe20000400000 */
[----:B------:R-:W-:Y:S01]  /*8170*/  LOP3.LUT R21, R61, 0xffff0000, RZ, 0xc0, !PT ;  /* 0xffff00003d157812 */ /* 0x000fe200078ec0ff */
[----:B------:R-:W-:Y:S01]  /*8180*/  FMUL R2, R52, R28 ;  /* 0x0000001c34027220 */ /* 0x000fe20000400000 */
[----:B------:R-:W-:Y:S01]  /*8190*/  @P2 IADD3 R40, PT, PT, R20, 0x80, RZ ;  /* 0x0000008014282810 */ /* 0x000fe20007ffe0ff */
[----:B------:R-:W-:Y:S01]  /*81a0*/  FMUL R20, R52, R29 ;  /* 0x0000001d34147220 */ /* 0x000fe20000400000 */
[----:B------:R-:W-:Y:S01]  /*81b0*/  LOP3.LUT R23, R62, 0xffff0000, RZ, 0xc0, !PT ;  /* 0xffff00003e177812 */ /* 0x000fe200078ec0ff */
[C---:B------:R-:W-:Y:S01]  /*81c0*/  FFMA R0, R53.reuse, R21, R0 ;  /* 0x0000001535007223 */ /* 0x040fe20000000000 */
[----:B------:R-:W-:Y:S01]  /*81d0*/  MOV R106, UR37 ;  /* 0x00000025006a7c02 */ /* 0x000fe20008000f00 */
[C---:B------:R-:W-:Y:S01]  /*81e0*/  FFMA R2, R53.reuse, R22, R2 ;  /* 0x0000001635027223 */ /* 0x040fe20000000002 */
[----:B------:R-:W-:Y:S01]  /*81f0*/  LOP3.LUT R41, R66, 0xffff0000, RZ, 0xc0, !PT ;  /* 0xffff000042297812 */ /* 0x000fe200078ec0ff */
[----:B------:R-:W-:Y:S01]  /*8200*/  FFMA R20, R53, R23, R20 ;  /* 0x0000001735147223 */ /* 0x000fe20000000014 */
[----:B------:R-:W-:Y:S01]  /*8210*/  @P2 PRMT R106, R106, 0x654, R40 ;  /* 0x000006546a6a2816 */ /* 0x000fe20000000028 */
[C---:B------:R-:W-:Y:S01]  /*8220*/  FMUL R21, R52.reuse, R30 ;  /* 0x0000001e34157220 */ /* 0x040fe20000400000 */
[C---:B------:R-:W-:Y:S01]  /*8230*/  SHF.L.U32 R23, R63.reuse, 0x10, RZ ;  /* 0x000000103f177819 */ /* 0x040fe200000006ff */
[----:B------:R-:W-:Y:S01]  /*8240*/  FMUL R22, R52, R31 ;  /* 0x0000001f34167220 */ /* 0x000fe20000400000 */
[----:B------:R-:W-:Y:S02]  /*8250*/  LOP3.LUT R40, R63, 0xffff0000, RZ, 0xc0, !PT ;  /* 0xffff00003f287812 */ /* 0x000fe400078ec0ff */
[----:B------:R-:W-:Y:S01]  /*8260*/  F2FP.BF16.F32.PACK_AB R110, R20, R2 ;  /* 0x00000002146e723e */ /* 0x000fe200000010ff */
[C---:B------:R-:W-:Y:S01]  /*8270*/  FFMA R21, R53.reuse, R23, R21 ;  /* 0x0000001735157223 */ /* 0x040fe20000000015 */
[----:B------:R-:W-:Y:S01]  /*8280*/  F2FP.BF16.F32.PACK_AB R109, R0, R3 ;  /* 0x00000003006d723e */ /* 0x000fe200000010ff */
[----:B------:R-:W-:Y:S01]  /*8290*/  FFMA R22, R53, R40, R22 ;  /* 0x0000002835167223 */ /* 0x000fe20000000016 */
[----:B------:R-:W-:Y:S01]  /*82a0*/  SHF.L.U32 R20, R64, 0x10, RZ ;  /* 0x0000001040147819 */ /* 0x000fe200000006ff */
[----:B------:R-:W-:Y:S01]  /*82b0*/  FMUL R0, R52, R32 ;  /* 0x0000002034007220 */ /* 0x000fe20000400000 */
[----:B------:R-:W-:Y:S01]  /*82c0*/  LOP3.LUT R23, R64, 0xffff0000, RZ, 0xc0, !PT ;  /* 0xffff000040177812 */ /* 0x000fe200078ec0ff */
[C---:B------:R-:W-:Y:S01]  /*82d0*/  FMUL R2, R52.reuse, R33 ;  /* 0x0000002134027220 */ /* 0x040fe20000400000 */
[----:B------:R-:W-:Y:S01]  /*82e0*/  SHF.L.U32 R40, R65, 0x10, RZ ;  /* 0x0000001041287819 */ /* 0x000fe200000006ff */
[----:B------:R-:W-:Y:S01]  /*82f0*/  FMUL R3, R52, R34 ;  /* 0x0000002234037220 */ /* 0x000fe20000400000 */
[----:B------:R-:W-:Y:S01]  /*8300*/  F2FP.BF16.F32.PACK_AB R111, R22, R21 ;  /* 0x00000015166f723e */ /* 0x000fe200000010ff */
[----:B------:R-:W-:Y:S01]  /*8310*/  FFMA R0, R53, R20, R0 ;  /* 0x0000001435007223 */ /* 0x000fe20000000000 */
[----:B------:R-:W-:Y:S01]  /*8320*/  LOP3.LUT R42, R77, 0xffff0000, RZ, 0xc0, !PT ;  /* 0xffff00004d2a7812 */ /* 0x000fe200078ec0ff */
[----:B------:R-:W-:Y:S01]  /*8330*/  FFMA R2, R53, R23, R2 ;  /* 0x0000001735027223 */ /* 0x000fe20000000002 */
[----:B------:R-:W-:Y:S01]  /*8340*/  LOP3.LUT R23, R65, 0xffff0000, RZ, 0xc0, !PT ;  /* 0xffff000041177812 */ /* 0x000fe200078ec0ff */
[C---:B------:R-:W-:Y:S01]  /*8350*/  FFMA R3, R53.reuse, R40, R3 ;  /* 0x0000002835037223 */ /* 0x040fe20000000003 */
[----:B------:R-:W-:Y:S01]  /*8360*/  SHF.L.U32 R40, R66, 0x10, RZ ;  /* 0x0000001042287819 */ /* 0x000fe200000006ff */
[----:B------:R-:W-:Y:S01]  /*8370*/  FMUL R20, R52, R35 ;  /* 0x0000002334147220 */ /* 0x000fe20000400000 */
[----:B------:R-:W-:Y:S01]  /*8380*/  F2FP.BF16.F32.PACK_AB R112, R2, R0 ;  /* 0x000000000270723e */ /* 0x000fe200000010ff */
[----:B------:R-:W-:Y:S01]  /*8390*/  FMUL R21, R52, R36 ;  /* 0x0000002434157220 */ /* 0x000fe20000400000 */
[----:B------:R-:W-:Y:S01]  /*83a0*/  SHF.L.U32 R54, R78, 0x10, RZ ;  /* 0x000000104e367819 */ /* 0x000fe200000006ff */
[----:B------:R-:W-:Y:S01]  /*83b0*/  FMUL R22, R52, R37 ;  /* 0x0000002534167220 */ /* 0x000fe20000400000 */
[----:B------:R-:W-:Y:S01]  /*83c0*/  LOP3.LUT R55, R78, 0xffff0000, RZ, 0xc0, !PT ;  /* 0xffff00004e377812 */ /* 0x000fe200078ec0ff */
[----:B------:R-:W-:Y:S01]  /*83d0*/  FFMA R20, R53, R23, R20 ;  /* 0x0000001735147223 */ /* 0x000fe20000000014 */
[----:B------:R-:W-:Y:S01]  /*83e0*/  SHF.L.U32 R23, R67, 0x10, RZ ;  /* 0x0000001043177819 */ /* 0x000fe200000006ff */
[----:B------:R-:W-:Y:S01]  /*83f0*/  FFMA R21, R53, R40, R21 ;  /* 0x0000002835157223 */ /* 0x000fe20000000015 */
[----:B------:R-:W-:Y:S01]  /*8400*/  LOP3.LUT R40, R67, 0xffff0000, RZ, 0xc0, !PT ;  /* 0xffff000043287812 */ /* 0x000fe200078ec0ff */
[C---:B------:R-:W-:Y:S01]  /*8410*/  FFMA R22, R53.reuse, R41, R22 ;  /* 0x0000002935167223 */ /* 0x040fe20000000016 */
[----:B------:R-:W-:Y:S01]  /*8420*/  F2FP.BF16.F32.PACK_AB R113, R20, R3 ;  /* 0x000000031471723e */ /* 0x000fe200000010ff */
[----:B------:R-:W-:Y:S01]  /*8430*/  FMUL R0, R52, R38 ;  /* 0x0000002634007220 */ /* 0x000fe20000400000 */
[----:B------:R-:W-:Y:S01]  /*8440*/  LOP3.LUT R41, R74, 0xffff0000, RZ, 0xc0, !PT ;  /* 0xffff00004a297812 */ /* 0x000fe200078ec0ff */
[----:B------:R-:W-:Y:S01]  /*8450*/  FMUL R2, R52, R39 ;  /* 0x0000002734027220 */ /* 0x000fe20000400000 */
[----:B------:R-:W-:Y:S01]  /*8460*/  F2FP.BF16.F32.PACK_AB R114, R22, R21 ;  /* 0x000000151672723e */ /* 0x000fe200000010ff */
[----:B------:R1:W-:Y:S01]  /*8470*/  @!P1 STS.128 [R104+UR51+0x1200], R108 ;  /* 0x0012006c68009988 */ /* 0x0003e20008000c33 */
[C---:B------:R-:W-:Y:S01]  /*8480*/  SHF.L.U32 R22, R72.reuse, 0x10, RZ ;  /* 0x0000001048167819 */ /* 0x040fe200000006ff */
[C---:B------:R-:W-:Y:S01]  /*8490*/  FFMA R0, R53.reuse, R23, R0 ;  /* 0x0000001735007223 */ /* 0x040fe20000000000 */
[----:B------:R-:W-:Y:S01]  /*84a0*/  LOP3.LUT R23, R72, 0xffff0000, RZ, 0xc0, !PT ;  /* 0xffff000048177812 */ /* 0x000fe200078ec0ff */
[----:B------:R-:W-:Y:S01]  /*84b0*/  FFMA R2, R53, R40, R2 ;  /* 0x0000002835027223 */ /* 0x000fe20000000002 */
[----:B------:R-:W-:Y:S01]  /*84c0*/  SHF.L.U32 R40, R73, 0x10, RZ ;  /* 0x0000001049287819 */ /* 0x000fe200000006ff */
[C---:B------:R-:W-:Y:S01]  /*84d0*/  FMUL R3, R52.reuse, R4 ;  /* 0x0000000434037220 */ /* 0x040fe20000400000 */
[C---:B------:R-:W-:Y:S01]  /*84e0*/  SHF.L.U32 R56, R79.reuse, 0x10, RZ ;  /* 0x000000104f387819 */ /* 0x040fe200000006ff */
[----:B------:R-:W-:Y:S01]  /*84f0*/  FMUL R20, R52, R5 ;  /* 0x0000000534147220 */ /* 0x000fe20000400000 */
[----:B------:R-:W-:Y:S01]  /*8500*/  F2FP.BF16.F32.PACK_AB R115, R2, R0 ;  /* 0x000000000273723e */ /* 0x000fe200000010ff */
[----:B------:R-:W-:Y:S01]  /*8510*/  FMUL R21, R52, R6 ;  /* 0x0000000634157220 */ /* 0x000fe20000400000 */
[----:B------:R-:W-:Y:S01]  /*8520*/  LOP3.LUT R57, R79, 0xffff0000, RZ, 0xc0, !PT ;  /* 0xffff00004f397812 */ /* 0x000fe200078ec0ff */
[C---:B------:R-:W-:Y:S01]  /*8530*/  FFMA R3, R53.reuse, R22, R3 ;  /* 0x0000001635037223 */ /* 0x040fe20000000003 */
[----:B------:R-:W-:Y:S01]  /*8540*/  FFMA R20, R53, R23, R20 ;  /* 0x0000001735147223 */ /* 0x000fe20000000014 */
[----:B------:R1:W-:Y:S01]  /*8550*/  @!P1 STS.128 [R103+0x1200], R112 ;  /* 0x0012007067009388 */ /* 0x0003e20000000c00 */
[----:B------:R-:W-:Y:S01]  /*8560*/  LOP3.LUT R23, R73, 0xffff0000, RZ, 0xc0, !PT ;  /* 0xffff000049177812 */ /* 0x000fe200078ec0ff */
[C---:B------:R-:W-:Y:S01]  /*8570*/  FFMA R21, R53.reuse, R40, R21 ;  /* 0x0000002835157223 */ /* 0x040fe20000000015 */
[----:B------:R-:W-:Y:S01]  /*8580*/  SHF.L.U32 R40, R74, 0x10, RZ ;  /* 0x000000104a287819 */ /* 0x000fe200000006ff */
[----:B------:R-:W-:Y:S01]  /*8590*/  FMUL R0, R52, R7 ;  /* 0x0000000734007220 */ /* 0x000fe20000400000 */
[----:B------:R-:W-:Y:S01]  /*85a0*/  F2FP.BF16.F32.PACK_AB R116, R20, R3 ;  /* 0x000000031474723e */ /* 0x000fe200000010ff */
[----:B------:R-:W-:Y:S01]  /*85b0*/  FMUL R2, R52, R8 ;  /* 0x0000000834027220 */ /* 0x000fe20000400000 */
[----:B------:R-:W-:Y:S01]  /*85c0*/  ISETP.NE.AND P0, PT, R98, RZ, PT ;  /* 0x000000ff6200720c */ /* 0x000fe20003f05270 */
[C---:B------:R-:W-:Y:S01]  /*85d0*/  FMUL R22, R52.reuse, R9 ;  /* 0x0000000934167220 */ /* 0x040fe20000400000 */
[C---:B------:R-:W-:Y:S01]  /*85e0*/  FFMA R0, R53.reuse, R23, R0 ;  /* 0x0000001735007223 */ /* 0x040fe20000000000 */
[----:B------:R-:W-:Y:S01]  /*85f0*/  FFMA R2, R53, R40, R2 ;  /* 0x0000002835027223 */ /* 0x000fe20000000002 */
[C---:B------:R-:W-:Y:S01]  /*8600*/  SHF.L.U32 R23, R75.reuse, 0x10, RZ ;  /* 0x000000104b177819 */ /* 0x040fe200000006ff */
[C---:B------:R-:W-:Y:S01]  /*8610*/  FMUL R3, R52.reuse, R10 ;  /* 0x0000000a34037220 */ /* 0x040fe20000400000 */
[----:B------:R-:W-:Y:S01]  /*8620*/  LOP3.LUT R40, R75, 0xffff0000, RZ, 0xc0, !PT ;  /* 0xffff00004b287812 */ /* 0x000fe200078ec0ff */
[C---:B------:R-:W-:Y:S01]  /*8630*/  FFMA R22, R53.reuse, R41, R22 ;  /* 0x0000002935167223 */ /* 0x040fe20000000016 */
[----:B------:R-:W-:Y:S01]  /*8640*/  FMUL R20, R52, R11 ;  /* 0x0000000b34147220 */ /* 0x000fe20000400000 */
[C---:B------:R-:W-:Y:S01]  /*8650*/  FFMA R3, R53.reuse, R23, R3 ;  /* 0x0000001735037223 */ /* 0x040fe20000000003 */
        /* <DEDUP_REMOVED lines=27> */
[----:B------:R-:W-:Y:S02]  /*8810*/  F2FP.BF16.F32.PACK_AB R23, R42, R41 ;  /* 0x000000292a17723e */ /* 0x000fe400000010ff */
[----:B------:R-:W-:Y:S02]  /*8820*/  LEA R0, R68, UR51, 0x3 ;  /* 0x0000003344007c11 */ /* 0x000fe4000f8e18ff */
[----:B------:R-:W-:Y:S01]  /*8830*/  @P2 SHF.L.U32 R2, RZ, 0x1f, RZ ;  /* 0x0000001fff022819 */ /* 0x000fe200000006ff */
[----:B------:R1:W-:Y:S01]  /*8840*/  @!P1 STS.128 [R103+0x1a00], R20 ;  /* 0x001a001467009388 */ /* 0x0003e20000000c00 */
[----:B------:R-:W-:Y:S01]  /*8850*/  @!PT LDS RZ, [RZ] ;  /* 0x00000000fffff984 */ /* 0x000fe20000000800 */
[----:B------:R-:W-:Y:S01]  /*8860*/  @!PT LDS RZ, [RZ] ;  /* 0x00000000fffff984 */ /* 0x000fe20000000800 */
[----:B------:R-:W-:Y:S01]  /*8870*/  @!PT LDS RZ, [RZ] ;  /* 0x00000000fffff984 */ /* 0x000fe20000000800 */
[----:B------:R-:W-:Y:S01]  /*8880*/  @!PT LDS RZ, [RZ] ;  /* 0x00000000fffff984 */ /* 0x000fe20000000800 */
[----:B------:R3:W-:Y:S07]  /*8890*/  MEMBAR.ALL.CTA ;  /* 0x0000000000007992 */ /* 0x0007ee0000008000 */
[----:B---3--:R-:W3:Y:S02]  /*88a0*/  FENCE.VIEW.ASYNC.S ;  /* 0x00000000000073c6 */ /* 0x008ee40000000000 */
[----:B------:R-:W-:Y:S05]  /*88b0*/  WARPSYNC.ALL ;  /* 0x0000000000007948 */ /* 0x000fea0003800000 */
[----:B------:R-:W-:Y:S01]  /*88c0*/  BSSY.RECONVERGENT B0, `(.L_x_126) ;  /* 0x0000011000007945 */ /* 0x000fe20003800200 */
[----:B---3--:R-:W-:Y:S06]  /*88d0*/  BAR.SYNC.DEFER_BLOCKING 0x1, 0x80 ;  /* 0x0042000000007b1d */ /* 0x008fec0000010000 */
[----:B------:R-:W-:Y:S05]  /*88e0*/  @P0 BRA `(.L_x_127) ;  /* 0x0000000000380947 */ /* 0x000fea0003800000 */
[----:B------:R-:W-:Y:S02]  /*88f0*/  UIADD3 UR12, UP0, UPT, UR58, 0xa80, URZ ;  /* 0x00000a803a0c7890 */ /* 0x000fe4000ff1e0ff */
[----:B------:R-:W-:Y:S02]  /*8900*/  UIADD3 UR10, UPT, UPT, UR42, 0x40, URZ ;  /* 0x000000402a0a7890 */ /* 0x000fe4000fffe0ff */
[----:B------:R-:W-:Y:S02]  /*8910*/  UIADD3 UR8, UPT, UPT, UR51, 0x1200, URZ ;  /* 0x0000120033087890 */ /* 0x000fe4000fffe0ff */
[----:B------:R-:W-:Y:S01]  /*8920*/  UIADD3.X UR13, UPT, UPT, URZ, UR59, URZ, UP0, !UPT ;  /* 0x0000003bff0d7290 */ /* 0x000fe200087fe4ff */
[----:B------:R-:W-:Y:S01]  /*8930*/  UMOV UR9, UR41 ;  /* 0x0000002900097c82 */ /* 0x000fe20008000000 */
[----:B------:R-:W-:Y:S01]  /*8940*/  UMOV UR11, UR36 ;  /* 0x00000024000b7c82 */ /* 0x000fe20008000000 */
[----:B------:R-:W-:Y:S02]  /*8950*/  UIADD3 UR5, UPT, UPT, UR41, 0x40, URZ ;  /* 0x0000004029057890 */ /* 0x000fe4000fffe0ff */
[----:B------:R-:W-:Y:S01]  /*8960*/  UIADD3 UR4, UPT, UPT, UR51, 0x1a00, URZ ;  /* 0x00001a0033047890 */ /* 0x000fe2000fffe0ff */
[----:B------:R-:W-:Y:S03]  /*8970*/  UMOV UR7, UR36 ;  /* 0x0000002400077c82 */ /* 0x000fe60008000000 */
[----:B------:R3:W-:Y:S01]  /*8980*/  UTMASTG.3D [UR8], [UR12] ;  /* 0x000000080c0073b5 */ /* 0x0007e20008010000 */
[----:B------:R-:W-:Y:S04]  /*8990*/  UMOV UR6, UR10 ;  /* 0x0000000a00067c82 */ /* 0x000fe80008000000 */
[----:B------:R3:W-:Y:S01]  /*89a0*/  UTMASTG.3D [UR4], [UR12] ;  /* 0x000000040c0073b5 */ /* 0x0007e20008010000 */
[----:B------:R0:W-:Y:S01]  /*89b0*/  UTMACMDFLUSH ;  /* 0x00000000000079b7 */ /* 0x0001e20000000000 */
[----:B---3--:R-:W-:Y:S04]  /*89c0*/  DEPBAR.LE SB0, 0x1 ;  /* 0x000080400000791a */ /* 0x008fe80000000000 */
.L_x_127:
[----:B------:R-:W-:Y:S05]  /*89d0*/  BSYNC.RECONVERGENT B0 ;  /* 0x0000000000007941 */ /* 0x000fea0003800200 */
.L_x_126:
[----:B------:R-:W-:Y:S01]  /*89e0*/  BAR.SYNC.DEFER_BLOCKING 0x1, 0x80 ;  /* 0x0042000000007b1d */ /* 0x000fe20000010000 */
[----:B------:R-:W-:Y:S01]  /*89f0*/  UIADD3 UR43, UPT, UPT, UR57, 0x1, URZ ;  /* 0x00000001392b7890 */ /* 0x000fe2000fffe0ff */
[----:B-1----:R-:W-:Y:S01]  /*8a00*/  VIADD R23, R59, 0x10 ;  /* 0x000000103b177836 */ /* 0x002fe20000000000 */
[----:B------:R-:W-:Y:S02]  /*8a10*/  UIADD3 UR53, UPT, UPT, UR41, 0x10, URZ ;  /* 0x0000001029357890 */ /* 0x000fe4000fffe0ff */
[----:B------:R-:W-:Y:S02]  /*8a20*/  UISETP.NE.AND UP0, UPT, UR43, 0x4, UPT ;  /* 0x000000042b00788c */ /* 0x000fe4000bf05270 */
[----:B------:R-:W-:Y:S02]  /*8a30*/  SHF.R.U32.HI R21, RZ, 0x15, R23 ;  /* 0x00000015ff157819 */ /* 0x000fe40000011617 */
[----:B------:R-:W-:Y:S02]  /*8a40*/  USEL UR43, UR43, URZ, UP0 ;  /* 0x000000ff2b2b7287 */ /* 0x000fe40008000000 */
[----:B------:R-:W-:Y:S01]  /*8a50*/  LOP3.LUT R22, R21, 0x3, RZ, 0xc0, !PT ;  /* 0x0000000315167812 */ /* 0x000fe200078ec0ff */
[----:B------:R1:W-:Y:S01]  /*8a60*/  @P2 SYNCS.ARRIVE.TRANS64.RED.A1T0 RZ, [R106+URZ], RZ ;  /* 0x000000ff6aff29a7 */ /* 0x0003e200081004ff */
[----:B------:R-:W-:Y:S01]  /*8a70*/  BSSY B1, `(.L_x_128) ;  /* 0x0000015000017945 */ /* 0x000fe20003800000 */
[----:B------:R-:W3:Y:S02]  /*8a80*/  @P2 SYNCS.PHASECHK.TRANS64.TRYWAIT P0, [R0+URZ+0x60], R2 ;  /* 0x00006002000025a7 */ /* 0x000ee400080011ff */
[----:B---3--:R-:W-:Y:S01]  /*8a90*/  @P2 SEL R70, RZ, 0x1, !P0 ;  /* 0x00000001ff462807 */ /* 0x008fe20004000000 */
[----:B-1----:R-:W-:Y:S06]  /*8aa0*/  @!P2 BRA `(.L_x_129) ;  /* 0x000000000044a947 */ /* 0x002fec0003800000 */
[----:B------:R-:W-:Y:S01]  /*8ab0*/  ISETP.NE.AND P1, PT, R71, RZ, PT ;  /* 0x000000ff4700720c */ /* 0x000fe20003f25270 */
[----:B------:R-:W-:Y:S01]  /*8ac0*/  BSSY B0, `(.L_x_130) ;  /* 0x0000009000007945 */ /* 0x000fe20003800000 */
[----:B------:R-:W-:Y:S11]  /*8ad0*/  ISETP.NE.AND P0, PT, R70, RZ, PT ;  /* 0x000000ff4600720c */ /* 0x000ff60003f05270 */
[----:B------:R-:W-:Y:S05]  /*8ae0*/  @P1 IMAD R3, R68, 0x1000, R104 ;  /* 0x0000100044031824 */ /* 0x000fea00078e0268 */
[----:B------:R-:W-:Y:S05]  /*8af0*/  @P1 IADD3 R2, PT, PT, R3, UR51, RZ ;  /* 0x0000003303021c10 */ /* 0x000fea000fffe0ff */
[----:B------:R-:W-:Y:S01]  /*8b00*/  @P1 IMAD.IADD R2, R69, 0x1, R2 ;  /* 0x0000000145021824 */ /* 0x000fe200078e0202 */
[----:B------:R-:W-:Y:S06]  /*8b10*/  @P0 BRA `(.L_x_131) ;  /* 0x00000000000c0947 */ /* 0x000fec0003800000 */
[----:B------:R-:W-:Y:S04]  /*8b20*/  SHF.L.U32 R20, RZ, 0x1f, RZ ;  /* 0x0000001fff147819 */ /* 0x000fe800000006ff */
[----:B------:R-:W1:Y:S02]  /*8b30*/  SYNCS.PHASECHK.TRANS64.TRYWAIT P0, [R0+URZ+0x60], R20 ;  /* 0x00006014000075a7 */ /* 0x000e6400080011ff */
[----:B-1----:R-:W-:Y:S05]  /*8b40*/  @!P0 BRA `(.L_x_132) ;  /* 0x0000006400908947 */ /* 0x002fea0003800000 */
.L_x_131:
[----:B------:R-:W-:Y:S05]  /*8b50*/  BSYNC B0 ;  /* 0x0000000000007941 */ /* 0x000fea0003800000 */
.L_x_130:
[----:B------:R-:W-:Y:S02]  /*8b60*/  ISETP.NE.AND P0, PT, R71, RZ, PT ;  /* 0x000000ff4700720c */ /* 0x000fe40003f05270 */
[----:B------:R-:W-:Y:S11]  /*8b70*/  IADD3 R68, PT, PT, R68, 0x1, RZ ;  /* 0x0000000144447810 */ /* 0x000ff60007ffe0ff */
[----:B------:R3:W4:Y:S04]  /*8b80*/  @P0 LDS.128 R60, [R3+UR51+0x200] ;  /* 0x00020033033c0984 */ /* 0x0007280008000c00 */
[----:B------:R3:W1:Y:S04]  /*8b90*/  @P0 LDS.128 R72, [R3+UR51+0xa00] ;  /* 0x000a003303480984 */ /* 0x0006680008000c00 */
[----:B------:R3:W1:Y:S04]  /*8ba0*/  @P0 LDS.128 R64, [R2+0x200] ;  /* 0x0002000002400984 */ /* 0x0006680000000c00 */
[----:B------:R3:W1:Y:S02]  /*8bb0*/  @P0 LDS.128 R76, [R2+0xa00] ;  /* 0x000a0000024c0984 */ /* 0x0006640000000c00 */
.L_x_129:
[----:B------:R-:W-:Y:S05]  /*8bc0*/  BSYNC B1 ;  /* 0x0000000000017941 */ /* 0x000fea0003800000 */
.L_x_128:
[----:B------:R-:W-:Y:S11]  /*8bd0*/  ISETP.NE.AND P0, PT, R98, R22, PT ;  /* 0x000000166200720c */ /* 0x000ff60003f05270 */
[----:B------:R-:W-:Y:S02]  /*8be0*/  @!UPT UIADD3 URZ, UPT, UPT, URZ, URZ, URZ ;  /* 0x000000fffffff290 */ /* 0x000fe4000fffe0ff */
[----:B------:R-:W-:Y:S05]  /*8bf0*/  @P0 BRA `(.L_x_133) ;  /* 0x0000000000bc0947 */ /* 0x000fea0003800000 */
[----:B------:R-:W-:Y:S11]  /*8c00*/  LOP3.LUT P0, RZ, R21, 0x3, R99, 0x48, !PT ;  /* 0x0000000315ff7812 */ /* 0x000ff60007804863 */
[----:B------:R-:W-:Y:S02]  /*8c10*/  @!UPT UIADD3 URZ, UPT, UPT, URZ, URZ, URZ ;  /* 0x000000fffffff290 */ /* 0x000fe4000fffe0ff */
[----:B------:R-:W-:Y:S05]  /*8c20*/  @!P0 BRA `(.L_x_134) ;  /* 0x0000000000408947 */ /* 0x000fea0003800000 */
[----:B------:R-:W5:Y:S01]  /*8c30*/  LDCU.64 UR8, c[0x4][0x70] ;  /* 0x01000e00ff0877ac */ /* 0x000f620008000a00 */
[----:B---3--:R-:W-:Y:S01]  /*8c40*/  MOV R3, 0x0 ;  /* 0x0000000000037802 */ /* 0x008fe20000000f00 */
[----:B------:R-:W-:Y:S02]  /*8c50*/  HFMA2 R12, -RZ, RZ, 0, 5.9604644775390625e-08 ;  /* 0x00000001ff0c7431 */ /* 0x000fe400000001ff */
[----:B------:R-:W-:Y:S02]  /*8c60*/  IMAD.MOV.U32 R8, RZ, RZ, 0x192 ;  /* 0x00000192ff087424 */ /* 0x000fe400078e00ff */
[----:B------:R-:W-:Y:S01]  /*8c70*/  IMAD.MOV.U32 R13, RZ, RZ, RZ ;  /* 0x000000ffff0d7224 */ /* 0x000fe200078e00ff */
[----:B------:R-:W3:Y:S01]  /*8c80*/  LDCU.64 UR6, c[0x4][0x78] ;  /* 0x01000f00ff0677ac */ /* 0x000ee20008000a00 */
[----:B------:R-:W1:Y:S01]  /*8c90*/  LDC.64 R2, c[0x4][R3] ;  /* 0x0100000003027b82 */ /* 0x000e620000000a00 */
[----:B------:R-:W2:Y:S01]  /*8ca0*/  LDCU.64 UR4, c[0x4][0x10] ;  /* 0x01000200ff0477ac */ /* 0x000ea20008000a00 */
[----:B-----5:R-:W-:Y:S01]  /*8cb0*/  MOV R5, UR9 ;  /* 0x0000000900057c02 */ /* 0x020fe20008000f00 */
[----:B------:R-:W-:Y:S01]  /*8cc0*/  IMAD.U32 R4, RZ, RZ, UR8 ;  /* 0x00000008ff047e24 */ /* 0x000fe2000f8e00ff */
[----:B---3--:R-:W-:Y:S01]  /*8cd0*/  MOV R7, UR7 ;  /* 0x0000000700077c02 */ /* 0x008fe20008000f00 */
[----:B------:R-:W-:Y:S01]  /*8ce0*/  IMAD.U32 R6, RZ, RZ, UR6 ;  /* 0x00000006ff067e24 */ /* 0x000fe2000f8e00ff */
[----:B--2---:R-:W-:Y:S01]  /*8cf0*/  MOV R11, UR5 ;  /* 0x00000005000b7c02 */ /* 0x004fe20008000f00 */
[----:B------:R-:W-:Y:S02]  /*8d00*/  IMAD.U32 R10, RZ, RZ, UR4 ;  /* 0x00000004ff0a7e24 */ /* 0x000fe4000f8e00ff */
[----:B-1----:R-:W-:Y:S07]  /*8d10*/  LEPC R20, `(.L_x_134) ;  /* 0x000000001014794e */ /* 0x002fee0000000000 */
[----:B----4-:R-:W-:Y:S05]  /*8d20*/  CALL.ABS.NOINC R2 ;  /* 0x0000000002007343 */ /* 0x010fea0003c00000 */
.L_x_134:
[----:B------:R-:W-:Y:S05]  /*8d30*/  WARPSYNC.ALL ;  /* 0x0000000000007948 */ /* 0x000fea0003800000 */
[C---:B------:R-:W-:Y:S01]  /*8d40*/  R2UR UR4, R23.reuse ;  /* 0x00000000170472ca */ /* 0x040fe200000e0000 */
[----:B-1----:R-:W-:Y:S05]  /*8d50*/  VIADD R0, R23, 0x40 ;  /* 0x0000004017007836 */ /* 0x002fea0000000000 */
[----:B------:R-:W-:Y:S04]  /*8d60*/  SHF.R.U32.HI R0, RZ, 0x15, R0 ;  /* 0x00000015ff007819 */ /* 0x000fe80000011600 */
[----:B------:R-:W-:Y:S03]  /*8d70*/  LOP3.LUT P0, RZ, R0, 0x3, R99, 0x48, !PT ;  /* 0x0000000300ff7812 */ /* 0x000fe60007804863 */
[----:B------:R-:W1:Y:S10]  /*8d80*/  LDTM.x16 R24, tmem[UR4] ;  /* 0x00000004001879ee */ /* 0x000e740008240000 */
[----:B-1----:R-:W-:Y:S05]  /*8d90*/  @!P0 BRA `(.L_x_135) ;  /* 0x0000000000408947 */ /* 0x002fea0003800000 */
[----:B------:R-:W1:Y:S01]  /*8da0*/  LDCU.64 UR8, c[0x4][0x70] ;  /* 0x01000e00ff0877ac */ /* 0x000e620008000a00 */
[----:B---3--:R-:W-:Y:S01]  /*8db0*/  MOV R3, 0x0 ;  /* 0x0000000000037802 */ /* 0x008fe20000000f00 */
[----:B------:R-:W-:Y:S02]  /*8dc0*/  HFMA2 R12, -RZ, RZ, 0, 5.9604644775390625e-08 ;  /* 0x00000001ff0c7431 */ /* 0x000fe400000001ff */
[----:B------:R-:W-:Y:S02]  /*8dd0*/  IMAD.MOV.U32 R8, RZ, RZ, 0x192 ;  /* 0x00000192ff087424 */ /* 0x000fe400078e00ff */
[----:B------:R-:W-:Y:S01]  /*8de0*/  IMAD.MOV.U32 R13, RZ, RZ, RZ ;  /* 0x000000ffff0d7224 */ /* 0x000fe200078e00ff */
[----:B------:R-:W3:Y:S01]  /*8df0*/  LDCU.64 UR6, c[0x4][0x78] ;  /* 0x01000f00ff0677ac */ /* 0x000ee20008000a00 */
[----:B------:R-:W2:Y:S01]  /*8e00*/  LDC.64 R2, c[0x4][R3] ;  /* 0x0100000003027b82 */ /* 0x000ea20000000a00 */
        /* <DEDUP_REMOVED lines=9> */
.L_x_135:
[----:B------:R-:W-:Y:S05]  /*8ea0*/  WARPSYNC.ALL ;  /* 0x0000000000007948 */ /* 0x000fea0003800000 */
[----:B------:R-:W-:Y:S11]  /*8eb0*/  R2UR UR4, R23 ;  /* 0x00000000170472ca */ /* 0x000ff600000e0000 */
[----:B------:R-:W-:Y:S02]  /*8ec0*/  @!UPT UIADD3 URZ, UPT, UPT, URZ, URZ, URZ ;  /* 0x000000fffffff290 */ /* 0x000fe4000fffe0ff */
[----:B------:R-:W1:Y:S02]  /*8ed0*/  LDTM.x16 R4, tmem[UR4+0x40] ;  /* 0x00004004000479ee */ /* 0x000e640008240000 */
[----:B-1----:R-:W-:Y:S01]  /*8ee0*/  NOP ;  /* 0x0000000000007918 */ /* 0x002fe20000000000 */
.L_x_133:
[----:B------:R-:W-:Y:S01]  /*8ef0*/  ISETP.NE.AND P2, PT, R105, RZ, PT ;  /* 0x000000ff6900720c */ /* 0x000fe20003f45270 */
[----:B-1----:R-:W-:Y:S01]  /*8f00*/  FMUL R0, R52, R24 ;  /* 0x0000001834007220 */ /* 0x002fe20000400000 */
[----:B---34-:R-:W-:Y:S01]  /*8f10*/  SHF.L.U32 R3, R60, 0x10, RZ ;  /* 0x000000103c037819 */ /* 0x018fe200000006ff */
        /* <DEDUP_REMOVED lines=146> */
.L_x_137:
[----:B------:R-:W-:Y:S05]  /*9840*/  BSYNC.RECONVERGENT B0 ;  /* 0x0000000000007941 */ /* 0x000fea0003800200 */
.L_x_136:
[----:B------:R-:W-:Y:S01]  /*9850*/  BAR.SYNC.DEFER_BLOCKING 0x1, 0x80 ;  /* 0x0042000000007b1d */ /* 0x000fe20000010000 */
[----:B------:R-:W-:Y:S04]  /*9860*/  UIADD3 UR40, UPT, UPT, UR43, 0x1, URZ ;  /* 0x000000012b287890 */ /* 0x000fe8000fffe0ff */
[----:B------:R-:W-:Y:S04]  /*9870*/  UISETP.NE.AND UP0, UPT, UR40, 0x4, UPT ;  /* 0x000000042800788c */ /* 0x000fe8000bf05270 */
[----:B------:R-:W-:Y:S01]  /*9880*/  USEL UR40, UR40, URZ, UP0 ;  /* 0x000000ff28287287 */ /* 0x000fe20008000000 */
[----:B------:R3:W-:Y:S01]  /*9890*/  @P2 SYNCS.ARRIVE.TRANS64.RED.A1T0 RZ, [R106+URZ], RZ ;  /* 0x000000ff6aff29a7 */ /* 0x0007e200081004ff */
[----:B------:R-:W-:Y:S01]  /*98a0*/  BSSY B1, `(.L_x_138) ;  /* 0x000001a000017945 */ /* 0x000fe20003800000 */
[----:B------:R-:W4:Y:S01]  /*98b0*/  @P2 SYNCS.PHASECHK.TRANS64.TRYWAIT P0, [R0+URZ+0x60], R2 ;  /* 0x00006002000025a7 */ /* 0x000f2200080011ff */
[----:B---3--:R-:W-:Y:S01]  /*98c0*/  HFMA2 R106, -RZ, RZ, 0, 0 ;  /* 0x00000000ff6a7431 */ /* 0x008fe200000001ff */
[----:B----4-:R-:W-:Y:S01]  /*98d0*/  @P2 SEL R70, RZ, 0x1, !P0 ;  /* 0x00000001ff462807 */ /* 0x010fe20004000000 */
[----:B------:R-:W-:Y:S06]  /*98e0*/  @!P2 BRA `(.L_x_139) ;  /* 0x000000000054a947 */ /* 0x000fec0003800000 */
[----:B------:R-:W-:Y:S01]  /*98f0*/  ISETP.NE.AND P1, PT, R71, RZ, PT ;  /* 0x000000ff4700720c */ /* 0x000fe20003f25270 */
[----:B------:R-:W-:Y:S01]  /*9900*/  BSSY B0, `(.L_x_140) ;  /* 0x0000009000007945 */ /* 0x000fe20003800000 */
[----:B------:R-:W-:Y:S11]  /*9910*/  ISETP.NE.AND P0, PT, R70, RZ, PT ;  /* 0x000000ff4600720c */ /* 0x000ff60003f05270 */
[----:B------:R-:W-:Y:S05]  /*9920*/  @P1 IMAD R3, R68, 0x1000, R104 ;  /* 0x0000100044031824 */ /* 0x000fea00078e0268 */
[----:B------:R-:W-:Y:S05]  /*9930*/  @P1 IADD3 R2, PT, PT, R3, UR51, RZ ;  /* 0x0000003303021c10 */ /* 0x000fea000fffe0ff */
[----:B------:R-:W-:Y:S01]  /*9940*/  @P1 IMAD.IADD R2, R69, 0x1, R2 ;  /* 0x0000000145021824 */ /* 0x000fe200078e0202 */
[----:B------:R-:W-:Y:S06]  /*9950*/  @P0 BRA `(.L_x_141) ;  /* 0x00000000000c0947 */ /* 0x000fec0003800000 */
[----:B-1----:R-:W-:Y:S04]  /*9960*/  SHF.L.U32 R20, RZ, 0x1f, RZ ;  /* 0x0000001fff147819 */ /* 0x002fe800000006ff */
[----:B------:R-:W1:Y:S02]  /*9970*/  SYNCS.PHASECHK.TRANS64.TRYWAIT P0, [R0+URZ+0x60], R20 ;  /* 0x00006014000075a7 */ /* 0x000e6400080011ff */
[----:B-1----:R-:W-:Y:S05]  /*9980*/  @!P0 BRA `(.L_x_142) ;  /* 0x0000005800148947 */ /* 0x002fea0003800000 */
.L_x_141:
[----:B------:R-:W-:Y:S05]  /*9990*/  BSYNC B0 ;  /* 0x0000000000007941 */ /* 0x000fea0003800000 */
.L_x_140:
[----:B------:R-:W-:Y:S01]  /*99a0*/  ISETP.NE.AND P0, PT, R71, RZ, PT ;  /* 0x000000ff4700720c */ /* 0x000fe20003f05270 */
[----:B------:R-:W-:Y:S11]  /*99b0*/  VIADD R68, R68, 0x1 ;  /* 0x0000000144447836 */ /* 0x000ff60000000000 */
[----:B------:R-:W-:Y:S01]  /*99c0*/  @!UPT UIADD3 URZ, UPT, UPT, URZ, URZ, URZ ;  /* 0x000000fffffff290 */ /* 0x000fe2000fffe0ff */
[----:B------:R3:W4:Y:S04]  /*99d0*/  @P0 LDS.128 R60, [R3+UR51+0x200] ;  /* 0x00020033033c0984 */ /* 0x0007280008000c00 */
[----:B------:R3:W1:Y:S04]  /*99e0*/  @P0 LDS.128 R72, [R3+UR51+0xa00] ;  /* 0x000a003303480984 */ /* 0x0006680008000c00 */
[----:B------:R3:W1:Y:S04]  /*99f0*/  @P0 LDS.128 R64, [R2+0x200] ;  /* 0x0002000002400984 */ /* 0x0006680000000c00 */
[----:B------:R3:W1:Y:S01]  /*9a00*/  @P0 LDS.128 R76, [R2+0xa00] ;  /* 0x000a0000024c0984 */ /* 0x0006620000000c00 */
[C---:B------:R-:W-:Y:S04]  /*9a10*/  ISETP.NE.AND P0, PT, R68.reuse, 0x4, PT ;  /* 0x000000044400780c */ /* 0x040fe80003f05270 */
[----:B------:R-:W-:Y:S02]  /*9a20*/  SEL R68, R68, RZ, P0 ;  /* 0x000000ff44447207 */ /* 0x000fe40000000000 */
[----:B------:R-:W-:Y:S02]  /*9a30*/  SEL R106, RZ, 0x1, P0 ;  /* 0x00000001ff6a7807 */ /* 0x000fe40000000000 */
.L_x_139:
[----:B------:R-:W-:Y:S05]  /*9a40*/  BSYNC B1 ;  /* 0x0000000000017941 */ /* 0x000fea0003800000 */
.L_x_138:
[----:B---3--:R-:W-:Y:S05]  /*9a50*/  VIADD R3, R59, 0x400010 ;  /* 0x004000103b037836 */ /* 0x008fea0000000000 */
[----:B-1----:R-:W-:Y:S04]  /*9a60*/  SHF.R.U32.HI R0, RZ, 0x15, R3 ;  /* 0x00000015ff007819 */ /* 0x002fe80000011603 */
        /* <DEDUP_REMOVED lines=23> */
.L_x_144:
        /* <DEDUP_REMOVED lines=23> */
.L_x_145:
[----:B------:R-:W-:Y:S05]  /*9d50*/  WARPSYNC.ALL ;  /* 0x0000000000007948 */ /* 0x000fea0003800000 */
[----:B------:R-:W-:Y:S11]  /*9d60*/  R2UR UR4, R2 ;  /* 0x00000000020472ca */ /* 0x000ff600000e0000 */
[----:B------:R-:W-:Y:S02]  /*9d70*/  @!UPT UIADD3 URZ, UPT, UPT, URZ, URZ, URZ ;  /* 0x000000fffffff290 */ /* 0x000fe4000fffe0ff */
[----:B------:R-:W1:Y:S02]  /*9d80*/  LDTM.x16 R4, tmem[UR4+0x40] ;  /* 0x00004004000479ee */ /* 0x000e640008240000 */
[----:B-1----:R-:W-:Y:S01]  /*9d90*/  NOP ;  /* 0x0000000000007918 */ /* 0x002fe20000000000 */
.L_x_143:
[----:B------:R-:W-:Y:S01]  /*9da0*/  ISETP.NE.AND P2, PT, R105, RZ, PT ;  /* 0x000000ff6900720c */ /* 0x000fe20003f45270 */
[----:B------:R-:W-:Y:S01]  /*9db0*/  FMUL R0, R52, R24 ;  /* 0x0000001834007220 */ /* 0x000fe20000400000 */
[----:B----4-:R-:W-:Y:S01]  /*9dc0*/  SHF.L.U32 R3, R60, 0x10, RZ ;  /* 0x000000103c037819 */ /* 0x010fe200000006ff */
        /* <DEDUP_REMOVED lines=121> */
[----:B------:R-:W-:Y:S01]  /*a560*/  @P2 SHF.L.U32 R2, R106, 0x1f, RZ ;  /* 0x0000001f6a022819 */ /* 0x000fe200000006ff */
        /* <DEDUP_REMOVED lines=16> */
[----:B------:R-:W-:Y:S02]  /*a670*/  UIADD3 UR5, UPT, UPT, UR41, 0x50, URZ ;  /* 0x0000005029057890 */ /* 0x000fe4000fffe0ff */
[----:B------:R-:W-:Y:S01]  /*a680*/  UIADD3 UR4, UPT, UPT, UR51, 0x3a00, URZ ;  /* 0x00003a0033047890 */ /* 0x000fe2000fffe0ff */
[----:B------:R-:W-:Y:S01]  /*a690*/  UMOV UR7, UR36 ;  /* 0x0000002400077c82 */ /* 0x000fe20008000000 */
[----:B------:R-:W-:Y:S03]  /*a6a0*/  UMOV UR6, UR54 ;  /* 0x0000003600067c82 */ /* 0x000fe60008000000 */
[----:B------:R3:W-:Y:S04]  /*a6b0*/  UTMASTG.3D [UR52], [UR8] ;  /* 0x00000034080073b5 */ /* 0x0007e80008010000 */
[----:B------:R3:W-:Y:S01]  /*a6c0*/  UTMASTG.3D [UR4], [UR8] ;  /* 0x00000004080073b5 */ /* 0x0007e20008010000 */
[----:B------:R0:W-:Y:S01]  /*a6d0*/  UTMACMDFLUSH ;  /* 0x00000000000079b7 */ /* 0x0001e20000000000 */
[----:B---3--:R-:W-:Y:S04]  /*a6e0*/  DEPBAR.LE SB0, 0x1 ;  /* 0x000080400000791a */ /* 0x008fe80000000000 */
.L_x_147:
[----:B------:R-:W-:Y:S05]  /*a6f0*/  BSYNC.RECONVERGENT B0 ;  /* 0x0000000000007941 */ /* 0x000fea0003800200 */
.L_x_146:
        /* <DEDUP_REMOVED lines=20> */
[----:B------:R-:W-:Y:S04]  /*a840*/  SHF.L.U32 R20, R106, 0x1f, RZ ;  /* 0x0000001f6a147819 */ /* 0x000fe800000006ff */
[----:B------:R-:W1:Y:S02]  /*a850*/  SYNCS.PHASECHK.TRANS64.TRYWAIT P0, [R0+URZ+0x60], R20 ;  /* 0x00006014000075a7 */ /* 0x000e6400080011ff */
[----:B-1----:R-:W-:Y:S05]  /*a860*/  @!P0 BRA `(.L_x_152) ;  /* 0x0000004800708947 */ /* 0x002fea0003800000 */
.L_x_151:
[----:B------:R-:W-:Y:S05]  /*a870*/  BSYNC B0 ;  /* 0x0000000000007941 */ /* 0x000fea0003800000 */
.L_x_150:
[----:B------:R-:W-:Y:S01]  /*a880*/  ISETP.NE.AND P0, PT, R71, RZ, PT ;  /* 0x000000ff4700720c */ /* 0x000fe20003f05270 */
[----:B------:R-:W-:Y:S11]  /*a890*/  VIADD R68, R68, 0x1 ;  /* 0x0000000144447836 */ /* 0x000ff60000000000 */
[----:B------:R-:W-:Y:S01]  /*a8a0*/  @!UPT UIADD3 URZ, UPT, UPT, URZ, URZ, URZ ;  /* 0x000000fffffff290 */ /* 0x000fe2000fffe0ff */
[----:B------:R3:W4:Y:S04]  /*a8b0*/  @P0 LDS.128 R60, [R3+UR51+0x200] ;  /* 0x00020033033c0984 */ /* 0x0007280008000c00 */
[----:B------:R3:W2:Y:S04]  /*a8c0*/  @P0 LDS.128 R72, [R3+UR51+0xa00] ;  /* 0x000a003303480984 */ /* 0x0006a80008000c00 */
[----:B------:R3:W2:Y:S04]  /*a8d0*/  @P0 LDS.128 R64, [R2+0x200] ;  /* 0x0002000002400984 */ /* 0x0006a80000000c00 */
[----:B------:R3:W2:Y:S01]  /*a8e0*/  @P0 LDS.128 R76, [R2+0xa00] ;  /* 0x000a0000024c0984 */ /* 0x0006a20000000c00 */
[C---:B------:R-:W-:Y:S04]  /*a8f0*/  ISETP.NE.AND P0, PT, R68.reuse, 0x4, PT ;  /* 0x000000044400780c */ /* 0x040fe80003f05270 */
[----:B-1----:R-:W-:Y:S02]  /*a900*/  SEL R0, RZ, 0x1, P0 ;  /* 0x00000001ff007807 */ /* 0x002fe40000000000 */
[----:B------:R-:W-:Y:S02]  /*a910*/  SEL R68, R68, RZ, P0 ;  /* 0x000000ff44447207 */ /* 0x000fe40000000000 */
[----:B------:R-:W-:Y:S02]  /*a920*/  LOP3.LUT R106, R106, R0, RZ, 0x3c, !PT ;  /* 0x000000006a6a7212 */ /* 0x000fe400078e3cff */
.L_x_149:
[----:B------:R-:W-:Y:S05]  /*a930*/  BSYNC B1 ;  /* 0x0000000000017941 */ /* 0x000fea0003800000 */
.L_x_148:
[----:B------:R-:W-:Y:S11]  /*a940*/  ISETP.NE.AND P0, PT, R98, R22, PT ;  /* 0x000000166200720c */ /* 0x000ff60003f05270 */
[----:B------:R-:W-:Y:S02]  /*a950*/  @!UPT UIADD3 URZ, UPT, UPT, URZ, URZ, URZ ;  /* 0x000000fffffff290 */ /* 0x000fe4000fffe0ff */
[----:B------:R-:W-:Y:S05]  /*a960*/  @P0 BRA `(.L_x_153) ;  /* 0x0000000000bc0947 */ /* 0x000fea0003800000 */
[----:B------:R-:W-:Y:S11]  /*a970*/  LOP3.LUT P0, RZ, R21, 0x3, R99, 0x48, !PT ;  /* 0x0000000315ff7812 */ /* 0x000ff60007804863 */
[----:B------:R-:W-:Y:S02]  /*a980*/  @!UPT UIADD3 URZ, UPT, UPT, URZ, URZ, URZ ;  /* 0x000000fffffff290 */ /* 0x000fe4000fffe0ff */
[----:B------:R-:W-:Y:S05]  /*a990*/  @!P0 BRA `(.L_x_154) ;  /* 0x0000000000408947 */ /* 0x000fea0003800000 */
        /* <DEDUP_REMOVED lines=16> */
.L_x_154:
        /* <DEDUP_REMOVED lines=23> */
.L_x_155:
[----:B------:R-:W-:Y:S05]  /*ac10*/  WARPSYNC.ALL ;  /* 0x0000000000007948 */ /* 0x000fea0003800000 */
[----:B------:R-:W-:Y:S11]  /*ac20*/  R2UR UR4, R23 ;  /* 0x00000000170472ca */ /* 0x000ff600000e0000 */
[----:B------:R-:W-:Y:S02]  /*ac30*/  @!UPT UIADD3 URZ, UPT, UPT, URZ, URZ, URZ ;  /* 0x000000fffffff290 */ /* 0x000fe4000fffe0ff */
[----:B------:R-:W1:Y:S02]  /*ac40*/  LDTM.x16 R4, tmem[UR4+0x40] ;  /* 0x00004004000479ee */ /* 0x000e640008240000 */
[----:B-1----:R-:W-:Y:S01]  /*ac50*/  NOP ;  /* 0x0000000000007918 */ /* 0x002fe20000000000 */
.L_x_153:
[----:B------:R-:W-:Y:S01]  /*ac60*/  ISETP.NE.AND P2, PT, R105, RZ, PT ;  /* 0x000000ff6900720c */ /* 0x000fe20003f45270 */
[----:B------:R-:W-:Y:S01]  /*ac70*/  FMUL R0, R52, R24 ;  /* 0x0000001834007220 */ /* 0x000fe20000400000 */
        /* <DEDUP_REMOVED lines=22> */
[----:B--2---:R-:W-:Y:S01]  /*ade0*/  LOP3.LUT R41, R66, 0xffff0000, RZ, 0xc0, !PT ;  /* 0xffff000042297812 */ /* 0x004fe200078ec0ff */
        /* <DEDUP_REMOVED lines=106> */
[----:B--2---:R-:W2:Y:S02]  /*b490*/  FENCE.VIEW.ASYNC.S ;  /* 0x00000000000073c6 */ /* 0x004ea40000000000 */
[----:B------:R-:W-:Y:S05]  /*b4a0*/  WARPSYNC.ALL ;  /* 0x0000000000007948 */ /* 0x000fea0003800000 */
[----:B------:R-:W-:Y:S01]  /*b4b0*/  BSSY.RECONVERGENT B0, `(.L_x_156) ;  /* 0x0000012000007945 */ /* 0x000fe20003800200 */
[----:B--2---:R-:W-:Y:S06]  /*b4c0*/  BAR.SYNC.DEFER_BLOCKING 0x1, 0x80 ;  /* 0x0042000000007b1d */ /* 0x004fec0000010000 */
[----:B------:R-:W-:Y:S05]  /*b4d0*/  @P0 BRA `(.L_x_157) ;  /* 0x00000000003c0947 */ /* 0x000fea0003800000 */
[----:B------:R-:W-:Y:S02]  /*b4e0*/  UIADD3 UR4, UPT, UPT, UR51, 0x200, URZ ;  /* 0x0000020033047890 */ /* 0x000fe4000fffe0ff */
[----:B------:R-:W-:Y:S01]  /*b4f0*/  UIADD3 UR8, UP0, UPT, UR58, 0xa80, URZ ;  /* 0x00000a803a087890 */ /* 0x000fe2000ff1e0ff */
[----:B------:R-:W-:Y:S01]  /*b500*/  UMOV UR54, UR42 ;  /* 0x0000002a00367c82 */ /* 0x000fe20008000000 */
[----:B------:R-:W-:Y:S02]  /*b510*/  UMOV UR55, UR36 ;  /* 0x0000002400377c82 */ /* 0x000fe40008000000 */
[----:B------:R-:W-:Y:S01]  /*b520*/  MOV R88, UR4 ;  /* 0x0000000400587c02 */ /* 0x000fe20008000f00 */
[----:B------:R-:W-:Y:S02]  /*b530*/  UIADD3.X UR9, UPT, UPT, URZ, UR59, URZ, UP0, !UPT ;  /* 0x0000003bff097290 */ /* 0x000fe400087fe4ff */
[----:B------:R-:W-:Y:S01]  /*b540*/  UIADD3 UR5, UPT, UPT, UR41, 0x60, URZ ;  /* 0x0000006029057890 */ /* 0x000fe2000fffe0ff */
[----:B------:R-:W-:Y:S01]  /*b550*/  R2UR UR52, R88 ;  /* 0x00000000583472ca */ /* 0x000fe200000e0000 */
[----:B------:R-:W-:Y:S01]  /*b560*/  UIADD3 UR4, UPT, UPT, UR51, 0xa00, URZ ;  /* 0x00000a0033047890 */ /* 0x000fe2000fffe0ff */
[----:B------:R-:W-:Y:S01]  /*b570*/  UMOV UR6, UR42 ;  /* 0x0000002a00067c82 */ /* 0x000fe20008000000 */
[----:B------:R-:W-:Y:S10]  /*b580*/  UMOV UR7, UR36 ;  /* 0x0000002400077c82 */ /* 0x000ff40008000000 */
[----:B------:R2:W-:Y:S01]  /*b590*/  UTMASTG.3D [UR52], [UR8] ;  /* 0x00000034080073b5 */ /* 0x0005e20008010000 */
[----:B------:R2:W-:Y:S01]  /*b5a0*/  UTMASTG.3D [UR4], [UR8] ;  /* 0x00000004080073b5 */ /* 0x0005e20008010000 */
[----:B------:R0:W-:Y:S01]  /*b5b0*/  UTMACMDFLUSH ;  /* 0x00000000000079b7 */ /* 0x0001e20000000000 */
[----:B--2---:R-:W-:Y:S04]  /*b5c0*/  DEPBAR.LE SB0, 0x1 ;  /* 0x000080400000791a */ /* 0x004fe80000000000 */
.L_x_157:
[----:B------:R-:W-:Y:S05]  /*b5d0*/  BSYNC.RECONVERGENT B0 ;  /* 0x0000000000007941 */ /* 0x000fea0003800200 */
.L_x_156:
[----:B------:R-:W-:Y:S01]  /*b5e0*/  BAR.SYNC.DEFER_BLOCKING 0x1, 0x80 ;  /* 0x0042000000007b1d */ /* 0x000fe20000010000 */
[----:B------:R-:W-:Y:S04]  /*b5f0*/  UIADD3 UR40, UPT, UPT, UR43, 0x1, URZ ;  /* 0x000000012b287890 */ /* 0x000fe8000fffe0ff */
[----:B------:R-:W-:Y:S04]  /*b600*/  UISETP.NE.AND UP0, UPT, UR40, 0x4, UPT ;  /* 0x000000042800788c */ /* 0x000fe8000bf05270 */
[----:B------:R-:W-:Y:S01]  /*b610*/  USEL UR40, UR40, URZ, UP0 ;  /* 0x000000ff28287287 */ /* 0x000fe20008000000 */
[----:B------:R2:W-:Y:S01]  /*b620*/  @P2 SYNCS.ARRIVE.TRANS64.RED.A1T0 RZ, [R107+URZ], RZ ;  /* 0x000000ff6bff29a7 */ /* 0x0005e200081004ff */
[----:B------:R-:W-:Y:S01]  /*b630*/  BSSY B1, `(.L_x_158) ;  /* 0x000001a000017945 */ /* 0x000fe20003800000 */
[----:B------:R-:W3:Y:S02]  /*b640*/  @P2 SYNCS.PHASECHK.TRANS64.TRYWAIT P0, [R0+URZ+0x60], R2 ;  /* 0x00006002000025a7 */ /* 0x000ee400080011ff */
[----:B---3--:R-:W-:Y:S01]  /*b650*/  @P2 SEL R70, RZ, 0x1, !P0 ;  /* 0x00000001ff462807 */ /* 0x008fe20004000000 */
[----:B--2---:R-:W-:Y:S06]  /*b660*/  @!P2 BRA `(.L_x_159) ;  /* 0x000000000058a947 */ /* 0x004fec0003800000 */
[----:B------:R-:W-:Y:S01]  /*b670*/  ISETP.NE.AND P1, PT, R71, RZ, PT ;  /* 0x000000ff4700720c */ /* 0x000fe20003f25270 */
[----:B------:R-:W-:Y:S01]  /*b680*/  BSSY B0, `(.L_x_160) ;  /* 0x0000009000007945 */ /* 0x000fe20003800000 */
[----:B------:R-:W-:Y:S11]  /*b690*/  ISETP.NE.AND P0, PT, R70, RZ, PT ;  /* 0x000000ff4600720c */ /* 0x000ff60003f05270 */
[----:B------:R-:W-:Y:S05]  /*b6a0*/  @P1 IMAD R3, R68, 0x1000, R104 ;  /* 0x0000100044031824 */ /* 0x000fea00078e0268 */
[----:B------:R-:W-:Y:S05]  /*b6b0*/  @P1 IADD3 R2, PT, PT, R3, UR51, RZ ;  /* 0x0000003303021c10 */ /* 0x000fea000fffe0ff */
[----:B------:R-:W-:Y:S01]  /*b6c0*/  @P1 IMAD.IADD R2, R69, 0x1, R2 ;  /* 0x0000000145021824 */ /* 0x000fe200078e0202 */
[----:B------:R-:W-:Y:S06]  /*b6d0*/  @P0 BRA `(.L_x_161) ;  /* 0x00000000000c0947 */ /* 0x000fec0003800000 */
[----:B-1----:R-:W-:Y:S04]  /*b6e0*/  SHF.L.U32 R20, R106, 0x1f, RZ ;  /* 0x0000001f6a147819 */ /* 0x002fe800000006ff */
[----:B------:R-:W1:Y:S02]  /*b6f0*/  SYNCS.PHASECHK.TRANS64.TRYWAIT P0, [R0+URZ+0x60], R20 ;  /* 0x00006014000075a7 */ /* 0x000e6400080011ff */
[----:B-1----:R-:W-:Y:S05]  /*b700*/  @!P0 BRA `(.L_x_162) ;  /* 0x0000003800dc8947 */ /* 0x002fea0003800000 */
.L_x_161:
[----:B------:R-:W-:Y:S05]  /*b710*/  BSYNC B0 ;  /* 0x0000000000007941 */ /* 0x000fea0003800000 */
.L_x_160:
[----:B------:R-:W-:Y:S01]  /*b720*/  ISETP.NE.AND P0, PT, R71, RZ, PT ;  /* 0x000000ff4700720c */ /* 0x000fe20003f05270 */
[----:B------:R-:W-:Y:S11]  /*b730*/  VIADD R68, R68, 0x1 ;  /* 0x0000000144447836 */ /* 0x000ff60000000000 */
[----:B------:R-:W-:Y:S01]  /*b740*/  @!UPT UIADD3 URZ, UPT, UPT, URZ, URZ, URZ ;  /* 0x000000fffffff290 */ /* 0x000fe2000fffe0ff */
[----:B------:R2:W3:Y:S04]  /*b750*/  @P0 LDS.128 R60, [R3+UR51+0x200] ;  /* 0x00020033033c0984 */ /* 0x0004e80008000c00 */
[----:B------:R2:W4:Y:S04]  /*b760*/  @P0 LDS.128 R72, [R3+UR51+0xa00] ;  /* 0x000a003303480984 */ /* 0x0005280008000c00 */
[----:B------:R2:W2:Y:S04]  /*b770*/  @P0 LDS.128 R64, [R2+0x200] ;  /* 0x0002000002400984 */ /* 0x0004a80000000c00 */
[----:B------:R2:W2:Y:S01]  /*b780*/  @P0 LDS.128 R76, [R2+0xa00] ;  /* 0x000a0000024c0984 */ /* 0x0004a20000000c00 */
[C---:B------:R-:W-:Y:S04]  /*b790*/  ISETP.NE.AND P0, PT, R68.reuse, 0x4, PT ;  /* 0x000000044400780c */ /* 0x040fe80003f05270 */
[----:B-1----:R-:W-:Y:S02]  /*b7a0*/  SEL R0, RZ, 0x1, P0 ;  /* 0x00000001ff007807 */ /* 0x002fe40000000000 */
[----:B------:R-:W-:Y:S02]  /*b7b0*/  SEL R68, R68, RZ, P0 ;  /* 0x000000ff44447207 */ /* 0x000fe40000000000 */
[----:B------:R-:W-:Y:S02]  /*b7c0*/  LOP3.LUT R106, R106, R0, RZ, 0x3c, !PT ;  /* 0x000000006a6a7212 */ /* 0x000fe400078e3cff */
.L_x_159:
[----:B------:R-:W-:Y:S05]  /*b7d0*/  BSYNC B1 ;  /* 0x0000000000017941 */ /* 0x000fea0003800000 */
.L_x_158:
[----:B--2---:R-:W-:Y:S05]  /*b7e0*/  VIADD R3, R59, 0x400020 ;  /* 0x004000203b037836 */ /* 0x004fea0000000000 */
[----:B------:R-:W-:Y:S04]  /*b7f0*/  SHF.R.U32.HI R0, RZ, 0x15, R3 ;  /* 0x00000015ff007819 */ /* 0x000fe80000011603 */
[----:B-1----:R-:W-:Y:S04]  /*b800*/  LOP3.LUT R22, R0, 0x3, RZ, 0xc0, !PT ;  /* 0x0000000300167812 */ /* 0x002fe800078ec0ff */
        /* <DEDUP_REMOVED lines=11> */
[----:B------:R-:W2:Y:S01]  /*b8c0*/  LDCU.64 UR6, c[0x4][0x78] ;  /* 0x01000f00ff0677ac */ /* 0x000ea20008000a00 */
[----:B------:R-:W3:Y:S01]  /*b8d0*/  LDC.64 R14, c[0x4][R15] ;  /* 0x010000000f0e7b82 */ /* 0x000ee20000000a00 */
[----:B------:R-:W5:Y:S01]  /*b8e0*/  LDCU.64 UR4, c[0x4][0x10] ;  /* 0x01000200ff0477ac */ /* 0x000f620008000a00 */
[----:B-1----:R-:W-:Y:S01]  /*b8f0*/  MOV R5, UR9 ;  /* 0x0000000900057c02 */ /* 0x002fe20008000f00 */
[----:B------:R-:W-:Y:S01]  /*b900*/  IMAD.U32 R4, RZ, RZ, UR8 ;  /* 0x00000008ff047e24 */ /* 0x000fe2000f8e00ff */
[----:B--2---:R-:W-:Y:S01]  /*b910*/  MOV R7, UR7 ;  /* 0x0000000700077c02 */ /* 0x004fe20008000f00 */
[----:B------:R-:W-:Y:S01]  /*b920*/  IMAD.U32 R6, RZ, RZ, UR6 ;  /* 0x00000006ff067e24 */ /* 0x000fe2000f8e00ff */
[----:B-----5:R-:W-:Y:S01]  /*b930*/  MOV R11, UR5 ;  /* 0x00000005000b7c02 */ /* 0x020fe20008000f00 */
[----:B------:R-:W-:Y:S02]  /*b940*/  IMAD.U32 R10, RZ, RZ, UR4 ;  /* 0x00000004ff0a7e24 */ /* 0x000fe4000f8e00ff */
[----:B------:R-:W-:Y:S07]  /*b950*/  LEPC R20, `(.L_x_164) ;  /* 0x000000001014794e */ /* 0x000fee0000000000 */
[----:B---34-:R-:W-:Y:S05]  /*b960*/  CALL.ABS.NOINC R14 ;  /* 0x000000000e007343 */ /* 0x018fea0003c00000 */
.L_x_164:
        /* <DEDUP_REMOVED lines=23> */
.L_x_165:
[----:B------:R-:W-:Y:S05]  /*bae0*/  WARPSYNC.ALL ;  /* 0x0000000000007948 */ /* 0x000fea0003800000 */
[----:B------:R-:W-:Y:S11]  /*baf0*/  R2UR UR4, R2 ;  /* 0x00000000020472ca */ /* 0x000ff600000e0000 */
[----:B------:R-:W-:Y:S02]  /*bb00*/  @!UPT UIADD3 URZ, UPT, UPT, URZ, URZ, URZ ;  /* 0x000000fffffff290 */ /* 0x000fe4000fffe0ff */
[----:B------:R-:W1:Y:S02]  /*bb10*/  LDTM.x16 R4, tmem[UR4+0x40] ;  /* 0x00004004000479ee */ /* 0x000e640008240000 */
[----:B-1----:R-:W-:Y:S01]  /*bb20*/  NOP ;  /* 0x0000000000007918 */ /* 0x002fe20000000000 */
.L_x_163:
[----:B------:R-:W-:Y:S01]  /*bb30*/  ISETP.NE.AND P2, PT, R105, RZ, PT ;  /* 0x000000ff6900720c */ /* 0x000fe20003f45270 */
[----:B------:R-:W-:Y:S01]  /*bb40*/  FMUL R0, R52, R24 ;  /* 0x0000001834007220 */ /* 0x000fe20000400000 */
[----:B---3--:R-:W-:Y:S01]  /*bb50*/  SHF.L.U32 R3, R60, 0x10, RZ ;  /* 0x000000103c037819 */ /* 0x008fe200000006ff */
        /* <DEDUP_REMOVED lines=145> */
[----:B--2---:R-:W-:Y:S04]  /*c470*/  DEPBAR.LE SB0, 0x1 ;  /* 0x000080400000791a */ /* 0x004fe80000000000 */
.L_x_167:
[----:B------:R-:W-:Y:S05]  /*c480*/  BSYNC.RECONVERGENT B0 ;  /* 0x0000000000007941 */ /* 0x000fea0003800200 */
.L_x_166:
        /* <DEDUP_REMOVED lines=10> */
[----:B------:R-:W2:Y:S02]  /*c530*/  @P2 SYNCS.PHASECHK.TRANS64.TRYWAIT P0, [R0+URZ+0x60], R2 ;  /* 0x00006002000025a7 */ /* 0x000ea400080011ff */
[----:B--2---:R-:W-:Y:S01]  /*c540*/  @P2 SEL R70, RZ, 0x1, !P0 ;  /* 0x00000001ff462807 */ /* 0x004fe20004000000 */
        /* <DEDUP_REMOVED lines=11> */
.L_x_171:
[----:B------:R-:W-:Y:S05]  /*c600*/  BSYNC B0 ;  /* 0x0000000000007941 */ /* 0x000fea0003800000 */
.L_x_170:
        /* <DEDUP_REMOVED lines=11> */
.L_x_169:
[----:B------:R-:W-:Y:S05]  /*c6c0*/  BSYNC B1 ;  /* 0x0000000000017941 */ /* 0x000fea0003800000 */
.L_x_168:
[----:B------:R-:W-:Y:S11]  /*c6d0*/  ISETP.NE.AND P0, PT, R98, R22, PT ;  /* 0x000000166200720c */ /* 0x000ff60003f05270 */
[----:B------:R-:W-:Y:S02]  /*c6e0*/  @!UPT UIADD3 URZ, UPT, UPT, URZ, URZ, URZ ;  /* 0x000000fffffff290 */ /* 0x000fe4000fffe0ff */
[----:B------:R-:W-:Y:S05]  /*c6f0*/  @P0 BRA `(.L_x_173) ;  /* 0x0000000000bc0947 */ /* 0x000fea0003800000 */
[----:B------:R-:W-:Y:S11]  /*c700*/  LOP3.LUT P0, RZ, R21, 0x3, R99, 0x48, !PT ;  /* 0x0000000315ff7812 */ /* 0x000ff60007804863 */
[----:B------:R-:W-:Y:S02]  /*c710*/  @!UPT UIADD3 URZ, UPT, UPT, URZ, URZ, URZ ;  /* 0x000000fffffff290 */ /* 0x000fe4000fffe0ff */
[----:B------:R-:W-:Y:S05]  /*c720*/  @!P0 BRA `(.L_x_174) ;  /* 0x0000000000408947 */ /* 0x000fea0003800000 */
[----:B------:R-:W1:Y:S01]  /*c730*/  LDCU.64 UR8, c[0x4][0x70] ;  /* 0x01000e00ff0877ac */ /* 0x000e620008000a00 */
[----:B--2---:R-:W-:Y:S01]  /*c740*/  MOV R3, 0x0 ;  /* 0x0000000000037802 */ /* 0x004fe20000000f00 */
        /* <DEDUP_REMOVED lines=14> */
.L_x_174:
        /* <DEDUP_REMOVED lines=23> */
.L_x_175:
[----:B------:R-:W-:Y:S05]  /*c9a0*/  WARPSYNC.ALL ;  /* 0x0000000000007948 */ /* 0x000fea0003800000 */
[----:B------:R-:W-:Y:S11]  /*c9b0*/  R2UR UR4, R23 ;  /* 0x00000000170472ca */ /* 0x000ff600000e0000 */
[----:B------:R-:W-:Y:S02]  /*c9c0*/  @!UPT UIADD3 URZ, UPT, UPT, URZ, URZ, URZ ;  /* 0x000000fffffff290 */ /* 0x000fe4000fffe0ff */
[----:B------:R-:W1:Y:S02]  /*c9d0*/  LDTM.x16 R4, tmem[UR4+0x40] ;  /* 0x00004004000479ee */ /* 0x000e640008240000 */
[----:B-1----:R-:W-:Y:S01]  /*c9e0*/  NOP ;  /* 0x0000000000007918 */ /* 0x002fe20000000000 */
.L_x_173:
[----:B------:R-:W-:Y:S01]  /*c9f0*/  ISETP.NE.AND P2, PT, R105, RZ, PT ;  /* 0x000000ff6900720c */ /* 0x000fe20003f45270 */
[----:B------:R-:W-:Y:S01]  /*ca00*/  FMUL R0, R52, R24 ;  /* 0x0000001834007220 */ /* 0x000fe20000400000 */
[----:B--23--:R-:W-:Y:S01]  /*ca10*/  SHF.L.U32 R3, R60, 0x10, RZ ;  /* 0x000000103c037819 */ /* 0x00cfe200000006ff */
        /* <DEDUP_REMOVED lines=145> */
[----:B--2---:R-:W-:Y:S04]  /*d330*/  DEPBAR.LE SB0, 0x1 ;  /* 0x000080400000791a */ /* 0x004fe80000000000 */
.L_x_177:
[----:B------:R-:W-:Y:S05]  /*d340*/  BSYNC.RECONVERGENT B0 ;  /* 0x0000000000007941 */ /* 0x000fea0003800200 */
.L_x_176:
        /* <DEDUP_REMOVED lines=17> */
[----:B------:R-:W2:Y:S02]  /*d460*/  SYNCS.PHASECHK.TRANS64.TRYWAIT P0, [R0+URZ+0x60], R106 ;  /* 0x0000606a000075a7 */ /* 0x000ea400080011ff */
[----:B--2---:R-:W-:Y:S05]  /*d470*/  @!P0 BRA `(.L_x_182) ;  /* 0x0000001c00a88947 */ /* 0x004fea0003800000 */
.L_x_181:
[----:B------:R-:W-:Y:S05]  /*d480*/  BSYNC B0 ;  /* 0x0000000000007941 */ /* 0x000fea0003800000 */
.L_x_180:
[----:B------:R-:W-:Y:S11]  /*d490*/  ISETP.NE.AND P0, PT, R71, RZ, PT ;  /* 0x000000ff4700720c */ /* 0x000ff60003f05270 */
[----:B------:R-:W-:Y:S02]  /*d4a0*/  @!UPT UIADD3 URZ, UPT, UPT, URZ, URZ, URZ ;  /* 0x000000fffffff290 */ /* 0x000fe4000fffe0ff */
[----:B------:R3:W4:Y:S04]  /*d4b0*/  @P0 LDS.128 R60, [R68+UR51+0x200] ;  /* 0x00020033443c0984 */ /* 0x0007280008000c00 */
[----:B------:R3:W1:Y:S04]  /*d4c0*/  @P0 LDS.128 R72, [R68+UR51+0xa00] ;  /* 0x000a003344480984 */ /* 0x0006680008000c00 */
[----:B------:R3:W1:Y:S04]  /*d4d0*/  @P0 LDS.128 R64, [R2+0x200] ;  /* 0x0002000002400984 */ /* 0x0006680000000c00 */
[----:B------:R3:W1:Y:S02]  /*d4e0*/  @P0 LDS.128 R76, [R2+0xa00] ;  /* 0x000a0000024c0984 */ /* 0x0006640000000c00 */
.L_x_179:
[----:B------:R-:W-:Y:S05]  /*d4f0*/  BSYNC B1 ;  /* 0x0000000000017941 */ /* 0x000fea0003800000 */
.L_x_178:
[----:B------:R-:W-:Y:S05]  /*d500*/  VIADD R59, R59, 0x400030 ;  /* 0x004000303b3b7836 */ /* 0x000fea0000000000 */
[----:B--2---:R-:W-:Y:S04]  /*d510*/  SHF.R.U32.HI R0, RZ, 0x15, R59 ;  /* 0x00000015ff007819 */ /* 0x004fe8000001163b */
[----:B---3--:R-:W-:Y:S04]  /*d520*/  LOP3.LUT R2, R0, 0x3, RZ, 0xc0, !PT ;  /* 0x0000000300027812 */ /* 0x008fe800078ec0ff */
[----:B------:R-:W-:Y:S11]  /*d530*/  ISETP.NE.AND P0, PT, R98, R2, PT ;  /* 0x000000026200720c */ /* 0x000ff60003f05270 */
[----:B------:R-:W-:Y:S02]  /*d540*/  @!UPT UIADD3 URZ, UPT, UPT, URZ, URZ, URZ ;  /* 0x000000fffffff290 */ /* 0x000fe4000fffe0ff */
[----:B------:R-:W-:Y:S05]  /*d550*/  @P0 BRA `(.L_x_183) ;  /* 0x0000000000bc0947 */ /* 0x000fea0003800000 */
[----:B------:R-:W-:Y:S02]  /*d560*/  LOP3.LUT P0, RZ, R0, 0x3, R99, 0x48, !PT ;  /* 0x0000000300ff7812 */ /* 0x000fe40007804863 */
[----:B------:R-:W-:Y:S11]  /*d570*/  MOV R16, R59 ;  /* 0x0000003b00107202 */ /* 0x000ff60000000f00 */
[----:B------:R-:W-:Y:S05]  /*d580*/  @!P0 BRA `(.L_x_184) ;  /* 0x0000000000408947 */ /* 0x000fea0003800000 */
[----:B------:R-:W2:Y:S01]  /*d590*/  LDCU.64 UR8, c[0x4][0x70] ;  /* 0x01000e00ff0877ac */ /* 0x000ea20008000a00 */
[----:B------:R-:W-:Y:S01]  /*d5a0*/  MOV R15, 0x0 ;  /* 0x00000000000f7802 */ /* 0x000fe20000000f00 */
[----:B------:R-:W-:Y:S02]  /*d5b0*/  HFMA2 R12, -RZ, RZ, 0, 5.9604644775390625e-08 ;  /* 0x00000001ff0c7431 */ /* 0x000fe400000001ff */
[----:B------:R-:W-:Y:S02]  /*d5c0*/  IMAD.MOV.U32 R8, RZ, RZ, 0x192 ;  /* 0x00000192ff087424 */ /* 0x000fe400078e00ff */
[----:B------:R-:W-:Y:S01]  /*d5d0*/  IMAD.MOV.U32 R13, RZ, RZ, RZ ;  /* 0x000000ffff0d7224 */ /* 0x000fe200078e00ff */
[----:B------:R-:W3:Y:S01]  /*d5e0*/  LDCU.64 UR6, c[0x4][0x78] ;  /* 0x01000f00ff0677ac */ /* 0x000ee20008000a00 */
[----:B------:R-:W1:Y:S01]  /*d5f0*/  LDC.64 R14, c[0x4][R15] ;  /* 0x010000000f0e7b82 */ /* 0x000e620000000a00 */
[----:B------:R-:W5:Y:S01]  /*d600*/  LDCU.64 UR4, c[0x4][0x10] ;  /* 0x01000200ff0477ac */ /* 0x000f620008000a00 */
[----:B--2---:R-:W-:Y:S01]  /*d610*/  MOV R5, UR9 ;  /* 0x0000000900057c02 */ /* 0x004fe20008000f00 */
[----:B------:R-:W-:Y:S01]  /*d620*/  IMAD.U32 R4, RZ, RZ, UR8 ;  /* 0x00000008ff047e24 */ /* 0x000fe2000f8e00ff */
[----:B---3--:R-:W-:Y:S01]  /*d630*/  MOV R7, UR7 ;  /* 0x0000000700077c02 */ /* 0x008fe20008000f00 */
[----:B------:R-:W-:Y:S01]  /*d640*/  IMAD.U32 R6, RZ, RZ, UR6 ;  /* 0x00000006ff067e24 */ /* 0x000fe2000f8e00ff */
[----:B-----5:R-:W-:Y:S01]  /*d650*/  MOV R11, UR5 ;  /* 0x00000005000b7c02 */ /* 0x020fe20008000f00 */
[----:B------:R-:W-:Y:S02]  /*d660*/  IMAD.U32 R10, RZ, RZ, UR4 ;  /* 0x00000004ff0a7e24 */ /* 0x000fe4000f8e00ff */
[----:B-1----:R-:W-:Y:S07]  /*d670*/  LEPC R20, `(.L_x_184) ;  /* 0x000000001014794e */ /* 0x002fee0000000000 */
[----:B----4-:R-:W-:Y:S05]  /*d680*/  CALL.ABS.NOINC R14 ;  /* 0x000000000e007343 */ /* 0x010fea0003c00000 */
.L_x_184:
[----:B------:R-:W-:Y:S05]  /*d690*/  WARPSYNC.ALL ;  /* 0x0000000000007948 */ /* 0x000fea0003800000 */
[C---:B------:R-:W-:Y:S01]  /*d6a0*/  R2UR UR4, R16.reuse ;  /* 0x00000000100472ca */ /* 0x040fe200000e0000 */
[----:B------:R-:W-:Y:S05]  /*d6b0*/  VIADD R0, R16, 0x40 ;  /* 0x0000004010007836 */ /* 0x000fea0000000000 */
[----:B------:R-:W-:Y:S04]  /*d6c0*/  SHF.R.U32.HI R0, RZ, 0x15, R0 ;  /* 0x00000015ff007819 */ /* 0x000fe80000011600 */
[----:B------:R-:W-:Y:S03]  /*d6d0*/  LOP3.LUT P0, RZ, R0, 0x3, R99, 0x48, !PT ;  /* 0x0000000300ff7812 */ /* 0x000fe60007804863 */
[----:B------:R-:W2:Y:S10]  /*d6e0*/  LDTM.x16 R24, tmem[UR4] ;  /* 0x00000004001879ee */ /* 0x000eb40008240000 */
[----:B--2---:R-:W-:Y:S05]  /*d6f0*/  @!P0 BRA `(.L_x_185) ;  /* 0x0000000000408947 */ /* 0x004fea0003800000 */
        /* <DEDUP_REMOVED lines=16> */
.L_x_185:
[----:B------:R-:W-:Y:S05]  /*d800*/  WARPSYNC.ALL ;  /* 0x0000000000007948 */ /* 0x000fea0003800000 */
[----:B------:R-:W-:Y:S11]  /*d810*/  R2UR UR4, R16 ;  /* 0x00000000100472ca */ /* 0x000ff600000e0000 */
[----:B------:R-:W-:Y:S02]  /*d820*/  @!UPT UIADD3 URZ, UPT, UPT, URZ, URZ, URZ ;  /* 0x000000fffffff290 */ /* 0x000fe4000fffe0ff */
[----:B------:R-:W2:Y:S02]  /*d830*/  LDTM.x16 R4, tmem[UR4+0x40] ;  /* 0x00004004000479ee */ /* 0x000ea40008240000 */
[----:B--2---:R-:W-:Y:S01]  /*d840*/  NOP ;  /* 0x0000000000007918 */ /* 0x004fe20000000000 */
.L_x_183:
[----:B------:R-:W-:Y:S01]  /*d850*/  ISETP.NE.AND P1, PT, R98, R2, PT ;  /* 0x000000026200720c */ /* 0x000fe20003f25270 */
[----:B------:R-:W-:Y:S05]  /*d860*/  WARPSYNC.ALL ;  /* 0x0000000000007948 */ /* 0x000fea0003800000 */
[C---:B----4-:R-:W-:Y:S01]  /*d870*/  SHF.L.U32 R3, R60.reuse, 0x10, RZ ;  /* 0x000000103c037819 */ /* 0x050fe200000006ff */
[----:B------:R-:W-:Y:S01]  /*d880*/  NOP ;  /* 0x0000000000007918 */ /* 0x000fe20000000000 */
[----:B------:R-:W-:Y:S01]  /*d890*/  LOP3.LUT R40, R60, 0xffff0000, RZ, 0xc0, !PT ;  /* 0xffff00003c287812 */ /* 0x000fe200078ec0ff */
[C---:B------:R-:W-:Y:S01]  /*d8a0*/  FMUL R0, R52.reuse, R24 ;  /* 0x0000001834007220 */ /* 0x040fe20000400000 */
[C---:B------:R-:W-:Y:S01]  /*d8b0*/  SHF.L.U32 R41, R61.reuse, 0x10, RZ ;  /* 0x000000103d297819 */ /* 0x040fe200000006ff */
[----:B------:R-:W-:Y:S01]  /*d8c0*/  FMUL R2, R52, R25 ;  /* 0x0000001934027220 */ /* 0x000fe20000400000 */
[----:B------:R-:W-:Y:S01]  /*d8d0*/  LOP3.LUT R42, R61, 0xffff0000, RZ, 0xc0, !PT ;  /* 0xffff00003d2a7812 */ /* 0x000fe200078ec0ff */
[C---:B------:R-:W-:Y:S01]  /*d8e0*/  FFMA R0, R53.reuse, R3, R0 ;  /* 0x0000000335007223 */ /* 0x040fe20000000000 */
[----:B------:R-:W-:Y:S01]  /*d8f0*/  R2UR UR4, R58 ;  /* 0x000000003a0472ca */ /* 0x000fe200000e0000 */
[----:B------:R-:W-:Y:S01]  /*d900*/  FFMA R2, R53, R40, R2 ;  /* 0x0000002835027223 */ /* 0x000fe20000000002 */
[----:B------:R-:W-:Y:S01]  /*d910*/  SHF.L.U32 R54, R62, 0x10, RZ ;  /* 0x000000103e367819 */ /* 0x000fe200000006ff */
[----:B-1----:R-:W-:Y:S01]  /*d920*/  FMUL R20, R52, R4 ;  /* 0x0000000434147220 */ /* 0x002fe20000400000 */
[----:B------:R-:W-:Y:S01]  /*d930*/  LOP3.LUT R55, R62, 0xffff0000, RZ, 0xc0, !PT ;  /* 0xffff00003e377812 */ /* 0x000fe200078ec0ff */
[----:B------:R-:W-:Y:S01]  /*d940*/  FMUL R3, R52, R26 ;  /* 0x0000001a34037220 */ /* 0x000fe20000400000 */
[----:B------:R-:W-:Y:S01]  /*d950*/  F2FP.BF16.F32.PACK_AB R108, R2, R0 ;  /* 0x00000000026c723e */ /* 0x000fe200000010ff */
[----:B------:R-:W-:Y:S01]  /*d960*/  FMUL R4, R52, R27 ;  /* 0x0000001b34047220 */ /* 0x000fe20000400000 */
[----:B------:R-:W-:Y:S01]  /*d970*/  SHF.L.U32 R56, R63, 0x10, RZ ;  /* 0x000000103f387819 */ /* 0x000fe200000006ff */
[----:B------:R-:W-:Y:S01]  /*d980*/  FFMA R3, R53, R41, R3 ;  /* 0x0000002935037223 */ /* 0x000fe20000000003 */
[----:B------:R-:W-:Y:S01]  /*d990*/  LOP3.LUT R57, R63, 0xffff0000, RZ, 0xc0, !PT ;  /* 0xffff00003f397812 */ /* 0x000fe200078ec0ff */
[----:B------:R-:W-:Y:S01]  /*d9a0*/  FFMA R4, R53, R42, R4 ;  /* 0x0000002a35047223 */ /* 0x000fe20000000004 */
[----:B------:R-:W-:Y:S01]  /*d9b0*/  SHF.L.U32 R58, R64, 0x10, RZ ;  /* 0x00000010403a7819 */ /* 0x000fe200000006ff */
[----:B------:R-:W-:Y:S01]  /*d9c0*/  FMUL R0, R52, R28 ;  /* 0x0000001c34007220 */ /* 0x000fe20000400000 */
[----:B------:R-:W-:Y:S01]  /*d9d0*/  LOP3.LUT R59, R64, 0xffff0000, RZ, 0xc0, !PT ;  /* 0xffff0000403b7812 */ /* 0x000fe200078ec0ff */
[----:B------:R-:W-:Y:S01]  /*d9e0*/  FMUL R2, R52, R29 ;  /* 0x0000001d34027220 */ /* 0x000fe20000400000 */
[----:B------:R-:W-:Y:S01]  /*d9f0*/  F2FP.BF16.F32.PACK_AB R109, R4, R3 ;  /* 0x00000003046d723e */ /* 0x000fe200000010ff */
[C---:B------:R-:W-:Y:S01]  /*da00*/  FMUL R21, R52.reuse, R5 ;  /* 0x0000000534157220 */ /* 0x040fe20000400000 */
[C---:B------:R-:W-:Y:S01]  /*da10*/  SHF.L.U32 R60, R65.reuse, 0x10, RZ ;  /* 0x00000010413c7819 */ /* 0x040fe200000006ff */
[C---:B------:R-:W-:Y:S01]  /*da20*/  FMUL R5, R52.reuse, R30 ;  /* 0x0000001e34057220 */ /* 0x040fe20000400000 */
[----:B------:R-:W-:Y:S01]  /*da30*/  LOP3.LUT R61, R65, 0xffff0000, RZ, 0xc0, !PT ;  /* 0xffff0000413d7812 */ /* 0x000fe200078ec0ff */
[----:B------:R-:W-:Y:S01]  /*da40*/  FMUL R22, R52, R6 ;  /* 0x0000000634167220 */ /* 0x000fe20000400000 */
[----:B------:R-:W-:Y:S01]  /*da50*/  SHF.L.U32 R62, R66, 0x10, RZ ;  /* 0x00000010423e7819 */ /* 0x000fe200000006ff */
        /* <DEDUP_REMOVED lines=10> */
[----:B------:R-:W-:Y:S01]  /*db00*/  FMUL R3, R52, R33 ;  /* 0x0000002134037220 */ /* 0x000fe20000400000 */
[----:B------:R-:W-:Y:S01]  /*db10*/  F2FP.BF16.F32.PACK_AB R110, R2, R0 ;  /* 0x00000000026e723e */ /* 0x000fe200000010ff */
[----:B------:R-:W-:Y:S01]  /*db20*/  FFMA R5, R53, R56, R5 ;  /* 0x0000003835057223 */ /* 0x000fe20000000005 */
[----:B------:R-:W-:Y:S01]  /*db30*/  SHF.L.U32 R68, R73, 0x10, RZ ;  /* 0x0000001049447819 */ /* 0x000fe200000006ff */
[----:B------:R-:W-:Y:S01]  /*db40*/  FFMA R6, R53, R57, R6 ;  /* 0x0000003935067223 */ /* 0x000fe20000000006 */
[----:B------:R-:W-:Y:S01]  /*db50*/  LOP3.LUT R69, R73, 0xffff0000, RZ, 0xc0, !PT ;  /* 0xffff000049457812 */ /* 0x000fe200078ec0ff */
[C---:B------:R-:W-:Y:S01]  /*db60*/  FFMA R7, R53.reuse, R58, R7 ;  /* 0x0000003a35077223 */ /* 0x040fe20000000007 */
[----:B------:R-:W-:Y:S01]  /*db70*/  SHF.L.U32 R70, R74, 0x10, RZ ;  /* 0x000000104a467819 */ /* 0x000fe200000006ff */
[----:B------:R-:W-:Y:S01]  /*db80*/  UIADD3 UR4, UPT, UPT, UR4, 0xe0, URZ ;  /* 0x000000e004047890 */ /* 0x000fe2000fffe0ff */
[----:B------:R-:W-:Y:S01]  /*db90*/  F2FP.BF16.F32.PACK_AB R111, R6, R5 ;  /* 0x00000005066f723e */ /* 0x000fe200000010ff */
[----:B------:R-:W-:Y:S01]  /*dba0*/  FFMA R3, R53, R59, R3 ;  /* 0x0000003b35037223 */ /* 0x000fe20000000003 */
[----:B------:R-:W-:Y:S01]  /*dbb0*/  LOP3.LUT R71, R74, 0xffff0000, RZ, 0xc0, !PT ;  /* 0xffff00004a477812 */ /* 0x000fe200078ec0ff */
[C---:B------:R-:W-:Y:S01]  /*dbc0*/  FMUL R0, R52.reuse, R34 ;  /* 0x0000002234007220 */ /* 0x040fe20000400000 */
[----:B------:R-:W-:Y:S01]  /*dbd0*/  SHF.L.U32 R72, R75, 0x10, RZ ;  /* 0x000000104b487819 */ /* 0x000fe200000006ff */
[C---:B------:R-:W-:Y:S01]  /*dbe0*/  FMUL R2, R52.reuse, R35 ;  /* 0x0000002334027220 */ /* 0x040fe20000400000 */
[----:B------:R-:W-:Y:S01]  /*dbf0*/  UPRMT UR4, UR37, 0x654, UR4 ;  /* 0x0000065425047896 */ /* 0x000fe20008000004 */
[C---:B------:R-:W-:Y:S01]  /*dc00*/  FMUL R4, R52.reuse, R36 ;  /* 0x0000002434047220 */ /* 0x040fe20000400000 */
[C---:B------:R-:W-:Y:S01]  /*dc10*/  FMUL R5, R52.reuse, R37 ;  /* 0x0000002534057220 */ /* 0x040fe20000400000 */
[----:B------:R-:W-:Y:S01]  /*dc20*/  F2FP.BF16.F32.PACK_AB R28, R3, R7 ;  /* 0x00000007031c723e */ /* 0x000fe200000010ff */
[C---:B------:R-:W-:Y:S01]  /*dc30*/  FFMA R0, R53.reuse, R60, R0 ;  /* 0x0000003c35007223 */ /* 0x040fe20000000000 */
[C---:B------:R-:W-:Y:S01]  /*dc40*/  FMUL R6, R52.reuse, R38 ;  /* 0x0000002634067220 */ /* 0x040fe20000400000 */
[C---:B------:R-:W-:Y:S01]  /*dc50*/  FFMA R2, R53.reuse, R61, R2 ;  /* 0x0000003d35027223 */ /* 0x040fe20000000002 */
[C---:B------:R-:W-:Y:S01]  /*dc60*/  FMUL R3, R52.reuse, R39 ;  /* 0x0000002734037220 */ /* 0x040fe20000400000 */
[C---:B------:R-:W-:Y:S01]  /*dc70*/  FFMA R4, R53.reuse, R62, R4 ;  /* 0x0000003e35047223 */ /* 0x040fe20000000004 */
[C---:B------:R-:W-:Y:S01]  /*dc80*/  FFMA R5, R53.reuse, R63, R5 ;  /* 0x0000003f35057223 */ /* 0x040fe20000000005 */
[C---:B------:R-:W-:Y:S01]  /*dc90*/  FFMA R6, R53.reuse, R64, R6 ;  /* 0x0000004035067223 */ /* 0x040fe20000000006 */
[C---:B------:R-:W-:Y:S01]  /*dca0*/  FFMA R3, R53.reuse, R65, R3 ;  /* 0x0000004135037223 */ /* 0x040fe20000000003 */
[----:B------:R-:W-:Y:S01]  /*dcb0*/  FFMA R20, R53, R66, R20 ;  /* 0x0000004235147223 */ /* 0x000fe20000000014 */
[----:B------:R-:W-:Y:S01]  /*dcc0*/  FMUL R8, R52, R8 ;  /* 0x0000000834087220 */ /* 0x000fe20000400000 */
[----:B------:R-:W-:Y:S01]  /*dcd0*/  SYNCS.ARRIVE.TRANS64.RED.A1T0 RZ, [UR4], RZ ;  /* 0x000000ffffff79a7 */ /* 0x000fe20008100404 */
[----:B------:R1:W-:Y:S01]  /*dce0*/  @!P1 STS.128 [R104+UR51+0x3200], R108 ;  /* 0x0032006c68009988 */ /* 0x0003e20008000c33 */
[----:B------:R-:W-:Y:S01]  /*dcf0*/  LOP3.LUT R73, R75, 0xffff0000, RZ, 0xc0, !PT ;  /* 0xffff00004b497812 */ /* 0x000fe200078ec0ff */
[C---:B------:R-:W-:Y:S01]  /*dd00*/  FFMA R21, R53.reuse, R67, R21 ;  /* 0x0000004335157223 */ /* 0x040fe20000000015 */
[----:B------:R-:W-:Y:S01]  /*dd10*/  SHF.L.U32 R24, R76, 0x10, RZ ;  /* 0x000000104c187819 */ /* 0x000fe200000006ff */
[----:B------:R-:W-:Y:S01]  /*dd20*/  FMUL R9, R52, R9 ;  /* 0x0000000934097220 */ /* 0x000fe20000400000 */
[----:B------:R-:W-:Y:S01]  /*dd30*/  LOP3.LUT R25, R76, 0xffff0000, RZ, 0xc0, !PT ;  /* 0xffff00004c197812 */ /* 0x000fe200078ec0ff */
[C---:B------:R-:W-:Y:S01]  /*dd40*/  FFMA R22, R53.reuse, R68, R22 ;  /* 0x0000004435167223 */ /* 0x040fe20000000016 */
[C---:B------:R-:W-:Y:S01]  /*dd50*/  FMUL R10, R52.reuse, R10 ;  /* 0x0000000a340a7220 */ /* 0x040fe20000400000 */
[C---:B------:R-:W-:Y:S01]  /*dd60*/  FFMA R23, R53.reuse, R69, R23 ;  /* 0x0000004535177223 */ /* 0x040fe20000000017 */
[----:B------:R-:W-:Y:S01]  /*dd70*/  FMUL R11, R52, R11 ;  /* 0x0000000b340b7220 */ /* 0x000fe20000400000 */
[----:B------:R-:W-:Y:S01]  /*dd80*/  F2FP.BF16.F32.PACK_AB R29, R2, R0 ;  /* 0x00000000021d723e */ /* 0x000fe200000010ff */
[----:B------:R-:W-:Y:S01]  /*dd90*/  FFMA R8, R53, R70, R8 ;  /* 0x0000004635087223 */ /* 0x000fe20000000008 */
[----:B------:R-:W-:Y:S01]  /*dda0*/  F2FP.BF16.F32.PACK_AB R30, R5, R4 ;  /* 0x00000004051e723e */ /* 0x000fe200000010ff */
[C---:B------:R-:W-:Y:S01]  /*ddb0*/  FMUL R12, R52.reuse, R12 ;  /* 0x0000000c340c7220 */ /* 0x040fe20000400000 */
[----:B------:R-:W-:Y:S01]  /*ddc0*/  F2FP.BF16.F32.PACK_AB R31, R3, R6 ;  /* 0x00000006031f723e */ /* 0x000fe200000010ff */
[----:B------:R-:W-:Y:S01]  /*ddd0*/  FFMA R9, R53, R71, R9 ;  /* 0x0000004735097223 */ /* 0x000fe20000000009 */
[C---:B------:R-:W-:Y:S01]  /*dde0*/  FMUL R13, R52.reuse, R13 ;  /* 0x0000000d340d7220 */ /* 0x040fe20000400000 */
[----:B------:R-:W-:Y:S01]  /*ddf0*/  SHF.L.U32 R26, R77, 0x10, RZ ;  /* 0x000000104d1a7819 */ /* 0x000fe200000006ff */
[----:B------:R-:W-:Y:S01]  /*de00*/  FFMA R10, R53, R72, R10 ;  /* 0x00000048350a7223 */ /* 0x000fe2000000000a */
[----:B------:R1:W-:Y:S01]  /*de10*/  @!P1 STS.128 [R103+0x3200], R28 ;  /* 0x0032001c67009388 */ /* 0x0003e20000000c00 */
[C---:B------:R-:W-:Y:S01]  /*de20*/  FMUL R14, R52.reuse, R14 ;  /* 0x0000000e340e7220 */ /* 0x040fe20000400000 */
[----:B------:R-:W-:Y:S01]  /*de30*/  LOP3.LUT R27, R77, 0xffff0000, RZ, 0xc0, !PT ;  /* 0xffff00004d1b7812 */ /* 0x000fe200078ec0ff */
[C---:B------:R-:W-:Y:S01]  /*de40*/  FFMA R11, R53.reuse, R73, R11 ;  /* 0x00000049350b7223 */ /* 0x040fe2000000000b */
[----:B------:R-:W-:Y:S01]  /*de50*/  FMUL R15, R52, R15 ;  /* 0x0000000f340f7220 */ /* 0x000fe20000400000 */
[----:B------:R-:W-:Y:S01]  /*de60*/  SHF.L.U32 R40, R78, 0x10, RZ ;  /* 0x000000104e287819 */ /* 0x000fe200000006ff */
[C---:B------:R-:W-:Y:S01]  /*de70*/  FFMA R12, R53.reuse, R24, R12 ;  /* 0x00000018350c7223 */ /* 0x040fe2000000000c */
[----:B------:R-:W-:Y:S01]  /*de80*/  FMUL R16, R52, R16 ;  /* 0x0000001034107220 */ /* 0x000fe20000400000 */
[----:B------:R-:W-:Y:S01]  /*de90*/  LOP3.LUT R74, R78, 0xffff0000, RZ, 0xc0, !PT ;  /* 0xffff00004e4a7812 */ /* 0x000fe200078ec0ff */
[----:B------:R-:W-:Y:S01]  /*dea0*/  FFMA R13, R53, R25, R13 ;  /* 0x00000019350d7223 */ /* 0x000fe2000000000d */
[C---:B------:R-:W-:Y:S01]  /*deb0*/  FMUL R17, R52.reuse, R17 ;  /* 0x0000001134117220 */ /* 0x040fe20000400000 */
[----:B------:R-:W-:Y:S01]  /*dec0*/  SHF.L.U32 R75, R79, 0x10, RZ ;  /* 0x000000104f4b7819 */ /* 0x000fe200000006ff */
[----:B------:R-:W-:Y:S01]  /*ded0*/  FFMA R14, R53, R26, R14 ;  /* 0x0000001a350e7223 */ /* 0x000fe2000000000e */
[----:B------:R-:W-:Y:S01]  /*dee0*/  F2FP.BF16.F32.PACK_AB R20, R21, R20 ;  /* 0x000000141514723e */ /* 0x000fe200000010ff */
[C---:B------:R-:W-:Y:S01]  /*def0*/  FMUL R18, R52.reuse, R18 ;  /* 0x0000001234127220 */ /* 0x040fe20000400000 */
[----:B------:R-:W-:Y:S01]  /*df00*/  LOP3.LUT R76, R79, 0xffff0000, RZ, 0xc0, !PT ;  /* 0xffff00004f4c7812 */ /* 0x000fe200078ec0ff */
[----:B------:R-:W-:Y:S01]  /*df10*/  FFMA R15, R53, R27, R15 ;  /* 0x0000001b350f7223 */ /* 0x000fe2000000000f */
[----:B------:R-:W-:Y:S01]  /*df20*/  F2FP.BF16.F32.PACK_AB R21, R23, R22 ;  /* 0x000000161715723e */ /* 0x000fe200000010ff */
[----:B------:R-:W-:Y:S01]  /*df30*/  FMUL R19, R52, R19 ;  /* 0x0000001334137220 */ /* 0x000fe20000400000 */
[----:B------:R-:W-:Y:S01]  /*df40*/  F2FP.BF16.F32.PACK_AB R22, R9, R8 ;  /* 0x000000080916723e */ /* 0x000fe200000010ff */
[----:B------:R-:W-:Y:S01]  /*df50*/  FFMA R16, R53, R40, R16 ;  /* 0x0000002835107223 */ /* 0x000fe20000000010 */
[----:B------:R-:W-:Y:S01]  /*df60*/  F2FP.BF16.F32.PACK_AB R23, R11, R10 ;  /* 0x0000000a0b17723e */ /* 0x000fe200000010ff */
[C---:B------:R-:W-:Y:S01]  /*df70*/  FFMA R17, R53.reuse, R74, R17 ;  /* 0x0000004a35117223 */ /* 0x040fe20000000011 */
[C---:B------:R-:W-:Y:S01]  /*df80*/  FFMA R18, R53.reuse, R75, R18 ;  /* 0x0000004b35127223 */ /* 0x040fe20000000012 */
[----:B------:R-:W-:Y:S01]  /*df90*/  FFMA R19, R53, R76, R19 ;  /* 0x0000004c35137223 */ /* 0x000fe20000000013 */
[----:B------:R-:W-:Y:S01]  /*dfa0*/  F2FP.BF16.F32.PACK_AB R12, R13, R12 ;  /* 0x0000000c0d0c723e */ /* 0x000fe200000010ff */
[----:B------:R1:W-:Y:S01]  /*dfb0*/  @!P1 STS.128 [R104+UR51+0x3a00], R20 ;  /* 0x003a001468009988 */ /* 0x0003e20008000c33 */
[----:B------:R-:W-:Y:S01]  /*dfc0*/  F2FP.BF16.F32.PACK_AB R13, R15, R14 ;  /* 0x0000000e0f0d723e */ /* 0x000fe200000010ff */
[----:B------:R-:W-:Y:S01]  /*dfd0*/  BSSY.RECONVERGENT B0, `(.L_x_186) ;  /* 0x000001a000007945 */ /* 0x000fe20003800200 */
[----:B------:R-:W-:Y:S02]  /*dfe0*/  F2FP.BF16.F32.PACK_AB R14, R17, R16 ;  /* 0x00000010110e723e */ /* 0x000fe400000010ff */
[----:B------:R-:W-:Y:S02]  /*dff0*/  F2FP.BF16.F32.PACK_AB R15, R19, R18 ;  /* 0x00000012130f723e */ /* 0x000fe400000010ff */
[----:B------:R-:W-:Y:S03]  /*e000*/  ISETP.NE.AND P0, PT, R98, RZ, PT ;  /* 0x000000ff6200720c */ /* 0x000fe60003f05270 */
[----:B------:R1:W-:Y:S01]  /*e010*/  @!P1 STS.128 [R103+0x3a00], R12 ;  /* 0x003a000c67009388 */ /* 0x0003e20000000c00 */
[----:B------:R-:W-:Y:S01]  /*e020*/  @!PT LDS RZ, [RZ] ;  /* 0x00000000fffff984 */ /* 0x000fe20000000800 */
[----:B------:R-:W-:Y:S01]  /*e030*/  @!PT LDS RZ, [RZ] ;  /* 0x00000000fffff984 */ /* 0x000fe20000000800 */
[----:B------:R-:W-:Y:S01]  /*e040*/  @!PT LDS RZ, [RZ] ;  /* 0x00000000fffff984 */ /* 0x000fe20000000800 */
[----:B------:R-:W-:Y:S01]  /*e050*/  @!PT LDS RZ, [RZ] ;  /* 0x00000000fffff984 */ /* 0x000fe20000000800 */
[----:B------:R2:W-:Y:S07]  /*e060*/  MEMBAR.ALL.CTA ;  /* 0x0000000000007992 */ /* 0x0005ee0000008000 */
[----:B--2---:R-:W2:Y:S02]  /*e070*/  FENCE.VIEW.ASYNC.S ;  /* 0x00000000000073c6 */ /* 0x004ea40000000000 */
        /* <DEDUP_REMOVED lines=15> */
.L_x_187:
[----:B------:R-:W-:Y:S05]  /*e170*/  BSYNC.RECONVERGENT B0 ;  /* 0x0000000000007941 */ /* 0x000fea0003800200 */
.L_x_186:
[----:B------:R-:W-:Y:S01]  /*e180*/  BAR.SYNC.DEFER_BLOCKING 0x1, 0x80 ;  /* 0x0042000000007b1d */ /* 0x000fe20000010000 */
[----:B------:R-:W-:Y:S01]  /*e190*/  UISETP.NE.AND UP0, UPT, UR56, -0x8, UPT ;  /* 0xfffffff83800788c */ /* 0x000fe2000bf05270 */
[----:B------:R-:W-:Y:S08]  /*e1a0*/  IADD3 R94, PT, PT, R94, 0x1, RZ ;  /* 0x000000015e5e7810 */ /* 0x000ff00007ffe0ff */
[----:B------:R-:W-:Y:S05]  /*e1b0*/  BRA.U !UP0, `(.L_x_188) ;  /* 0x0000000108287547 */ /* 0x000fea000b800000 */
[----:B------:R-:W-:Y:S01]  /*e1c0*/  ISETP.NE.AND P0, PT, R105, RZ, PT ;  /* 0x000000ff6900720c */ /* 0x000fe20003f05270 */
[----:B------:R-:W-:Y:S01]  /*e1d0*/  IMAD.U32 R2, RZ, RZ, UR57 ;  /* 0x00000039ff027e24 */ /* 0x000fe2000f8e00ff */
[----:B------:R-:W-:Y:S01]  /*e1e0*/  UIADD3 UR57, UPT, UPT, UR57, 0x1, URZ ;  /* 0x0000000139397890 */ /* 0x000fe2000fffe0ff */
[----:B------:R-:W-:Y:S03]  /*e1f0*/  IMAD.U32 R0, RZ, RZ, UR37 ;  /* 0x00000025ff007e24 */ /* 0x000fe6000f8e00ff */
[----:B------:R-:W-:Y:S04]  /*e200*/  UISETP.NE.AND UP0, UPT, UR57, 0x4, UPT ;  /* 0x000000043900788c */ /* 0x000fe8000bf05270 */
[----:B------:R-:W-:Y:S03]  /*e210*/  USEL UR57, UR57, URZ, UP0 ;  /* 0x000000ff39397287 */ /* 0x000fe60008000000 */
[----:B------:R-:W-:Y:S05]  /*e220*/  @P0 LEA R2, R2, UR51, 0x3 ;  /* 0x0000003302020c11 */ /* 0x000fea000f8e18ff */
[----:B------:R-:W-:Y:S05]  /*e230*/  @P0 VIADD R2, R2, 0x80 ;  /* 0x0000008002020836 */ /* 0x000fea0000000000 */
[----:B------:R-:W-:Y:S04]  /*e240*/  @P0 PRMT R0, R0, 0x654, R2 ;  /* 0x0000065400000816 */ /* 0x000fe80000000002 */
[----:B------:R2:W-:Y:S03]  /*e250*/  @P0 SYNCS.ARRIVE.TRANS64.RED.A1T0 RZ, [R0+URZ], RZ ;  /* 0x000000ff00ff09a7 */ /* 0x0005e600081004ff */
.L_x_188:
[----:B------:R-:W-:Y:S01]  /*e260*/  ISETP.NE.AND P2, PT, R100, RZ, PT ;  /* 0x000000ff6400720c */ /* 0x000fe20003f45270 */
[----:B------:R-:W-:Y:S01]  /*e270*/  VIADD R2, R50, UR38 ;  /* 0x0000002632027c36 */ /* 0x000fe20008000000 */
[----:B------:R-:W-:Y:S01]  /*e280*/  ISETP.NE.AND P0, PT, R102, 0x2, PT ;  /* 0x000000026600780c */ /* 0x000fe20003f05270 */
[----:B--2---:R-:W-:Y:S01]  /*e290*/  VIADD R0, R51, UR39 ;  /* 0x0000002733007c36 */ /* 0x004fe20008000000 */
[----:B------:R-:W-:Y:S01]  /*e2a0*/  ISETP.NE.AND P1, PT, R94, 0x2, PT ;  /* 0x000000025e00780c */ /* 0x000fe20003f25270 */
[----:B------:R-:W-:Y:S01]  /*e2b0*/  UIADD3 UR56, UPT, UPT, UR56, 0x8, URZ ;  /* 0x0000000838387890 */ /* 0x000fe2000fffe0ff */
[----:B------:R-:W-:Y:S02]  /*e2c0*/  R2UR UR12, R2 ;  /* 0x00000000020c72ca */ /* 0x000fe400000e0000 */
[----:B------:R-:W-:Y:S02]  /*e2d0*/  R2UR UR20, R0 ;  /* 0x00000000001472ca */ /* 0x000fe400000e0000 */
[----:B------:R-:W-:Y:S02]  /*e2e0*/  SEL R2, RZ, 0x1, P0 ;  /* 0x00000001ff027807 */ /* 0x000fe40000000000 */
[----:B------:R-:W-:Y:S02]  /*e2f0*/  SEL R0, RZ, 0x1, P1 ;  /* 0x00000001ff007807 */ /* 0x000fe40000800000 */
[----:B------:R-:W-:Y:S02]  /*e300*/  @P2 R2UR UR36, R91 ;  /* 0x000000005b2422ca */ /* 0x000fe400000e0000 */
[----:B------:R-:W-:Y:S02]  /*e310*/  LOP3.LUT R92, R92, R2, RZ, 0x3c, !PT ;  /* 0x000000025c5c7212 */ /* 0x000fe400078e3cff */
[----:B------:R-:W-:Y:S02]  /*e320*/  LOP3.LUT R93, R93, R0, RZ, 0x3c, !PT ;  /* 0x000000005d5d7212 */ /* 0x000fe400078e3cff */
[----:B------:R-:W-:Y:S02]  /*e330*/  SEL R102, R102, RZ, P0 ;  /* 0x000000ff66667207 */ /* 0x000fe40000000000 */
[----:B------:R-:W-:Y:S01]  /*e340*/  SEL R94, R94, RZ, P1 ;  /* 0x000000ff5e5e7207 */ /* 0x000fe20000800000 */
[----:B------:R-:W-:Y:S06]  /*e350*/  @P2 BRA `(.L_x_189) ;  /* 0xffffff7c00202947 */ /* 0x000fec000383ffff */
[----:B------:R-:W-:-:S09]  /*e360*/  UISETP.NE.AND UP0, UPT, UR50, URZ, UPT ;  /* 0x000000ff3200728c */ /* 0x000fd2000bf05270 */
[----:B------:R-:W-:Y:S05]  /*e370*/  BRA.U !UP0, `(.L_x_190) ;  /* 0x0000000108487547 */ /* 0x000fea000b800000 */
[----:B------:R-:W2:Y:S02]  /*e380*/  LDCU.64 UR4, c[0x0][0xc90] ;  /* 0x00019200ff0477ac */ /* 0x000ea40008000a00 */
[----:B--2---:R-:W-:-:S04]  /*e390*/  UISETP.NE.U32.AND UP0, UPT, UR4, URZ, UPT ;  /* 0x000000ff0400728c */ /* 0x004fc8000bf05070 */
[----:B------:R-:W-:-:S09]  /*e3a0*/  UISETP.NE.AND.EX UP0, UPT, UR5, URZ, UPT, UP0 ;  /* 0x000000ff0500728c */ /* 0x000fd2000bf05300 */
[----:B------:R-:W-:Y:S05]  /*e3b0*/  BRA.U UP0, `(.L_x_191) ;  /* 0x00000001000c7547 */ /* 0x000fea000b800000 */
[----:B------:R-:W-:-:S13]  /*e3c0*/  FSETP.NEU.AND P0, PT, R53, RZ, PT ;  /* 0x000000ff3500720b */ /* 0x000fda0003f0d000 */
[----:B------:R-:W-:Y:S05]  /*e3d0*/  @!P0 EXIT ;  /* 0x000000000000894d */ /* 0x000fea0003800000 */
[----:B------:R-:W-:Y:S05]  /*e3e0*/  BRA `(.L_x_190) ;  /* 0x00000000002c7947 */ /* 0x000fea0003800000 */
.L_x_191:
[----:B------:R-:W-:Y:S01]  /*e3f0*/  ISETP.NE.AND P0, PT, R101, RZ, PT ;  /* 0x000000ff6500720c */ /* 0x000fe20003f05270 */
[----:B------:R-:W-:-:S12]  /*e400*/  BSSY.RECONVERGENT B0, `(.L_x_190) ;  /* 0x0000009000007945 */ /* 0x000fd80003800200 */
[----:B------:R-:W-:Y:S05]  /*e410*/  @P0 BRA `(.L_x_192) ;  /* 0x0000000000140947 */ /* 0x000fea0003800000 */
[----:B------:R-:W2:Y:S02]  /*e420*/  LDCU.64 UR4, c[0x0][0xc88] ;  /* 0x00019100ff0477ac */ /* 0x000ea40008000a00 */
[----:B--2---:R-:W-:-:S04]  /*e430*/  ISETP.NE.U32.AND P0, PT, RZ, UR4, PT ;  /* 0x00000004ff007c0c */ /* 0x004fc8000bf05070 */
[----:B------:R-:W-:-:S13]  /*e440*/  ISETP.NE.AND.EX P0, PT, RZ, UR5, PT, P0 ;  /* 0x00000005ff007c0c */ /* 0x000fda000bf05300 */
[----:B------:R-:W-:Y:S05]  /*e450*/  @!P0 EXIT ;  /* 0x000000000000894d */ /* 0x000fea0003800000 */
[----:B------:R-:W-:Y:S05]  /*e460*/  BRA `(.L_x_193) ;  /* 0x0000000000087947 */ /* 0x000fea0003800000 */
.L_x_192:
[----:B------:R-:W-:-:S13]  /*e470*/  FSETP.NEU.AND P0, PT, R53, RZ, PT ;  /* 0x000000ff3500720b */ /* 0x000fda0003f0d000 */
[----:B------:R-:W-:Y:S05]  /*e480*/  @!P0 EXIT ;  /* 0x000000000000894d */ /* 0x000fea0003800000 */
.L_x_193:
[----:B------:R-:W-:Y:S05]  /*e490*/  BSYNC.RECONVERGENT B0 ;  /* 0x0000000000007941 */ /* 0x000fea0003800200 */
.L_x_190:
[----:B------:R-:W-:Y:S01]  /*e4a0*/  ULEA UR4, UR57, UR51, 0x3 ;  /* 0x0000003339047291 */ /* 0x000fe2000f8e18ff */
[----:B------:R-:W-:-:S04]  /*e4b0*/  DEPBAR.LE SB0, 0x0 ;  /* 0x000080000000791a */ /* 0x000fc80000000000 */
[----:B------:R-:W-:-:S04]  /*e4c0*/  UIADD3 UR4, UPT, UPT, UR4, 0x80, URZ ;  /* 0x0000008004047890 */ /* 0x000fc8000fffe0ff */
[----:B------:R-:W-:-:S09]  /*e4d0*/  UPRMT UR4, UR37, 0x654, UR4 ;  /* 0x0000065425047896 */ /* 0x000fd20008000004 */
[----:B------:R-:W-:Y:S01]  /*e4e0*/  SYNCS.ARRIVE.TRANS64.RED.A1T0 RZ, [UR4], RZ ;  /* 0x000000ffffff79a7 */ /* 0x000fe20008100404 */
[----:B------:R-:W-:Y:S05]  /*e4f0*/  EXIT ;  /* 0x000000000000794d */ /* 0x000fea0003800000 */
.L_x_24:
[----:B--2---:R2:W1:Y:S02]  /*e500*/  SYNCS.PHASECHK.TRANS64.TRYWAIT P0, [R2+URZ+0x100], R3 ;  /* 0x00010003020075a7 */ /* 0x00446400080011ff */
[----:B-1----:R-:W-:Y:S05]  /*e510*/  @!P0 NANOSLEEP.SYNCS 0x989680 ;  /* 0x009896800000895d */ /* 0x002fea0003900000 */
[----:B------:R-:W1:Y:S02]  /*e520*/  @!P0 SYNCS.PHASECHK.TRANS64 P0, [R2+URZ+0x100], R3 ;  /* 0x00010003020085a7 */ /* 0x000e6400080010ff */
[----:B-1----:R-:W-:Y:S05]  /*e530*/  @!P0 BRA `(.L_x_24) ;  /* 0xfffffffc00f08947 */ /* 0x002fea000383ffff */
[----:B------:R-:W-:Y:S05]  /*e540*/  BRA `(.L_x_194) ;  /* 0xffffff34002c7947 */ /* 0x000fea000383ffff */
.L_x_27:
[----:B-1----:R-:W-:-:S07]  /*e550*/  MOV R2, UR33 ;  /* 0x0000002100027c02 */ /* 0x002fce0008000f00 */
.L_x_195:
[----:B-1----:R1:W2:Y:S02]  /*e560*/  SYNCS.PHASECHK.TRANS64.TRYWAIT P0, [R2+URZ+0x30], R4 ;  /* 0x00003004020075a7 */ /* 0x0022a400080011ff */
[----:B--2---:R-:W-:Y:S05]  /*e570*/  @!P0 NANOSLEEP.SYNCS 0x989680 ;  /* 0x009896800000895d */ /* 0x004fea0003900000 */
[----:B------:R-:W2:Y:S02]  /*e580*/  @!P0 SYNCS.PHASECHK.TRANS64 P0, [R2+URZ+0x30], R4 ;  /* 0x00003004020085a7 */ /* 0x000ea400080010ff */
[----:B--2---:R-:W-:Y:S05]  /*e590*/  @!P0 BRA `(.L_x_195) ;  /* 0xfffffffc00f08947 */ /* 0x004fea000383ffff */
[----:B------:R-:W-:Y:S05]  /*e5a0*/  BRA `(.L_x_26) ;  /* 0xffffff3400747947 */ /* 0x000fea000383ffff */
.L_x_36:
[----:B------:R-:W-:-:S07]  /*e5b0*/  MOV R2, UR33 ;  /* 0x0000002100027c02 */ /* 0x000fce0008000f00 */
.L_x_196:
[----:B-1----:R1:W2:Y:S02]  /*e5c0*/  SYNCS.PHASECHK.TRANS64.TRYWAIT P0, [R2+URZ+0x30], R4 ;  /* 0x00003004020075a7 */ /* 0x0022a400080011ff */
[----:B--2---:R-:W-:Y:S05]  /*e5d0*/  @!P0 NANOSLEEP.SYNCS 0x989680 ;  /* 0x009896800000895d */ /* 0x004fea0003900000 */
[----:B------:R-:W2:Y:S02]  /*e5e0*/  @!P0 SYNCS.PHASECHK.TRANS64 P0, [R2+URZ+0x30], R4 ;  /* 0x00003004020085a7 */ /* 0x000ea400080010ff */
[----:B--2---:R-:W-:Y:S05]  /*e5f0*/  @!P0 BRA `(.L_x_196) ;  /* 0xfffffffc00f08947 */ /* 0x004fea000383ffff */
[----:B------:R-:W-:Y:S05]  /*e600*/  BRA `(.L_x_35) ;  /* 0xffffff3800887947 */ /* 0x000fea000383ffff */
.L_x_43:
[----:B-1----:R1:W2:Y:S02]  /*e610*/  SYNCS.PHASECHK.TRANS64.TRYWAIT P0, [R2+URZ+0xb0], R3 ;  /* 0x0000b003020075a7 */ /* 0x0022a400080011ff */
[----:B--2---:R-:W-:Y:S05]  /*e620*/  @!P0 NANOSLEEP.SYNCS 0x989680 ;  /* 0x009896800000895d */ /* 0x004fea0003900000 */
[----:B------:R-:W2:Y:S02]  /*e630*/  @!P0 SYNCS.PHASECHK.TRANS64 P0, [R2+URZ+0xb0], R3 ;  /* 0x0000b003020085a7 */ /* 0x000ea400080010ff */
[----:B--2---:R-:W-:Y:S05]  /*e640*/  @!P0 BRA `(.L_x_43) ;  /* 0xfffffffc00f08947 */ /* 0x004fea000383ffff */
[----:B------:R-:W-:Y:S05]  /*e650*/  BRA `(.L_x_197) ;  /* 0xffffff3c007c7947 */ /* 0x000fea000383ffff */
.L_x_47:
[----:B----4-:R-:W-:-:S07]  /*e660*/  MOV R0, UR5 ;  /* 0x0000000500007c02 */ /* 0x010fce0008000f00 */
.L_x_198:
[----:B-1----:R1:W2:Y:S02]  /*e670*/  SYNCS.PHASECHK.TRANS64.TRYWAIT P0, [R0+URZ], R2 ;  /* 0x00000002000075a7 */ /* 0x0022a400080011ff */
[----:B--2---:R-:W-:Y:S05]  /*e680*/  @!P0 NANOSLEEP.SYNCS 0x989680 ;  /* 0x009896800000895d */ /* 0x004fea0003900000 */
[----:B------:R-:W2:Y:S02]  /*e690*/  @!P0 SYNCS.PHASECHK.TRANS64 P0, [R0+URZ], R2 ;  /* 0x00000002000085a7 */ /* 0x000ea400080010ff */
[----:B--2---:R-:W-:Y:S05]  /*e6a0*/  @!P0 BRA `(.L_x_198) ;  /* 0xfffffffc00f08947 */ /* 0x004fea000383ffff */
[----:B------:R-:W-:Y:S05]  /*e6b0*/  BRA `(.L_x_199) ;  /* 0xffffff4000f47947 */ /* 0x000fea000383ffff */
.L_x_48:
[----:B----4-:R-:W-:-:S07]  /*e6c0*/  MOV R0, UR5 ;  /* 0x0000000500007c02 */ /* 0x010fce0008000f00 */
.L_x_200:
[----:B-1----:R1:W2:Y:S02]  /*e6d0*/  SYNCS.PHASECHK.TRANS64.TRYWAIT P0, [R0+URZ], R3 ;  /* 0x00000003000075a7 */ /* 0x0022a400080011ff */
[----:B--2---:R-:W-:Y:S05]  /*e6e0*/  @!P0 NANOSLEEP.SYNCS 0x989680 ;  /* 0x009896800000895d */ /* 0x004fea0003900000 */
[----:B------:R-:W2:Y:S02]  /*e6f0*/  @!P0 SYNCS.PHASECHK.TRANS64 P0, [R0+URZ], R3 ;  /* 0x00000003000085a7 */ /* 0x000ea400080010ff */
[----:B--2---:R-:W-:Y:S05]  /*e700*/  @!P0 BRA `(.L_x_200) ;  /* 0xfffffffc00f08947 */ /* 0x004fea000383ffff */
[----:B------:R-:W-:Y:S05]  /*e710*/  BRA `(.L_x_201) ;  /* 0xffffff4400007947 */ /* 0x000fea000383ffff */
.L_x_49:
[----:B----4-:R-:W-:-:S07]  /*e720*/  MOV R0, UR5 ;  /* 0x0000000500007c02 */ /* 0x010fce0008000f00 */
.L_x_202:
[----:B-1----:R1:W2:Y:S02]  /*e730*/  SYNCS.PHASECHK.TRANS64.TRYWAIT P0, [R0+URZ], R3 ;  /* 0x00000003000075a7 */ /* 0x0022a400080011ff */
[----:B--2---:R-:W-:Y:S05]  /*e740*/  @!P0 NANOSLEEP.SYNCS 0x989680 ;  /* 0x009896800000895d */ /* 0x004fea0003900000 */
[----:B------:R-:W2:Y:S02]  /*e750*/  @!P0 SYNCS.PHASECHK.TRANS64 P0, [R0+URZ], R3 ;  /* 0x00000003000085a7 */ /* 0x000ea400080010ff */
[----:B--2---:R-:W-:Y:S05]  /*e760*/  @!P0 BRA `(.L_x_202) ;  /* 0xfffffffc00f08947 */ /* 0x004fea000383ffff */
[----:B------:R-:W-:Y:S05]  /*e770*/  BRA `(.L_x_203) ;  /* 0xffffff44000c7947 */ /* 0x000fea000383ffff */
.L_x_50:
[----:B----4-:R-:W-:-:S07]  /*e780*/  MOV R0, UR5 ;  /* 0x0000000500007c02 */ /* 0x010fce0008000f00 */
.L_x_204:
[----:B-1----:R1:W2:Y:S02]  /*e790*/  SYNCS.PHASECHK.TRANS64.TRYWAIT P0, [R0+URZ], R3 ;  /* 0x00000003000075a7 */ /* 0x0022a400080011ff */
[----:B--2---:R-:W-:Y:S05]  /*e7a0*/  @!P0 NANOSLEEP.SYNCS 0x989680 ;  /* 0x009896800000895d */ /* 0x004fea0003900000 */
[----:B------:R-:W2:Y:S02]  /*e7b0*/  @!P0 SYNCS.PHASECHK.TRANS64 P0, [R0+URZ], R3 ;  /* 0x00000003000085a7 */ /* 0x000ea400080010ff */
[----:B--2---:R-:W-:Y:S05]  /*e7c0*/  @!P0 BRA `(.L_x_204) ;  /* 0xfffffffc00f08947 */ /* 0x004fea000383ffff */
[----:B------:R-:W-:Y:S05]  /*e7d0*/  BRA `(.L_x_205) ;  /* 0xffffff4400187947 */ /* 0x000fea000383ffff */
.L_x_51:
[----:B----4-:R-:W-:-:S07]  /*e7e0*/  MOV R0, UR5 ;  /* 0x0000000500007c02 */ /* 0x010fce0008000f00 */
.L_x_206:
[----:B-1----:R1:W2:Y:S02]  /*e7f0*/  SYNCS.PHASECHK.TRANS64.TRYWAIT P0, [R0+URZ], R3 ;  /* 0x00000003000075a7 */ /* 0x0022a400080011ff */
[----:B--2---:R-:W-:Y:S05]  /*e800*/  @!P0 NANOSLEEP.SYNCS 0x989680 ;  /* 0x009896800000895d */ /* 0x004fea0003900000 */
[----:B------:R-:W2:Y:S02]  /*e810*/  @!P0 SYNCS.PHASECHK.TRANS64 P0, [R0+URZ], R3 ;  /* 0x00000003000085a7 */ /* 0x000ea400080010ff */
[----:B--2---:R-:W-:Y:S05]  /*e820*/  @!P0 BRA `(.L_x_206) ;  /* 0xfffffffc00f08947 */ /* 0x004fea000383ffff */
[----:B------:R-:W-:Y:S05]  /*e830*/  BRA `(.L_x_207) ;  /* 0xffffff4400247947 */ /* 0x000fea000383ffff */
.L_x_54:
[----:B--2---:R2:W3:Y:S02]  /*e840*/  SYNCS.PHASECHK.TRANS64.TRYWAIT P0, [R0+URZ+0xf0], R4 ;  /* 0x0000f004000075a7 */ /* 0x0044e400080011ff */
[----:B---3--:R-:W-:Y:S05]  /*e850*/  @!P0 NANOSLEEP.SYNCS 0x989680 ;  /* 0x009896800000895d */ /* 0x008fea0003900000 */
[----:B------:R-:W3:Y:S02]  /*e860*/  @!P0 SYNCS.PHASECHK.TRANS64 P0, [R0+URZ+0xf0], R4 ;  /* 0x0000f004000085a7 */ /* 0x000ee400080010ff */
[----:B---3--:R-:W-:Y:S05]  /*e870*/  @!P0 BRA `(.L_x_54) ;  /* 0xfffffffc00f08947 */ /* 0x008fea000383ffff */
[----:B------:R-:W-:Y:S05]  /*e880*/  BRA `(.L_x_208) ;  /* 0xffffff4400807947 */ /* 0x000fea000383ffff */
.L_x_55:
[----:B------:R-:W-:-:S07]  /*e890*/  MOV R0, UR5 ;  /* 0x0000000500007c02 */ /* 0x000fce0008000f00 */
.L_x_209:
[----:B--2---:R2:W3:Y:S02]  /*e8a0*/  SYNCS.PHASECHK.TRANS64.TRYWAIT P0, [R0+URZ+0xc0], R5 ;  /* 0x0000c005000075a7 */ /* 0x0044e400080011ff */
[----:B---3--:R-:W-:Y:S05]  /*e8b0*/  @!P0 NANOSLEEP.SYNCS 0x989680 ;  /* 0x009896800000895d */ /* 0x008fea0003900000 */
[----:B------:R-:W3:Y:S02]  /*e8c0*/  @!P0 SYNCS.PHASECHK.TRANS64 P0, [R0+URZ+0xc0], R5 ;  /* 0x0000c005000085a7 */ /* 0x000ee400080010ff */
[----:B---3--:R-:W-:Y:S05]  /*e8d0*/  @!P0 BRA `(.L_x_209) ;  /* 0xfffffffc00f08947 */ /* 0x008fea000383ffff */
[----:B------:R-:W-:Y:S05]  /*e8e0*/  BRA `(.L_x_210) ;  /* 0xffffff4400907947 */ /* 0x000fea000383ffff */
.L_x_56:
[----:B--2---:R2:W3:Y:S02]  /*e8f0*/  SYNCS.PHASECHK.TRANS64.TRYWAIT P1, [R0+URZ+0xb0], R4 ;  /* 0x0000b004000075a7 */ /* 0x0044e400080211ff */
[----:B---3--:R-:W-:Y:S05]  /*e900*/  @!P1 NANOSLEEP.SYNCS 0x989680 ;  /* 0x009896800000995d */ /* 0x008fea0003900000 */
[----:B------:R-:W3:Y:S02]  /*e910*/  @!P1 SYNCS.PHASECHK.TRANS64 P1, [R0+URZ+0xb0], R4 ;  /* 0x0000b004000095a7 */ /* 0x000ee400080210ff */
[----:B---3--:R-:W-:Y:S05]  /*e920*/  @!P1 BRA `(.L_x_56) ;  /* 0xfffffffc00f09947 */ /* 0x008fea000383ffff */
[----:B------:R-:W-:Y:S05]  /*e930*/  BRA `(.L_x_211) ;  /* 0xffffff4400c07947 */ /* 0x000fea000383ffff */
.L_x_59:
[----:B------:R-:W-:-:S07]  /*e940*/  MOV R0, UR5 ;  /* 0x0000000500007c02 */ /* 0x000fce0008000f00 */
.L_x_212:
[----:B--2---:R2:W3:Y:S02]  /*e950*/  SYNCS.PHASECHK.TRANS64.TRYWAIT P0, [R0+URZ+0xc0], R2 ;  /* 0x0000c002000075a7 */ /* 0x0044e400080011ff */
[----:B---3--:R-:W-:Y:S05]  /*e960*/  @!P0 NANOSLEEP.SYNCS 0x989680 ;  /* 0x009896800000895d */ /* 0x008fea0003900000 */
[----:B------:R-:W3:Y:S02]  /*e970*/  @!P0 SYNCS.PHASECHK.TRANS64 P0, [R0+URZ+0xc0], R2 ;  /* 0x0000c002000085a7 */ /* 0x000ee400080010ff */
[----:B---3--:R-:W-:Y:S05]  /*e980*/  @!P0 BRA `(.L_x_212) ;  /* 0xfffffffc00f08947 */ /* 0x008fea000383ffff */
[----:B------:R-:W-:Y:S05]  /*e990*/  BRA `(.L_x_58) ;  /* 0xffffff4800147947 */ /* 0x000fea000383ffff */
.L_x_66:
[----:B-1----:R1:W2:Y:S02]  /*e9a0*/  SYNCS.PHASECHK.TRANS64.TRYWAIT P1, [R0+URZ+0xb0], R2 ;  /* 0x0000b002000075a7 */ /* 0x0022a400080211ff */
[----:B--2---:R-:W-:Y:S05]  /*e9b0*/  @!P1 NANOSLEEP.SYNCS 0x989680 ;  /* 0x009896800000995d */ /* 0x004fea0003900000 */
[----:B------:R-:W2:Y:S02]  /*e9c0*/  @!P1 SYNCS.PHASECHK.TRANS64 P1, [R0+URZ+0xb0], R2 ;  /* 0x0000b002000095a7 */ /* 0x000ea400080210ff */
[----:B--2---:R-:W-:Y:S05]  /*e9d0*/  @!P1 BRA `(.L_x_66) ;  /* 0xfffffffc00f09947 */ /* 0x004fea000383ffff */
[----:B------:R-:W-:Y:S05]  /*e9e0*/  BRA `(.L_x_213) ;  /* 0xffffff5000287947 */ /* 0x000fea000383ffff */
.L_x_67:
[----:B------:R-:W-:-:S07]  /*e9f0*/  MOV R2, UR15 ;  /* 0x0000000f00027c02 */ /* 0x000fce0008000f00 */
.L_x_214:
[----:B-1----:R1:W2:Y:S02]  /*ea00*/  SYNCS.PHASECHK.TRANS64.TRYWAIT P0, [R2+URZ+0xe0], R0 ;  /* 0x0000e000020075a7 */ /* 0x0022a400080011ff */
[----:B--2---:R-:W-:Y:S05]  /*ea10*/  @!P0 NANOSLEEP.SYNCS 0x989680 ;  /* 0x009896800000895d */ /* 0x004fea0003900000 */
[----:B------:R-:W2:Y:S02]  /*ea20*/  @!P0 SYNCS.PHASECHK.TRANS64 P0, [R2+URZ+0xe0], R0 ;  /* 0x0000e000020085a7 */ /* 0x000ea400080010ff */
[----:B--2---:R-:W-:Y:S05]  /*ea30*/  @!P0 BRA `(.L_x_214) ;  /* 0xfffffffc00f08947 */ /* 0x004fea000383ffff */
[----:B------:R-:W-:Y:S05]  /*ea40*/  BRA `(.L_x_215) ;  /* 0xffffff5000607947 */ /* 0x000fea000383ffff */
.L_x_70:
[----:B------:R-:W-:Y:S07]  /*ea50*/  MOV R0, UR14 ;  /* 0x0000000e00007c02 */ /* 0x000fee0008000f00 */
.L_x_216:
[----:B-1----:R1:W2:Y:S02]  /*ea60*/  SYNCS.PHASECHK.TRANS64.TRYWAIT P0, [R0+URZ], R2 ;  /* 0x00000002000075a7 */ /* 0x0022a400080011ff */
[----:B--2---:R-:W-:Y:S05]  /*ea70*/  @!P0 NANOSLEEP.SYNCS 0x989680 ;  /* 0x009896800000895d */ /* 0x004fea0003900000 */
[----:B------:R-:W2:Y:S02]  /*ea80*/  @!P0 SYNCS.PHASECHK.TRANS64 P0, [R0+URZ], R2 ;  /* 0x00000002000085a7 */ /* 0x000ea400080010ff */
[----:B--2---:R-:W-:Y:S05]  /*ea90*/  @!P0 BRA `(.L_x_216) ;  /* 0xfffffffc00f08947 */ /* 0x004fea000383ffff */
[----:B------:R-:W-:Y:S05]  /*eaa0*/  BRA `(.L_x_69) ;  /* 0xffffff50007c7947 */ /* 0x000fea000383ffff */
.L_x_73:
[----:B------:R-:W-:-:S07]  /*eab0*/  MOV R0, UR5 ;  /* 0x0000000500007c02 */ /* 0x000fce0008000f00 */
.L_x_217:
[----:B--2---:R2:W4:Y:S02]  /*eac0*/  SYNCS.PHASECHK.TRANS64.TRYWAIT P0, [R0+URZ], R2 ;  /* 0x00000002000075a7 */ /* 0x00452400080011ff */
[----:B----4-:R-:W-:Y:S05]  /*ead0*/  @!P0 NANOSLEEP.SYNCS 0x989680 ;  /* 0x009896800000895d */ /* 0x010fea0003900000 */
[----:B------:R-:W4:Y:S02]  /*eae0*/  @!P0 SYNCS.PHASECHK.TRANS64 P0, [R0+URZ], R2 ;  /* 0x00000002000085a7 */ /* 0x000f2400080010ff */
[----:B----4-:R-:W-:Y:S05]  /*eaf0*/  @!P0 BRA `(.L_x_217) ;  /* 0xfffffffc00f08947 */ /* 0x010fea000383ffff */
[----:B------:R-:W-:Y:S05]  /*eb00*/  BRA `(.L_x_218) ;  /* 0xffffff54008c7947 */ /* 0x000fea000383ffff */
.L_x_74:
[----:B------:R-:W-:-:S07]  /*eb10*/  MOV R0, UR6 ;  /* 0x0000000600007c02 */ /* 0x000fce0008000f00 */
.L_x_219:
[----:B--2---:R2:W4:Y:S02]  /*eb20*/  SYNCS.PHASECHK.TRANS64.TRYWAIT P0, [R0+URZ], R2 ;  /* 0x00000002000075a7 */ /* 0x00452400080011ff */
[----:B----4-:R-:W-:Y:S05]  /*eb30*/  @!P0 NANOSLEEP.SYNCS 0x989680 ;  /* 0x009896800000895d */ /* 0x010fea0003900000 */
[----:B------:R-:W4:Y:S02]  /*eb40*/  @!P0 SYNCS.PHASECHK.TRANS64 P0, [R0+URZ], R2 ;  /* 0x00000002000085a7 */ /* 0x000f2400080010ff */
[----:B----4-:R-:W-:Y:S05]  /*eb50*/  @!P0 BRA `(.L_x_219) ;  /* 0xfffffffc00f08947 */ /* 0x010fea000383ffff */
[----:B------:R-:W-:Y:S05]  /*eb60*/  BRA `(.L_x_220) ;  /* 0xffffff5400987947 */ /* 0x000fea000383ffff */
.L_x_79:
[----:B--2---:R2:W1:Y:S02]  /*eb70*/  SYNCS.PHASECHK.TRANS64.TRYWAIT P0, [R0+URZ+0xb0], R2 ;  /* 0x0000b002000075a7 */ /* 0x00446400080011ff */
[----:B-1----:R-:W-:Y:S05]  /*eb80*/  @!P0 NANOSLEEP.SYNCS 0x989680 ;  /* 0x009896800000895d */ /* 0x002fea0003900000 */
[----:B------:R-:W1:Y:S02]  /*eb90*/  @!P0 SYNCS.PHASECHK.TRANS64 P0, [R0+URZ+0xb0], R2 ;  /* 0x0000b002000085a7 */ /* 0x000e6400080010ff */
[----:B-1----:R-:W-:Y:S05]  /*eba0*/  @!P0 BRA `(.L_x_79) ;  /* 0xfffffffc00f08947 */ /* 0x002fea000383ffff */
[----:B------:R-:W-:Y:S05]  /*ebb0*/  BRA `(.L_x_221) ;  /* 0xffffff58009c7947 */ /* 0x000fea000383ffff */
.L_x_82:
[----:B------:R-:W-:Y:S07]  /*ebc0*/  MOV R0, UR6 ;  /* 0x0000000600007c02 */ /* 0x000fee0008000f00 */
.L_x_222:
[----:B-1----:R1:W2:Y:S02]  /*ebd0*/  SYNCS.PHASECHK.TRANS64.TRYWAIT P0, [R0+URZ+0xa8], R2 ;  /* 0x0000a802000075a7 */ /* 0x0022a400080011ff */
[----:B--2---:R-:W-:Y:S05]  /*ebe0*/  @!P0 NANOSLEEP.SYNCS 0x989680 ;  /* 0x009896800000895d */ /* 0x004fea0003900000 */
[----:B------:R-:W2:Y:S02]  /*ebf0*/  @!P0 SYNCS.PHASECHK.TRANS64 P0, [R0+URZ+0xa8], R2 ;  /* 0x0000a802000085a7 */ /* 0x000ea400080010ff */
[----:B--2---:R-:W-:Y:S05]  /*ec00*/  @!P0 BRA `(.L_x_222) ;  /* 0xfffffffc00f08947 */ /* 0x004fea000383ffff */
[----:B------:R-:W-:Y:S05]  /*ec10*/  BRA `(.L_x_81) ;  /* 0xffffff5c00947947 */ /* 0x000fea000383ffff */
.L_x_85:
[----:B------:R-:W-:Y:S07]  /*ec20*/  MOV R0, UR6 ;  /* 0x0000000600007c02 */ /* 0x000fee0008000f00 */
.L_x_223:
[----:B-1----:R1:W2:Y:S02]  /*ec30*/  SYNCS.PHASECHK.TRANS64.TRYWAIT P0, [R0+URZ+0x80], R24 ;  /* 0x00008018000075a7 */ /* 0x0022a400080011ff */
[----:B--2---:R-:W-:Y:S05]  /*ec40*/  @!P0 NANOSLEEP.SYNCS 0x989680 ;  /* 0x009896800000895d */ /* 0x004fea0003900000 */
[----:B------:R-:W2:Y:S02]  /*ec50*/  @!P0 SYNCS.PHASECHK.TRANS64 P0, [R0+URZ+0x80], R24 ;  /* 0x00008018000085a7 */ /* 0x000ea400080010ff */
[----:B--2---:R-:W-:Y:S05]  /*ec60*/  @!P0 BRA `(.L_x_223) ;  /* 0xfffffffc00f08947 */ /* 0x004fea000383ffff */
[----:B------:R-:W-:Y:S05]  /*ec70*/  BRA `(.L_x_224) ;  /* 0xffffff5c00f07947 */ /* 0x000fea000383ffff */
.L_x_86:
[----:B------:R-:W-:Y:S07]  /*ec80*/  MOV R0, UR6 ;  /* 0x0000000600007c02 */ /* 0x000fee0008000f00 */
.L_x_225:
[----:B-1----:R1:W2:Y:S02]  /*ec90*/  SYNCS.PHASECHK.TRANS64.TRYWAIT P0, [R0+URZ+0x88], R24 ;  /* 0x00008818000075a7 */ /* 0x0022a400080011ff */
[----:B--2---:R-:W-:Y:S05]  /*eca0*/  @!P0 NANOSLEEP.SYNCS 0x989680 ;  /* 0x009896800000895d */ /* 0x004fea0003900000 */
[----:B------:R-:W2:Y:S02]  /*ecb0*/  @!P0 SYNCS.PHASECHK.TRANS64 P0, [R0+URZ+0x88], R24 ;  /* 0x00008818000085a7 */ /* 0x000ea400080010ff */
[----:B--2---:R-:W-:Y:S05]  /*ecc0*/  @!P0 BRA `(.L_x_225) ;  /* 0xfffffffc00f08947 */ /* 0x004fea000383ffff */
[----:B------:R-:W-:Y:S05]  /*ecd0*/  BRA `(.L_x_226) ;  /* 0xffffff6000487947 */ /* 0x000fea000383ffff */
.L_x_87:
[----:B------:R-:W-:Y:S07]  /*ece0*/  MOV R0, UR6 ;  /* 0x0000000600007c02 */ /* 0x000fee0008000f00 */
.L_x_227:
[----:B-1----:R1:W2:Y:S02]  /*ecf0*/  SYNCS.PHASECHK.TRANS64.TRYWAIT P0, [R0+URZ+0x90], R24 ;  /* 0x00009018000075a7 */ /* 0x0022a400080011ff */
[----:B--2---:R-:W-:Y:S05]  /*ed00*/  @!P0 NANOSLEEP.SYNCS 0x989680 ;  /* 0x009896800000895d */ /* 0x004fea0003900000 */
[----:B------:R-:W2:Y:S02]  /*ed10*/  @!P0 SYNCS.PHASECHK.TRANS64 P0, [R0+URZ+0x90], R24 ;  /* 0x00009018000085a7 */ /* 0x000ea400080010ff */
[----:B--2---:R-:W-:Y:S05]  /*ed20*/  @!P0 BRA `(.L_x_227) ;  /* 0xfffffffc00f08947 */ /* 0x004fea000383ffff */
[----:B------:R-:W-:Y:S05]  /*ed30*/  BRA `(.L_x_228) ;  /* 0xffffff6000a87947 */ /* 0x000fea000383ffff */
.L_x_88:
[----:B------:R-:W-:Y:S07]  /*ed40*/  MOV R0, UR6 ;  /* 0x0000000600007c02 */ /* 0x000fee0008000f00 */
.L_x_229:
[----:B-1----:R1:W2:Y:S02]  /*ed50*/  SYNCS.PHASECHK.TRANS64.TRYWAIT P0, [R0+URZ+0x98], R24 ;  /* 0x00009818000075a7 */ /* 0x0022a400080011ff */
[----:B--2---:R-:W-:Y:S05]  /*ed60*/  @!P0 NANOSLEEP.SYNCS 0x989680 ;  /* 0x009896800000895d */ /* 0x004fea0003900000 */
[----:B------:R-:W2:Y:S02]  /*ed70*/  @!P0 SYNCS.PHASECHK.TRANS64 P0, [R0+URZ+0x98], R24 ;  /* 0x00009818000085a7 */ /* 0x000ea400080010ff */
[----:B--2---:R-:W-:Y:S05]  /*ed80*/  @!P0 BRA `(.L_x_229) ;  /* 0xfffffffc00f08947 */ /* 0x004fea000383ffff */
[----:B------:R-:W-:Y:S05]  /*ed90*/  BRA `(.L_x_230) ;  /* 0xffffff6400087947 */ /* 0x000fea000383ffff */
.L_x_89:
[----:B------:R-:W-:Y:S07]  /*eda0*/  MOV R0, UR6 ;  /* 0x0000000600007c02 */ /* 0x000fee0008000f00 */
.L_x_231:
[----:B-1----:R1:W2:Y:S02]  /*edb0*/  SYNCS.PHASECHK.TRANS64.TRYWAIT P0, [R0+URZ+0x80], R30 ;  /* 0x0000801e000075a7 */ /* 0x0022a400080011ff */
[----:B--2---:R-:W-:Y:S05]  /*edc0*/  @!P0 NANOSLEEP.SYNCS 0x989680 ;  /* 0x009896800000895d */ /* 0x004fea0003900000 */
[----:B------:R-:W2:Y:S02]  /*edd0*/  @!P0 SYNCS.PHASECHK.TRANS64 P0, [R0+URZ+0x80], R30 ;  /* 0x0000801e000085a7 */ /* 0x000ea400080010ff */
[----:B--2---:R-:W-:Y:S05]  /*ede0*/  @!P0 BRA `(.L_x_231) ;  /* 0xfffffffc00f08947 */ /* 0x004fea000383ffff */
[----:B------:R-:W-:Y:S05]  /*edf0*/  BRA `(.L_x_232) ;  /* 0xffffff64006c7947 */ /* 0x000fea000383ffff */
.L_x_90:
[----:B------:R-:W-:Y:S07]  /*ee00*/  MOV R0, UR6 ;  /* 0x0000000600007c02 */ /* 0x000fee0008000f00 */
.L_x_233:
[----:B-1----:R1:W2:Y:S02]  /*ee10*/  SYNCS.PHASECHK.TRANS64.TRYWAIT P0, [R0+URZ+0x88], R30 ;  /* 0x0000881e000075a7 */ /* 0x0022a400080011ff */
[----:B--2---:R-:W-:Y:S05]  /*ee20*/  @!P0 NANOSLEEP.SYNCS 0x989680 ;  /* 0x009896800000895d */ /* 0x004fea0003900000 */
[----:B------:R-:W2:Y:S02]  /*ee30*/  @!P0 SYNCS.PHASECHK.TRANS64 P0, [R0+URZ+0x88], R30 ;  /* 0x0000881e000085a7 */ /* 0x000ea400080010ff */
[----:B--2---:R-:W-:Y:S05]  /*ee40*/  @!P0 BRA `(.L_x_233) ;  /* 0xfffffffc00f08947 */ /* 0x004fea000383ffff */
[----:B------:R-:W-:Y:S05]  /*ee50*/  BRA `(.L_x_234) ;  /* 0xffffff6400cc7947 */ /* 0x000fea000383ffff */
.L_x_91:
[----:B------:R-:W-:Y:S07]  /*ee60*/  MOV R0, UR6 ;  /* 0x0000000600007c02 */ /* 0x000fee0008000f00 */
.L_x_235:
[----:B-1----:R1:W2:Y:S02]  /*ee70*/  SYNCS.PHASECHK.TRANS64.TRYWAIT P0, [R0+URZ+0x90], R30 ;  /* 0x0000901e000075a7 */ /* 0x0022a400080011ff */
[----:B--2---:R-:W-:Y:S05]  /*ee80*/  @!P0 NANOSLEEP.SYNCS 0x989680 ;  /* 0x009896800000895d */ /* 0x004fea0003900000 */
[----:B------:R-:W2:Y:S02]  /*ee90*/  @!P0 SYNCS.PHASECHK.TRANS64 P0, [R0+URZ+0x90], R30 ;  /* 0x0000901e000085a7 */ /* 0x000ea400080010ff */
[----:B--2---:R-:W-:Y:S05]  /*eea0*/  @!P0 BRA `(.L_x_235) ;  /* 0xfffffffc00f08947 */ /* 0x004fea000383ffff */
[----:B------:R-:W-:Y:S05]  /*eeb0*/  BRA `(.L_x_236) ;  /* 0xffffff6800287947 */ /* 0x000fea000383ffff */
.L_x_92:
[----:B------:R-:W-:Y:S07]  /*eec0*/  MOV R0, UR6 ;  /* 0x0000000600007c02 */ /* 0x000fee0008000f00 */
.L_x_237:
[----:B-1----:R1:W2:Y:S02]  /*eed0*/  SYNCS.PHASECHK.TRANS64.TRYWAIT P0, [R0+URZ+0x98], R30 ;  /* 0x0000981e000075a7 */ /* 0x0022a400080011ff */
[----:B--2---:R-:W-:Y:S05]  /*eee0*/  @!P0 NANOSLEEP.SYNCS 0x989680 ;  /* 0x009896800000895d */ /* 0x004fea0003900000 */
[----:B------:R-:W2:Y:S02]  /*eef0*/  @!P0 SYNCS.PHASECHK.TRANS64 P0, [R0+URZ+0x98], R30 ;  /* 0x0000981e000085a7 */ /* 0x000ea400080010ff */
[----:B--2---:R-:W-:Y:S05]  /*ef00*/  @!P0 BRA `(.L_x_237) ;  /* 0xfffffffc00f08947 */ /* 0x004fea000383ffff */
[----:B------:R-:W-:Y:S05]  /*ef10*/  BRA `(.L_x_238) ;  /* 0xffffff6800c47947 */ /* 0x000fea000383ffff */
.L_x_94:
[----:B------:R-:W-:-:S07]  /*ef20*/  MOV R0, UR6 ;  /* 0x0000000600007c02 */ /* 0x000fce0008000f00 */
.L_x_239:
[----:B-1----:R1:W3:Y:S02]  /*ef30*/  SYNCS.PHASECHK.TRANS64.TRYWAIT P0, [R0+URZ+0x80], R24 ;  /* 0x00008018000075a7 */ /* 0x0022e400080011ff */
[----:B---3--:R-:W-:Y:S05]  /*ef40*/  @!P0 NANOSLEEP.SYNCS 0x989680 ;  /* 0x009896800000895d */ /* 0x008fea0003900000 */
[----:B------:R-:W3:Y:S02]  /*ef50*/  @!P0 SYNCS.PHASECHK.TRANS64 P0, [R0+URZ+0x80], R24 ;  /* 0x00008018000085a7 */ /* 0x000ee400080010ff */
[----:B---3--:R-:W-:Y:S05]  /*ef60*/  @!P0 BRA `(.L_x_239) ;  /* 0xfffffffc00f08947 */ /* 0x008fea000383ffff */
[----:B------:R-:W-:Y:S05]  /*ef70*/  BRA `(.L_x_240) ;  /* 0xffffff6c00447947 */ /* 0x000fea000383ffff */
.L_x_95:
[----:B-1----:R-:W-:-:S07]  /*ef80*/  MOV R0, UR6 ;  /* 0x0000000600007c02 */ /* 0x002fce0008000f00 */
.L_x_241:
[----:B-1----:R1:W3:Y:S02]  /*ef90*/  SYNCS.PHASECHK.TRANS64.TRYWAIT P0, [R0+URZ+0x88], R24 ;  /* 0x00008818000075a7 */ /* 0x0022e400080011ff */
[----:B---3--:R-:W-:Y:S05]  /*efa0*/  @!P0 NANOSLEEP.SYNCS 0x989680 ;  /* 0x009896800000895d */ /* 0x008fea0003900000 */
[----:B------:R-:W3:Y:S02]  /*efb0*/  @!P0 SYNCS.PHASECHK.TRANS64 P0, [R0+URZ+0x88], R24 ;  /* 0x00008818000085a7 */ /* 0x000ee400080010ff */
[----:B---3--:R-:W-:Y:S05]  /*efc0*/  @!P0 BRA `(.L_x_241) ;  /* 0xfffffffc00f08947 */ /* 0x008fea000383ffff */
[----:B------:R-:W-:Y:S05]  /*efd0*/  BRA `(.L_x_242) ;  /* 0xffffff6c00347947 */ /* 0x000fea000383ffff */
.L_x_96:
[----:B------:R-:W-:-:S07]  /*efe0*/  MOV R2, UR6 ;  /* 0x0000000600027c02 */ /* 0x000fce0008000f00 */
.L_x_243:
[----:B-1----:R1:W3:Y:S02]  /*eff0*/  SYNCS.PHASECHK.TRANS64.TRYWAIT P0, [R2+URZ+0x90], R24 ;  /* 0x00009018020075a7 */ /* 0x0022e400080011ff */
[----:B---3--:R-:W-:Y:S05]  /*f000*/  @!P0 NANOSLEEP.SYNCS 0x989680 ;  /* 0x009896800000895d */ /* 0x008fea0003900000 */
[----:B------:R-:W3:Y:S02]  /*f010*/  @!P0 SYNCS.PHASECHK.TRANS64 P0, [R2+URZ+0x90], R24 ;  /* 0x00009018020085a7 */ /* 0x000ee400080010ff */
[----:B---3--:R-:W-:Y:S05]  /*f020*/  @!P0 BRA `(.L_x_243) ;  /* 0xfffffffc00f08947 */ /* 0x008fea000383ffff */
[----:B------:R-:W-:Y:S05]  /*f030*/  BRA `(.L_x_244) ;  /* 0xffffff6c00287947 */ /* 0x000fea000383ffff */
.L_x_98:
[----:B--2---:R2:W4:Y:S02]  /*f040*/  SYNCS.PHASECHK.TRANS64.TRYWAIT P0, [R0+URZ+0xb0], R2 ;  /* 0x0000b002000075a7 */ /* 0x00452400080011ff */
[----:B----4-:R-:W-:Y:S05]  /*f050*/  @!P0 NANOSLEEP.SYNCS 0x989680 ;  /* 0x009896800000895d */ /* 0x010fea0003900000 */
[----:B------:R-:W4:Y:S02]  /*f060*/  @!P0 SYNCS.PHASECHK.TRANS64 P0, [R0+URZ+0xb0], R2 ;  /* 0x0000b002000085a7 */ /* 0x000f2400080010ff */
[----:B----4-:R-:W-:Y:S05]  /*f070*/  @!P0 BRA `(.L_x_98) ;  /* 0xfffffffc00f08947 */ /* 0x010fea000383ffff */
[----:B------:R-:W-:Y:S05]  /*f080*/  BRA `(.L_x_245) ;  /* 0xffffff6c00e87947 */ /* 0x000fea000383ffff */
.L_x_109:
[----:B-1----:R-:W-:Y:S04]  /*f090*/  MOV R4, UR51 ;  /* 0x0000003300047c02 */ /* 0x002fe80008000f00 */
[----:B------:R1:W2:Y:S03]  /*f0a0*/  SYNCS.PHASECHK.TRANS64.TRYWAIT P1, [R4+URZ+0x60], R5 ;  /* 0x00006005040075a7 */ /* 0x0002a600080211ff */
[----:B--2---:R-:W-:Y:S05]  /*f0b0*/  @!P1 NANOSLEEP.SYNCS 0x989680 ;  /* 0x009896800000995d */ /* 0x004fea0003900000 */
[----:B------:R-:W2:Y:S02]  /*f0c0*/  @!P1 SYNCS.PHASECHK.TRANS64 P1, [R4+URZ+0x60], R5 ;  /* 0x00006005040095a7 */ /* 0x000ea400080210ff */
[----:B--2---:R-:W-:Y:S05]  /*f0d0*/  @!P1 BRA `(.L_x_109) ;  /* 0xfffffffc00ec9947 */ /* 0x004fea000383ffff */
[----:B------:R-:W-:Y:S05]  /*f0e0*/  BRA `(.L_x_108) ;  /* 0xffffff7c00047947 */ /* 0x000fea000383ffff */
.L_x_111:
[----:B------:R1:W1:Y:S02]  /*f0f0*/  SYNCS.PHASECHK.TRANS64.TRYWAIT P0, [R58+URZ+0xd0], R3 ;  /* 0x0000d0033a0075a7 */ /* 0x00026400080011ff */
[----:B-1----:R-:W-:Y:S05]  /*f100*/  @!P0 NANOSLEEP.SYNCS 0x989680 ;  /* 0x009896800000895d */ /* 0x002fea0003900000 */
[----:B------:R-:W1:Y:S02]  /*f110*/  @!P0 SYNCS.PHASECHK.TRANS64 P0, [R58+URZ+0xd0], R3 ;  /* 0x0000d0033a0085a7 */ /* 0x000e6400080010ff */
[----:B-1----:R-:W-:Y:S05]  /*f120*/  @!P0 BRA `(.L_x_111) ;  /* 0xfffffffc00f08947 */ /* 0x002fea000383ffff */
[----:B------:R-:W-:Y:S05]  /*f130*/  BRA `(.L_x_110) ;  /* 0xffffff7c00287947 */ /* 0x000fea000383ffff */
.L_x_122:
[----:B-1----:R1:W3:Y:S02]  /*f140*/  SYNCS.PHASECHK.TRANS64.TRYWAIT P0, [R2+URZ+0x60], R0 ;  /* 0x00006000020075a7 */ /* 0x0022e400080011ff */
[----:B---3--:R-:W-:Y:S05]  /*f150*/  @!P0 NANOSLEEP.SYNCS 0x989680 ;  /* 0x009896800000895d */ /* 0x008fea0003900000 */
[----:B------:R-:W3:Y:S02]  /*f160*/  @!P0 SYNCS.PHASECHK.TRANS64 P0, [R2+URZ+0x60], R0 ;  /* 0x00006000020085a7 */ /* 0x000ee400080010ff */
[----:B---3--:R-:W-:Y:S05]  /*f170*/  @!P0 BRA `(.L_x_122) ;  /* 0xfffffffc00f08947 */ /* 0x008fea000383ffff */
[----:B------:R-:W-:Y:S05]  /*f180*/  BRA `(.L_x_121) ;  /* 0xffffff8800c47947 */ /* 0x000fea000383ffff */
.L_x_132:
[----:B-1----:R1:W3:Y:S02]  /*f190*/  SYNCS.PHASECHK.TRANS64.TRYWAIT P0, [R0+URZ+0x60], R20 ;  /* 0x00006014000075a7 */ /* 0x0022e400080011ff */
[----:B---3--:R-:W-:Y:S05]  /*f1a0*/  @!P0 NANOSLEEP.SYNCS 0x989680 ;  /* 0x009896800000895d */ /* 0x008fea0003900000 */
[----:B------:R-:W3:Y:S02]  /*f1b0*/  @!P0 SYNCS.PHASECHK.TRANS64 P0, [R0+URZ+0x60], R20 ;  /* 0x00006014000085a7 */ /* 0x000ee400080010ff */
[----:B---3--:R-:W-:Y:S05]  /*f1c0*/  @!P0 BRA `(.L_x_132) ;  /* 0xfffffffc00f08947 */ /* 0x008fea000383ffff */
[----:B------:R-:W-:Y:S05]  /*f1d0*/  BRA `(.L_x_131) ;  /* 0xffffff98005c7947 */ /* 0x000fea000383ffff */
.L_x_142:
[----:B-1----:R1:W3:Y:S02]  /*f1e0*/  SYNCS.PHASECHK.TRANS64.TRYWAIT P0, [R0+URZ+0x60], R20 ;  /* 0x00006014000075a7 */ /* 0x0022e400080011ff */
[----:B---3--:R-:W-:Y:S05]  /*f1f0*/  @!P0 NANOSLEEP.SYNCS 0x989680 ;  /* 0x009896800000895d */ /* 0x008fea0003900000 */
[----:B------:R-:W3:Y:S02]  /*f200*/  @!P0 SYNCS.PHASECHK.TRANS64 P0, [R0+URZ+0x60], R20 ;  /* 0x00006014000085a7 */ /* 0x000ee400080010ff */
[----:B---3--:R-:W-:Y:S05]  /*f210*/  @!P0 BRA `(.L_x_142) ;  /* 0xfffffffc00f08947 */ /* 0x008fea000383ffff */
[----:B------:R-:W-:Y:S05]  /*f220*/  BRA `(.L_x_141) ;  /* 0xffffffa400d87947 */ /* 0x000fea000383ffff */
.L_x_152:
[----:B-1----:R1:W3:Y:S02]  /*f230*/  SYNCS.PHASECHK.TRANS64.TRYWAIT P0, [R0+URZ+0x60], R20 ;  /* 0x00006014000075a7 */ /* 0x0022e400080011ff */
[----:B---3--:R-:W-:Y:S05]  /*f240*/  @!P0 NANOSLEEP.SYNCS 0x989680 ;  /* 0x009896800000895d */ /* 0x008fea0003900000 */
[----:B------:R-:W3:Y:S02]  /*f250*/  @!P0 SYNCS.PHASECHK.TRANS64 P0, [R0+URZ+0x60], R20 ;  /* 0x00006014000085a7 */ /* 0x000ee400080010ff */
[----:B---3--:R-:W-:Y:S05]  /*f260*/  @!P0 BRA `(.L_x_152) ;  /* 0xfffffffc00f08947 */ /* 0x008fea000383ffff */
[----:B------:R-:W-:Y:S05]  /*f270*/  BRA `(.L_x_151) ;  /* 0xffffffb4007c7947 */ /* 0x000fea000383ffff */
.L_x_162:
[----:B-1----:R1:W2:Y:S02]  /*f280*/  SYNCS.PHASECHK.TRANS64.TRYWAIT P0, [R0+URZ+0x60], R20 ;  /* 0x00006014000075a7 */ /* 0x0022a400080011ff */
[----:B--2---:R-:W-:Y:S05]  /*f290*/  @!P0 NANOSLEEP.SYNCS 0x989680 ;  /* 0x009896800000895d */ /* 0x004fea0003900000 */
[----:B------:R-:W2:Y:S02]  /*f2a0*/  @!P0 SYNCS.PHASECHK.TRANS64 P0, [R0+URZ+0x60], R20 ;  /* 0x00006014000085a7 */ /* 0x000ea400080010ff */
[----:B--2---:R-:W-:Y:S05]  /*f2b0*/  @!P0 BRA `(.L_x_162) ;  /* 0xfffffffc00f08947 */ /* 0x004fea000383ffff */
[----:B------:R-:W-:Y:S05]  /*f2c0*/  BRA `(.L_x_161) ;  /* 0xffffffc400107947 */ /* 0x000fea000383ffff */
.L_x_172:
[----:B-1----:R1:W2:Y:S02]  /*f2d0*/  SYNCS.PHASECHK.TRANS64.TRYWAIT P0, [R0+URZ+0x60], R20 ;  /* 0x00006014000075a7 */ /* 0x0022a400080011ff */
[----:B--2---:R-:W-:Y:S05]  /*f2e0*/  @!P0 NANOSLEEP.SYNCS 0x989680 ;  /* 0x009896800000895d */ /* 0x004fea0003900000 */
[----:B------:R-:W2:Y:S02]  /*f2f0*/  @!P0 SYNCS.PHASECHK.TRANS64 P0, [R0+URZ+0x60], R20 ;  /* 0x00006014000085a7 */ /* 0x000ea400080010ff */
[----:B--2---:R-:W-:Y:S05]  /*f300*/  @!P0 BRA `(.L_x_172) ;  /* 0xfffffffc00f08947 */ /* 0x004fea000383ffff */
[----:B------:R-:W-:Y:S05]  /*f310*/  BRA `(.L_x_171) ;  /* 0xffffffd000b87947 */ /* 0x000fea000383ffff */
.L_x_182:
[----:B--2---:R2:W3:Y:S02]  /*f320*/  SYNCS.PHASECHK.TRANS64.TRYWAIT P0, [R0+URZ+0x60], R106 ;  /* 0x0000606a000075a7 */ /* 0x0044e400080011ff */
[----:B---3--:R-:W-:Y:S05]  /*f330*/  @!P0 NANOSLEEP.SYNCS 0x989680 ;  /* 0x009896800000895d */ /* 0x008fea0003900000 */
[----:B------:R-:W3:Y:S02]  /*f340*/  @!P0 SYNCS.PHASECHK.TRANS64 P0, [R0+URZ+0x60], R106 ;  /* 0x0000606a000085a7 */ /* 0x000ee400080010ff */
[----:B---3--:R-:W-:Y:S05]  /*f350*/  @!P0 BRA `(.L_x_182) ;  /* 0xfffffffc00f08947 */ /* 0x008fea000383ffff */
[----:B------:R-:W-:Y:S05]  /*f360*/  BRA `(.L_x_181) ;  /* 0xffffffe000447947 */ /* 0x000fea000383ffff */
        .weak           $__internal_0_$__cuda_sm10x_tcgen05_guardrail_trap_col_being_dealloced_not_returned_by_alloc
        .type           $__internal_0_$__cuda_sm10x_tcgen05_guardrail_trap_col_being_dealloced_not_returned_by_alloc,@function
        .size           $__internal_0_$__cuda_sm10x_tcgen05_guardrail_trap_col_being_dealloced_not_returned_by_alloc,($__internal_1_$__cuda_sm10x_tcgen05_guardrail_trap_phase_invalid_during_alloc - $__internal_0_$__cuda_sm10x_tcgen05_guardrail_trap_col_being_dealloced_not_returned_by_alloc)
$__internal_0_$__cuda_sm10x_tcgen05_guardrail_trap_col_being_dealloced_not_returned_by_alloc:
[----:B------:R-:W-:Y:S05]  /*f370*/  BPT.TRAP 0x1 ;  /* 0x000000040000795c */ /* 0x000fea0000300000 */
[----:B------:R-:W-:-:S04]  /*f380*/  HFMA2 R3, -RZ, RZ, 0, 0 ;  /* 0x00000000ff037431 */ /* 0x000fc800000001ff */
[----:B------:R-:W-:Y:S05]  /*f390*/  RET.REL.NODEC R2 `(_ZN7cutlass13device_kernelINS_4gemm6kernel13GemmUniversalIN4cute5tupleIJiiiiEEENS1_10collective13CollectiveMmaINS1_46MainloopSm100TmaUmmaWarpSpecializedBlockScaledILi6ELi2ELi2ENS5_IJNS4_1CILi8EEENSA_ILi1EEESC_EEEEENS5_IJNSA_ILi128EEESF_NSA_ILi256EEEEEENS5_IJNS_12float_e2m1_tENS_13float_ue8m0_tEEEENS5_IJNS5_IJlSC_lEEENS4_6LayoutINS5_IJNS5_IJNS5_IJNSA_ILi32EEENSA_ILi4EEEEEEiEEESQ_NS5_IJSC_iEEEEEENS5_IJNS5_IJNS5_IJNSA_ILi16EEESO_EEEiEEENS5_IJNS5_IJNSA_ILi0EEESC_EEENSA_ILi512EEEEEENS5_IJSW_iEEEEEEEEEEESK_S13_NS4_8TiledMMAINS4_8MMA_AtomIJNS4_17SM100_MMA_MXF4_SSISI_SI_fSJ_Li128ELi128ELi32ELNS4_4UMMA5MajorE0ELS18_0ELNS17_7ScaleInE0ELS19_0EEEEEENSM_INS5_IJSC_SC_SC_EEENS5_IJSW_SW_SW_EEEEENS5_IJNS4_10UnderscoreES1F_S1F_EEEEENS5_IJNS4_13SM90_TMA_LOADES1I_EEENS5_IJNS4_14ComposedLayoutINS4_7SwizzleILi3ELi4ELi3EEENS4_18smem_ptr_flag_bitsILi4EEENSM_INS5_IJSB_SG_EEENS5_IJSG_SC_EEEEEEENSM_INS5_IJNS5_IJNS5_IJSP_SC_EEENS5_IJSN_NSA_ILi2EEEEEEEEESC_NS5_IJS1U_S1U_EEEEEENS5_IJNS5_IJNS5_IJSU_SY_EEESX_EEESW_NS5_IJS1U_SY_EEEEEEEEEEEvNS4_8identityENS5_IJNS4_23SM90_TMA_LOAD_MULTICASTES26_EEES24_vS25_EENS_8epilogue10collective18CollectiveEpilogueINS29_23Sm100TmaWarpSpecializedILi4ELi2ELi16ELb1ELb0EEEJNS5_IJNSA_ILi64EEESF_SG_EEENS5_IJNSM_IS2E_SC_EENSM_INS5_IJST_S1U_EEENS5_IJSC_S2E_EEEEEEEENS_10bfloat16_tESL_S2L_SL_NS29_6fusion15FusionCallbacksIS2D_NS2M_17LinearCombinationIS2L_fS2L_fLNS_15FloatRoundStyleE2EEES2F_S2K_JEEENS4_5SM1004TMEM4LOAD26SM100_TMEM_LOAD_32dp32b16xES1I_NS1K_INS1L_ILi1ELi4ELi3EEENS1N_ILi16EEENSM_INS5_IJSB_ST_EEENS5_IJST_SC_EEEEEEENS4_39AutoVectorizingCopyWithAssumedAlignmentILi128EEENS4_14SM90_TMA_STOREES31_S33_S33_EEEvvEEEEvNT_6ParamsE) ;  /* 0xffffff0c02187950 */ /* 0x000fea0003c3ffff */
        .weak           $__internal_1_$__cuda_sm10x_tcgen05_guardrail_trap_phase_invalid_during_alloc
        .type           $__internal_1_$__cuda_sm10x_tcgen05_guardrail_trap_phase_invalid_during_alloc,@function
        .size           $__internal_1_$__cuda_sm10x_tcgen05_guardrail_trap_phase_invalid_during_alloc,($__internal_2_$__cuda_sm10x_tcgen05_guardrail_trap_unallocated_columns_being_dealloced - $__internal_1_$__cuda_sm10x_tcgen05_guardrail_trap_phase_invalid_during_alloc)
$__internal_1_$__cuda_sm10x_tcgen05_guardrail_trap_phase_invalid_during_alloc:
[----:B------:R-:W-:Y:S05]  /*f3a0*/  BPT.TRAP 0x1 ;  /* 0x000000040000795c */ /* 0x000fea0000300000 */
[----:B------:R-:W-:-:S04]  /*f3b0*/  MOV R3, 0x0 ;  /* 0x0000000000037802 */ /* 0x000fc80000000f00 */
[----:B------:R-:W-:Y:S05]  /*f3c0*/  RET.REL.NODEC R2 `(_ZN7cutlass13device_kernelINS_4gemm6kernel13GemmUniversalIN4cute5tupleIJiiiiEEENS1_10collective13CollectiveMmaINS1_46MainloopSm100TmaUmmaWarpSpecializedBlockScaledILi6ELi2ELi2ENS5_IJNS4_1CILi8EEENSA_ILi1EEESC_EEEEENS5_IJNSA_ILi128EEESF_NSA_ILi256EEEEEENS5_IJNS_12float_e2m1_tENS_13float_ue8m0_tEEEENS5_IJNS5_IJlSC_lEEENS4_6LayoutINS5_IJNS5_IJNS5_IJNSA_ILi32EEENSA_ILi4EEEEEEiEEESQ_NS5_IJSC_iEEEEEENS5_IJNS5_IJNS5_IJNSA_ILi16EEESO_EEEiEEENS5_IJNS5_IJNSA_ILi0EEESC_EEENSA_ILi512EEEEEENS5_IJSW_iEEEEEEEEEEESK_S13_NS4_8TiledMMAINS4_8MMA_AtomIJNS4_17SM100_MMA_MXF4_SSISI_SI_fSJ_Li128ELi128ELi32ELNS4_4UMMA5MajorE0ELS18_0ELNS17_7ScaleInE0ELS19_0EEEEEENSM_INS5_IJSC_SC_SC_EEENS5_IJSW_SW_SW_EEEEENS5_IJNS4_10UnderscoreES1F_S1F_EEEEENS5_IJNS4_13SM90_TMA_LOADES1I_EEENS5_IJNS4_14ComposedLayoutINS4_7SwizzleILi3ELi4ELi3EEENS4_18smem_ptr_flag_bitsILi4EEENSM_INS5_IJSB_SG_EEENS5_IJSG_SC_EEEEEEENSM_INS5_IJNS5_IJNS5_IJSP_SC_EEENS5_IJSN_NSA_ILi2EEEEEEEEESC_NS5_IJS1U_S1U_EEEEEENS5_IJNS5_IJNS5_IJSU_SY_EEESX_EEESW_NS5_IJS1U_SY_EEEEEEEEEEEvNS4_8identityENS5_IJNS4_23SM90_TMA_LOAD_MULTICASTES26_EEES24_vS25_EENS_8epilogue10collective18CollectiveEpilogueINS29_23Sm100TmaWarpSpecializedILi4ELi2ELi16ELb1ELb0EEEJNS5_IJNSA_ILi64EEESF_SG_EEENS5_IJNSM_IS2E_SC_EENSM_INS5_IJST_S1U_EEENS5_IJSC_S2E_EEEEEEEENS_10bfloat16_tESL_S2L_SL_NS29_6fusion15FusionCallbacksIS2D_NS2M_17LinearCombinationIS2L_fS2L_fLNS_15FloatRoundStyleE2EEES2F_S2K_JEEENS4_5SM1004TMEM4LOAD26SM100_TMEM_LOAD_32dp32b16xES1I_NS1K_INS1L_ILi1ELi4ELi3EEENS1N_ILi16EEENSM_INS5_IJSB_ST_EEENS5_IJST_SC_EEEEEEENS4_39AutoVectorizingCopyWithAssumedAlignmentILi128EEENS4_14SM90_TMA_STOREES31_S33_S33_EEEvvEEEEvNT_6ParamsE) ;  /* 0xffffff0c020c7950 */ /* 0x000fea0003c3ffff */
        .weak           $__internal_2_$__cuda_sm10x_tcgen05_guardrail_trap_unallocated_columns_being_dealloced
        .type           $__internal_2_$__cuda_sm10x_tcgen05_guardrail_trap_unallocated_columns_being_dealloced,@function
        .size           $__internal_2_$__cuda_sm10x_tcgen05_guardrail_trap_unallocated_columns_being_dealloced,(.L_x_247 - $__internal_2_$__cuda_sm10x_tcgen05_guardrail_trap_unallocated_columns_being_dealloced)
$__internal_2_$__cuda_sm10x_tcgen05_guardrail_trap_unallocated_columns_being_dealloced:
[----:B------:R-:W-:Y:S05]  /*f3d0*/  BPT.TRAP 0x1 ;  /* 0x000000040000795c */ /* 0x000fea0000300000 */
[----:B------:R-:W-:-:S04]  /*f3e0*/  HFMA2 R3, -RZ, RZ, 0, 0 ;  /* 0x00000000ff037431 */ /* 0x000fc800000001ff */
[----:B------:R-:W-:Y:S05]  /*f3f0*/  RET.REL.NODEC R2 `(_ZN7cutlass13device_kernelINS_4gemm6kernel13GemmUniversalIN4cute5tupleIJiiiiEEENS1_10collective13CollectiveMmaINS1_46MainloopSm100TmaUmmaWarpSpecializedBlockScaledILi6ELi2ELi2ENS5_IJNS4_1CILi8EEENSA_ILi1EEESC_EEEEENS5_IJNSA_ILi128EEESF_NSA_ILi256EEEEEENS5_IJNS_12float_e2m1_tENS_13float_ue8m0_tEEEENS5_IJNS5_IJlSC_lEEENS4_6LayoutINS5_IJNS5_IJNS5_IJNSA_ILi32EEENSA_ILi4EEEEEEiEEESQ_NS5_IJSC_iEEEEEENS5_IJNS5_IJNS5_IJNSA_ILi16EEESO_EEEiEEENS5_IJNS5_IJNSA_ILi0EEESC_EEENSA_ILi512EEEEEENS5_IJSW_iEEEEEEEEEEESK_S13_NS4_8TiledMMAINS4_8MMA_AtomIJNS4_17SM100_MMA_MXF4_SSISI_SI_fSJ_Li128ELi128ELi32ELNS4_4UMMA5MajorE0ELS18_0ELNS17_7ScaleInE0ELS19_0EEEEEENSM_INS5_IJSC_SC_SC_EEENS5_IJSW_SW_SW_EEEEENS5_IJNS4_10UnderscoreES1F_S1F_EEEEENS5_IJNS4_13SM90_TMA_LOADES1I_EEENS5_IJNS4_14ComposedLayoutINS4_7SwizzleILi3ELi4ELi3EEENS4_18smem_ptr_flag_bitsILi4EEENSM_INS5_IJSB_SG_EEENS5_IJSG_SC_EEEEEEENSM_INS5_IJNS5_IJNS5_IJSP_SC_EEENS5_IJSN_NSA_ILi2EEEEEEEEESC_NS5_IJS1U_S1U_EEEEEENS5_IJNS5_IJNS5_IJSU_SY_EEESX_EEESW_NS5_IJS1U_SY_EEEEEEEEEEEvNS4_8identityENS5_IJNS4_23SM90_TMA_LOAD_MULTICASTES26_EEES24_vS25_EENS_8epilogue10collective18CollectiveEpilogueINS29_23Sm100TmaWarpSpecializedILi4ELi2ELi16ELb1ELb0EEEJNS5_IJNSA_ILi64EEESF_SG_EEENS5_IJNSM_IS2E_SC_EENSM_INS5_IJST_S1U_EEENS5_IJSC_S2E_EEEEEEEENS_10bfloat16_tESL_S2L_SL_NS29_6fusion15FusionCallbacksIS2D_NS2M_17LinearCombinationIS2L_fS2L_fLNS_15FloatRoundStyleE2EEES2F_S2K_JEEENS4_5SM1004TMEM4LOAD26SM100_TMEM_LOAD_32dp32b16xES1I_NS1K_INS1L_ILi1ELi4ELi3EEENS1N_ILi16EEENSM_INS5_IJSB_ST_EEENS5_IJST_SC_EEEEEEENS4_39AutoVectorizingCopyWithAssumedAlignmentILi128EEENS4_14SM90_TMA_STOREES31_S33_S33_EEEvvEEEEvNT_6ParamsE) ;  /* 0xffffff0c02007950 */ /* 0x000fea0003c3ffff */
.L_x_246:
[----:B------:R-:W-:-:S00]  /*f400*/  BRA `(.L_x_246) ;  /* 0xfffffffc00fc7947 */ /* 0x000fc0000383ffff */
[----:B------:R-:W-:-:S00]  /*f410*/  NOP ;  /* 0x0000000000007918 */ /* 0x000fc00000000000 */
        /* <DEDUP_REMOVED lines=14> */
.L_x_247:


//--------------------- .nv.global.init           --------------------------
	.section	.nv.global.init,"aw",@progbits
.nv.global.init:
	.type		$str$29,@object
	.size		$str$29,($str$30 - $str$29)
$str$29:
        /*0000*/ 	.byte	0x28, 0x61, 0x64, 0x64, 0x72, 0x65, 0x73, 0x73, 0x20, 0x26, 0x20, 0x6d, 0x61, 0x73, 0x6b, 0x29
        /*0010*/ 	.byte	0x20, 0x3d, 0x3d, 0x20, 0x30, 0x00
	.type		$str$30,@object
	.size		$str$30,($str$26 - $str$30)
$str$30:
        /*0016*/ 	.byte	0x2f, 0x74, 0x6d, 0x70, 0x2f, 0x63, 0x75, 0x74, 0x6c, 0x61, 0x73, 0x73, 0x5f, 0x73, 0x77, 0x65
        /*0026*/ 	.byte	0x65, 0x70, 0x5f, 0x73, 0x72, 0x63, 0x2f, 0x69, 0x6e, 0x63, 0x6c, 0x75, 0x64, 0x65, 0x2f, 0x63
        /*0036*/ 	.byte	0x75, 0x74, 0x65, 0x2f, 0x70, 0x6f, 0x69, 0x6e, 0x74, 0x65, 0x72, 0x5f, 0x66, 0x6c, 0x61, 0x67
        /*0046*/ 	.byte	0x67, 0x65, 0x64, 0x2e, 0x68, 0x70, 0x70, 0x00
	.type		$str$26,@object
	.size		$str$26,($str$25 - $str$26)
$str$26:
        /*004e*/ 	.byte	0x2f, 0x74, 0x6d, 0x70, 0x2f, 0x63, 0x75, 0x74, 0x6c, 0x61, 0x73, 0x73, 0x5f, 0x73, 0x77, 0x65
        /*005e*/ 	.byte	0x65, 0x70, 0x5f, 0x73, 0x72, 0x63, 0x2f, 0x69, 0x6e, 0x63, 0x6c, 0x75, 0x64, 0x65, 0x2f, 0x63
        /*006e*/ 	.byte	0x75, 0x74, 0x65, 0x2f, 0x61, 0x74, 0x6f, 0x6d, 0x2f, 0x63, 0x6f, 0x70, 0x79, 0x5f, 0x74, 0x72
        /*007e*/ 	.byte	0x61, 0x69, 0x74, 0x73, 0x5f, 0x73, 0x6d, 0x31, 0x30, 0x30, 0x2e, 0x68, 0x70, 0x70, 0x00
	.type		$str$25,@object
	.size		$str$25,(__unnamed_1 - $str$25)
$str$25:
        /*008d*/ 	.byte	0x28, 0x28, 0x75, 0x69, 0x6e, 0x74, 0x33, 0x32, 0x5f, 0x74, 0x28, 0x74, 0x68, 0x72, 0x65, 0x61
        /*009d*/ 	.byte	0x64, 0x49, 0x64, 0x78, 0x2e, 0x78, 0x29, 0x20, 0x2f, 0x20, 0x33, 0x32, 0x29, 0x20, 0x25, 0x20
        /*00ad*/ 	.byte	0x34, 0x29, 0x20, 0x3d, 0x3d, 0x20, 0x28, 0x28, 0x28, 0x74, 0x6d, 0x65, 0x6d, 0x5f, 0x61, 0x64
        /*00bd*/ 	.byte	0x64, 0x72, 0x20, 0x3e, 0x3e, 0x20, 0x31, 0x36, 0x29, 0x20, 0x2f, 0x20, 0x33, 0x32, 0x29, 0x20
        /*00cd*/ 	.byte	0x25, 0x20, 0x34, 0x29, 0x00
	.type		__unnamed_1,@object
	.size		__unnamed_1,(__unnamed_2 - __unnamed_1)
__unnamed_1:
        /*00d2*/ 	.byte	0x61, 0x75, 0x74, 0x6f, 0x20, 0x63, 0x75, 0x74, 0x65, 0x3a, 0x3a, 0x61, 0x73, 0x5f, 0x70, 0x6f
        /* <DEDUP_REMOVED lines=24> */
        /*0262*/ 	.byte	0x43, 0x3c, 0x32, 0x30, 0x34, 0x38, 0x3e, 0x3e, 0x3e, 0x3e, 0x5d, 0x00
	.type		__unnamed_2,@object
	.size		__unnamed_2,(.L_2 - __unnamed_2)
__unnamed_2:
        /* <DEDUP_REMOVED lines=40> */
        /*04ee*/ 	.byte	0x3a, 0x3a, 0x43, 0x3c, 0x30, 0x3e, 0x3e, 0x3e, 0x3e, 0x5d, 0x00
.L_2:


//--------------------- .nv.shared._ZN7cutlass13device_kernelINS_4gemm6kernel13GemmUniversalIN4cute5tupleIJiiiiEEENS1_10collective13CollectiveMmaINS1_46MainloopSm100TmaUmmaWarpSpecializedBlockScaledILi6ELi2ELi2ENS5_IJNS4_1CILi8EEENSA_ILi1EEESC_EEEEENS5_IJNSA_ILi128EEESF_NSA_ILi256EEEEEENS5_IJNS_12float_e2m1_tENS_13float_ue8m0_tEEEENS5_IJNS5_IJlSC_lEEENS4_6LayoutINS5_IJNS5_IJNS5_IJNSA_ILi32EEENSA_ILi4EEEEEEiEEESQ_NS5_IJSC_iEEEEEENS5_IJNS5_IJNS5_IJNSA_ILi16EEESO_EEEiEEENS5_IJNS5_IJNSA_ILi0EEESC_EEENSA_ILi512EEEEEENS5_IJSW_iEEEEEEEEEEESK_S13_NS4_8TiledMMAINS4_8MMA_AtomIJNS4_17SM100_MMA_MXF4_SSISI_SI_fSJ_Li128ELi128ELi32ELNS4_4UMMA5MajorE0ELS18_0ELNS17_7ScaleInE0ELS19_0EEEEEENSM_INS5_IJSC_SC_SC_EEENS5_IJSW_SW_SW_EEEEENS5_IJNS4_10UnderscoreES1F_S1F_EEEEENS5_IJNS4_13SM90_TMA_LOADES1I_EEENS5_IJNS4_14ComposedLayoutINS4_7SwizzleILi3ELi4ELi3EEENS4_18smem_ptr_flag_bitsILi4EEENSM_INS5_IJSB_SG_EEENS5_IJSG_SC_EEEEEEENSM_INS5_IJNS5_IJNS5_IJSP_SC_EEENS5_IJSN_NSA_ILi2EEEEEEEEESC_NS5_IJS1U_S1U_EEEEEENS5_IJNS5_IJNS5_IJSU_SY_EEESX_EEESW_NS5_IJS1U_SY_EEEEEEEEEEEvNS4_8identityENS5_IJNS4_23SM90_TMA_LOAD_MULTICASTES26_EEES24_vS25_EENS_8epilogue10collective18CollectiveEpilogueINS29_23Sm100TmaWarpSpecializedILi4ELi2ELi16ELb1ELb0EEEJNS5_IJNSA_ILi64EEESF_SG_EEENS5_IJNSM_IS2E_SC_EENSM_INS5_IJST_S1U_EEENS5_IJSC_S2E_EEEEEEEENS_10bfloat16_tESL_S2L_SL_NS29_6fusion15FusionCallbacksIS2D_NS2M_17LinearCombinationIS2L_fS2L_fLNS_15FloatRoundStyleE2EEES2F_S2K_JEEENS4_5SM1004TMEM4LOAD26SM100_TMEM_LOAD_32dp32b16xES1I_NS1K_INS1L_ILi1ELi4ELi3EEENS1N_ILi16EEENSM_INS5_IJSB_ST_EEENS5_IJST_SC_EEEEEEENS4_39AutoVectorizingCopyWithAssumedAlignmentILi128EEENS4_14SM90_TMA_STOREES31_S33_S33_EEEvvEEEEvNT_6ParamsE --------------------------
	.section	.nv.shared._ZN7cutlass13device_kernelINS_4gemm6kernel13GemmUniversalIN4cute5tupleIJiiiiEEENS1_10collective13CollectiveMmaINS1_46MainloopSm100TmaUmmaWarpSpecializedBlockScaledILi6ELi2ELi2ENS5_IJNS4_1CILi8EEENSA_ILi1EEESC_EEEEENS5_IJNSA_ILi128EEESF_NSA_ILi256EEEEEENS5_IJNS_12float_e2m1_tENS_13float_ue8m0_tEEEENS5_IJNS5_IJlSC_lEEENS4_6LayoutINS5_IJNS5_IJNS5_IJNSA_ILi32EEENSA_ILi4EEEEEEiEEESQ_NS5_IJSC_iEEEEEENS5_IJNS5_IJNS5_IJNSA_ILi16EEESO_EEEiEEENS5_IJNS5_IJNSA_ILi0EEESC_EEENSA_ILi512EEEEEENS5_IJSW_iEEEEEEEEEEESK_S13_NS4_8TiledMMAINS4_8MMA_AtomIJNS4_17SM100_MMA_MXF4_SSISI_SI_fSJ_Li128ELi128ELi32ELNS4_4UMMA5MajorE0ELS18_0ELNS17_7ScaleInE0ELS19_0EEEEEENSM_INS5_IJSC_SC_SC_EEENS5_IJSW_SW_SW_EEEEENS5_IJNS4_10UnderscoreES1F_S1F_EEEEENS5_IJNS4_13SM90_TMA_LOADES1I_EEENS5_IJNS4_14ComposedLayoutINS4_7SwizzleILi3ELi4ELi3EEENS4_18smem_ptr_flag_bitsILi4EEENSM_INS5_IJSB_SG_EEENS5_IJSG_SC_EEEEEEENSM_INS5_IJNS5_IJNS5_IJSP_SC_EEENS5_IJSN_NSA_ILi2EEEEEEEEESC_NS5_IJS1U_S1U_EEEEEENS5_IJNS5_IJNS5_IJSU_SY_EEESX_EEESW_NS5_IJS1U_SY_EEEEEEEEEEEvNS4_8identityENS5_IJNS4_23SM90_TMA_LOAD_MULTICASTES26_EEES24_vS25_EENS_8epilogue10collective18CollectiveEpilogueINS29_23Sm100TmaWarpSpecializedILi4ELi2ELi16ELb1ELb0EEEJNS5_IJNSA_ILi64EEESF_SG_EEENS5_IJNSM_IS2E_SC_EENSM_INS5_IJST_S1U_EEENS5_IJSC_S2E_EEEEEEEENS_10bfloat16_tESL_S2L_SL_NS29_6fusion15FusionCallbacksIS2D_NS2M_17LinearCombinationIS2L_fS2L_fLNS_15FloatRoundStyleE2EEES2F_S2K_JEEENS4_5SM1004TMEM4LOAD26SM100_TMEM_LOAD_32dp32b16xES1I_NS1K_INS1L_ILi1ELi4ELi3EEENS1N_ILi16EEENSM_INS5_IJSB_ST_EEENS5_IJST_SC_EEEEEEENS4_39AutoVectorizingCopyWithAssumedAlignmentILi128EEENS4_14SM90_TMA_STOREES31_S33_S33_EEEvvEEEEvNT_6ParamsE,"aw",@nobits
	.sectionflags	@""
	.align	16
	.zero		1024


//--------------------- .nv.shared.reserved.0     --------------------------
	.section	.nv.shared.reserved.0,"aw",@nobits
	.weak		__nv_reservedSMEM_offset_0_alias
	.size		__nv_reservedSMEM_offset_0_alias, 0, 64
	.other		__nv_reservedSMEM_offset_0_alias,@"STO_CUDA_RESERVED_SHARED STV_DEFAULT"
__nv_reservedSMEM_offset_0_alias:
	.zero		0
.nv.shared.reserved.0:
	.zero		64
	.weak		__nv_reservedSMEM_tcgen05_partition
	.type		__nv_reservedSMEM_tcgen05_partition,@object
	.size		__nv_reservedSMEM_tcgen05_partition,(.L_0 - __nv_reservedSMEM_tcgen05_partition)
__nv_reservedSMEM_tcgen05_partition:
	.zero		32
.L_0:


//--------------------- .nv.global                --------------------------
	.section	.nv.global,"aw",@nobits
.nv.global:
	.type		_ZN40_INTERNAL_54a9ec23_4_k_cu_bba346ba_275484cute1_E,@object
	.size		_ZN40_INTERNAL_54a9ec23_4_k_cu_bba346ba_275484cute1_E,(_ZN40_INTERNAL_54a9ec23_4_k_cu_bba346ba_275484cuda3std3__45__cpo6cbeginE - _ZN40_INTERNAL_54a9ec23_4_k_cu_bba346ba_275484cute1_E)
_ZN40_INTERNAL_54a9ec23_4_k_cu_bba346ba_275484cute1_E:
	.zero		1
	.type		_ZN40_INTERNAL_54a9ec23_4_k_cu_bba346ba_275484cuda3std3__45__cpo6cbeginE,@object
	.size		_ZN40_INTERNAL_54a9ec23_4_k_cu_bba346ba_275484cuda3std3__45__cpo6cbeginE,(_ZN40_INTERNAL_54a9ec23_4_k_cu_bba346ba_275484cuda3std3__48in_placeE - _ZN40_INTERNAL_54a9ec23_4_k_cu_bba346ba_275484cuda3std3__45__cpo6cbeginE)
_ZN40_INTERNAL_54a9ec23_4_k_cu_bba346ba_275484cuda3std3__45__cpo6cbeginE:
	.zero		1
	.type		_ZN40_INTERNAL_54a9ec23_4_k_cu_bba346ba_275484cuda3std3__48in_placeE,@object
	.size		_ZN40_INTERNAL_54a9ec23_4_k_cu_bba346ba_275484cuda3std3__48in_placeE,(_ZN40_INTERNAL_54a9ec23_4_k_cu_bba346ba_275484cuda3std6ranges3__45__cpo9iter_moveE - _ZN40_INTERNAL_54a9ec23_4_k_cu_bba346ba_275484cuda3std3__48in_placeE)
_ZN40_INTERNAL_54a9ec23_4_k_cu_bba346ba_275484cuda3std3__48in_placeE:
	.zero		1
	.type		_ZN40_INTERNAL_54a9ec23_4_k_cu_bba346ba_275484cuda3std6ranges3__45__cpo9iter_moveE,@object
	.size		_ZN40_INTERNAL_54a9ec23_4_k_cu_bba346ba_275484cuda3std6ranges3__45__cpo9iter_moveE,(_ZN40_INTERNAL_54a9ec23_4_k_cu_bba346ba_275484cuda3std3__45__cpo5beginE - _ZN40_INTERNAL_54a9ec23_4_k_cu_bba346ba_275484cuda3std6ranges3__45__cpo9iter_moveE)
_ZN40_INTERNAL_54a9ec23_4_k_cu_bba346ba_275484cuda3std6ranges3__45__cpo9iter_moveE:
	.zero		1
	.type		_ZN40_INTERNAL_54a9ec23_4_k_cu_bba346ba_275484cuda3std3__45__cpo5beginE,@object
	.size		_ZN40_INTERNAL_54a9ec23_4_k_cu_bba346ba_275484cuda3std3__45__cpo5beginE,(_ZN40_INTERNAL_54a9ec23_4_k_cu_bba346ba_275484cuda3std3__442_GLOBAL__N__54a9ec23_4_k_cu_bba346ba_275486ignoreE - _ZN40_INTERNAL_54a9ec23_4_k_cu_bba346ba_275484cuda3std3__45__cpo5beginE)
_ZN40_INTERNAL_54a9ec23_4_k_cu_bba346ba_275484cuda3std3__45__cpo5beginE:
	.zero		1
	.type		_ZN40_INTERNAL_54a9ec23_4_k_cu_bba346ba_275484cuda3std3__442_GLOBAL__N__54a9ec23_4_k_cu_bba346ba_275486ignoreE,@object
	.size		_ZN40_INTERNAL_54a9ec23_4_k_cu_bba346ba_275484cuda3std3__442_GLOBAL__N__54a9ec23_4_k_cu_bba346ba_275486ignoreE,(_ZN40_INTERNAL_54a9ec23_4_k_cu_bba346ba_275484cute7productE - _ZN40_INTERNAL_54a9ec23_4_k_cu_bba346ba_275484cuda3std3__442_GLOBAL__N__54a9ec23_4_k_cu_bba346ba_275486ignoreE)
_ZN40_INTERNAL_54a9ec23_4_k_cu_bba346ba_275484cuda3std3__442_GLOBAL__N__54a9ec23_4_k_cu_bba346ba_275486ignoreE:
	.zero		1
	.type		_ZN40_INTERNAL_54a9ec23_4_k_cu_bba346ba_275484cute7productE,@object
	.size		_ZN40_INTERNAL_54a9ec23_4_k_cu_bba346ba_275484cute7productE,(_ZN40_INTERNAL_54a9ec23_4_k_cu_bba346ba_275484cuda3std3__45__cpo3endE - _ZN40_INTERNAL_54a9ec23_4_k_cu_bba346ba_275484cute7productE)
_ZN40_INTERNAL_54a9ec23_4_k_cu_bba346ba_275484cute7productE:
	.zero		1
	.type		_ZN40_INTERNAL_54a9ec23_4_k_cu_bba346ba_275484cuda3std3__45__cpo3endE,@object
	.size		_ZN40_INTERNAL_54a9ec23_4_k_cu_bba346ba_275484cuda3std3__45__cpo3endE,(_ZN40_INTERNAL_54a9ec23_4_k_cu_bba346ba_275484cuda3std3__419piecewise_constructE - _ZN40_INTERNAL_54a9ec23_4_k_cu_bba346ba_275484cuda3std3__45__cpo3endE)
_ZN40_INTERNAL_54a9ec23_4_k_cu_bba346ba_275484cuda3std3__45__cpo3endE:
	.zero		1
	.type		_ZN40_INTERNAL_54a9ec23_4_k_cu_bba346ba_275484cuda3std3__419piecewise_constructE,@object
	.size		_ZN40_INTERNAL_54a9ec23_4_k_cu_bba346ba_275484cuda3std3__419piecewise_constructE,(_ZN40_INTERNAL_54a9ec23_4_k_cu_bba346ba_275484cuda3std3__45__cpo4cendE - _ZN40_INTERNAL_54a9ec23_4_k_cu_bba346ba_275484cuda3std3__419piecewise_constructE)
_ZN40_INTERNAL_54a9ec23_4_k_cu_bba346ba_275484cuda3std3__419piecewise_constructE:
	.zero		1
	.type		_ZN40_INTERNAL_54a9ec23_4_k_cu_bba346ba_275484cuda3std3__45__cpo4cendE,@object
	.size		_ZN40_INTERNAL_54a9ec23_4_k_cu_bba346ba_275484cuda3std3__45__cpo4cendE,(_ZN40_INTERNAL_54a9ec23_4_k_cu_bba346ba_275484cuda3std6ranges3__45__cpo4swapE - _ZN40_INTERNAL_54a9ec23_4_k_cu_bba346ba_275484cuda3std3__45__cpo4cendE)
_ZN40_INTERNAL_54a9ec23_4_k_cu_bba346ba_275484cuda3std3__45__cpo4cendE:
	.zero		1
	.type		_ZN40_INTERNAL_54a9ec23_4_k_cu_bba346ba_275484cuda3std6ranges3__45__cpo4swapE,@object
	.size		_ZN40_INTERNAL_54a9ec23_4_k_cu_bba346ba_275484cuda3std6ranges3__45__cpo4swapE,(.L_10 - _ZN40_INTERNAL_54a9ec23_4_k_cu_bba346ba_275484cuda3std6ranges3__45__cpo4swapE)
_ZN40_INTERNAL_54a9ec23_4_k_cu_bba346ba_275484cuda3std6ranges3__45__cpo4swapE:
	.zero		1
.L_10:


//--------------------- .nv.constant0._ZN7cutlass13device_kernelINS_4gemm6kernel13GemmUniversalIN4cute5tupleIJiiiiEEENS1_10collective13CollectiveMmaINS1_46MainloopSm100TmaUmmaWarpSpecializedBlockScaledILi6ELi2ELi2ENS5_IJNS4_1CILi8EEENSA_ILi1EEESC_EEEEENS5_IJNSA_ILi128EEESF_NSA_ILi256EEEEEENS5_IJNS_12float_e2m1_tENS_13float_ue8m0_tEEEENS5_IJNS5_IJlSC_lEEENS4_6LayoutINS5_IJNS5_IJNS5_IJNSA_ILi32EEENSA_ILi4EEEEEEiEEESQ_NS5_IJSC_iEEEEEENS5_IJNS5_IJNS5_IJNSA_ILi16EEESO_EEEiEEENS5_IJNS5_IJNSA_ILi0EEESC_EEENSA_ILi512EEEEEENS5_IJSW_iEEEEEEEEEEESK_S13_NS4_8TiledMMAINS4_8MMA_AtomIJNS4_17SM100_MMA_MXF4_SSISI_SI_fSJ_Li128ELi128ELi32ELNS4_4UMMA5MajorE0ELS18_0ELNS17_7ScaleInE0ELS19_0EEEEEENSM_INS5_IJSC_SC_SC_EEENS5_IJSW_SW_SW_EEEEENS5_IJNS4_10UnderscoreES1F_S1F_EEEEENS5_IJNS4_13SM90_TMA_LOADES1I_EEENS5_IJNS4_14ComposedLayoutINS4_7SwizzleILi3ELi4ELi3EEENS4_18smem_ptr_flag_bitsILi4EEENSM_INS5_IJSB_SG_EEENS5_IJSG_SC_EEEEEEENSM_INS5_IJNS5_IJNS5_IJSP_SC_EEENS5_IJSN_NSA_ILi2EEEEEEEEESC_NS5_IJS1U_S1U_EEEEEENS5_IJNS5_IJNS5_IJSU_SY_EEESX_EEESW_NS5_IJS1U_SY_EEEEEEEEEEEvNS4_8identityENS5_IJNS4_23SM90_TMA_LOAD_MULTICASTES26_EEES24_vS25_EENS_8epilogue10collective18CollectiveEpilogueINS29_23Sm100TmaWarpSpecializedILi4ELi2ELi16ELb1ELb0EEEJNS5_IJNSA_ILi64EEESF_SG_EEENS5_IJNSM_IS2E_SC_EENSM_INS5_IJST_S1U_EEENS5_IJSC_S2E_EEEEEEEENS_10bfloat16_tESL_S2L_SL_NS29_6fusion15FusionCallbacksIS2D_NS2M_17LinearCombinationIS2L_fS2L_fLNS_15FloatRoundStyleE2EEES2F_S2K_JEEENS4_5SM1004TMEM4LOAD26SM100_TMEM_LOAD_32dp32b16xES1I_NS1K_INS1L_ILi1ELi4ELi3EEENS1N_ILi16EEENSM_INS5_IJSB_ST_EEENS5_IJST_SC_EEEEEEENS4_39AutoVectorizingCopyWithAssumedAlignmentILi128EEENS4_14SM90_TMA_STOREES31_S33_S33_EEEvvEEEEvNT_6ParamsE --------------------------
	.section	.nv.constant0._ZN7cutlass13device_kernelINS_4gemm6kernel13GemmUniversalIN4cute5tupleIJiiiiEEENS1_10collective13CollectiveMmaINS1_46MainloopSm100TmaUmmaWarpSpecializedBlockScaledILi6ELi2ELi2ENS5_IJNS4_1CILi8EEENSA_ILi1EEESC_EEEEENS5_IJNSA_ILi128EEESF_NSA_ILi256EEEEEENS5_IJNS_12float_e2m1_tENS_13float_ue8m0_tEEEENS5_IJNS5_IJlSC_lEEENS4_6LayoutINS5_IJNS5_IJNS5_IJNSA_ILi32EEENSA_ILi4EEEEEEiEEESQ_NS5_IJSC_iEEEEEENS5_IJNS5_IJNS5_IJNSA_ILi16EEESO_EEEiEEENS5_IJNS5_IJNSA_ILi0EEESC_EEENSA_ILi512EEEEEENS5_IJSW_iEEEEEEEEEEESK_S13_NS4_8TiledMMAINS4_8MMA_AtomIJNS4_17SM100_MMA_MXF4_SSISI_SI_fSJ_Li128ELi128ELi32ELNS4_4UMMA5MajorE0ELS18_0ELNS17_7ScaleInE0ELS19_0EEEEEENSM_INS5_IJSC_SC_SC_EEENS5_IJSW_SW_SW_EEEEENS5_IJNS4_10UnderscoreES1F_S1F_EEEEENS5_IJNS4_13SM90_TMA_LOADES1I_EEENS5_IJNS4_14ComposedLayoutINS4_7SwizzleILi3ELi4ELi3EEENS4_18smem_ptr_flag_bitsILi4EEENSM_INS5_IJSB_SG_EEENS5_IJSG_SC_EEEEEEENSM_INS5_IJNS5_IJNS5_IJSP_SC_EEENS5_IJSN_NSA_ILi2EEEEEEEEESC_NS5_IJS1U_S1U_EEEEEENS5_IJNS5_IJNS5_IJSU_SY_EEESX_EEESW_NS5_IJS1U_SY_EEEEEEEEEEEvNS4_8identityENS5_IJNS4_23SM90_TMA_LOAD_MULTICASTES26_EEES24_vS25_EENS_8epilogue10collective18CollectiveEpilogueINS29_23Sm100TmaWarpSpecializedILi4ELi2ELi16ELb1ELb0EEEJNS5_IJNSA_ILi64EEESF_SG_EEENS5_IJNSM_IS2E_SC_EENSM_INS5_IJST_S1U_EEENS5_IJSC_S2E_EEEEEEEENS_10bfloat16_tESL_S2L_SL_NS29_6fusion15FusionCallbacksIS2D_NS2M_17LinearCombinationIS2L_fS2L_fLNS_15FloatRoundStyleE2EEES2F_S2K_JEEENS4_5SM1004TMEM4LOAD26SM100_TMEM_LOAD_32dp32b16xES1I_NS1K_INS1L_ILi1ELi4ELi3EEENS1N_ILi16EEENSM_INS5_IJSB_ST_EEENS5_IJST_SC_EEEEEEENS4_39AutoVectorizingCopyWithAssumedAlignmentILi128EEENS4_14SM90_TMA_STOREES31_S33_S33_EEEvvEEEEvNT_6ParamsE,"a",@progbits
	.sectionflags	@""
	.align	4
.nv.constant0._ZN7cutlass13device_kernelINS_4gemm6kernel13GemmUniversalIN4cute5tupleIJiiiiEEENS1_10collective13CollectiveMmaINS1_46MainloopSm100TmaUmmaWarpSpecializedBlockScaledILi6ELi2ELi2ENS5_IJNS4_1CILi8EEENSA_ILi1EEESC_EEEEENS5_IJNSA_ILi128EEESF_NSA_ILi256EEEEEENS5_IJNS_12float_e2m1_tENS_13float_ue8m0_tEEEENS5_IJNS5_IJlSC_lEEENS4_6LayoutINS5_IJNS5_IJNS5_IJNSA_ILi32EEENSA_ILi4EEEEEEiEEESQ_NS5_IJSC_iEEEEEENS5_IJNS5_IJNS5_IJNSA_ILi16EEESO_EEEiEEENS5_IJNS5_IJNSA_ILi0EEESC_EEENSA_ILi512EEEEEENS5_IJSW_iEEEEEEEEEEESK_S13_NS4_8TiledMMAINS4_8MMA_AtomIJNS4_17SM100_MMA_MXF4_SSISI_SI_fSJ_Li128ELi128ELi32ELNS4_4UMMA5MajorE0ELS18_0ELNS17_7ScaleInE0ELS19_0EEEEEENSM_INS5_IJSC_SC_SC_EEENS5_IJSW_SW_SW_EEEEENS5_IJNS4_10UnderscoreES1F_S1F_EEEEENS5_IJNS4_13SM90_TMA_LOADES1I_EEENS5_IJNS4_14ComposedLayoutINS4_7SwizzleILi3ELi4ELi3EEENS4_18smem_ptr_flag_bitsILi4EEENSM_INS5_IJSB_SG_EEENS5_IJSG_SC_EEEEEEENSM_INS5_IJNS5_IJNS5_IJSP_SC_EEENS5_IJSN_NSA_ILi2EEEEEEEEESC_NS5_IJS1U_S1U_EEEEEENS5_IJNS5_IJNS5_IJSU_SY_EEESX_EEESW_NS5_IJS1U_SY_EEEEEEEEEEEvNS4_8identityENS5_IJNS4_23SM90_TMA_LOAD_MULTICASTES26_EEES24_vS25_EENS_8epilogue10collective18CollectiveEpilogueINS29_23Sm100TmaWarpSpecializedILi4ELi2ELi16ELb1ELb0EEEJNS5_IJNSA_ILi64EEESF_SG_EEENS5_IJNSM_IS2E_SC_EENSM_INS5_IJST_S1U_EEENS5_IJSC_S2E_EEEEEEEENS_10bfloat16_tESL_S2L_SL_NS29_6fusion15FusionCallbacksIS2D_NS2M_17LinearCombinationIS2L_fS2L_fLNS_15FloatRoundStyleE2EEES2F_S2K_JEEENS4_5SM1004TMEM4LOAD26SM100_TMEM_LOAD_32dp32b16xES1I_NS1K_INS1L_ILi1ELi4ELi3EEENS1N_ILi16EEENSM_INS5_IJSB_ST_EEENS5_IJST_SC_EEEEEEENS4_39AutoVectorizingCopyWithAssumedAlignmentILi128EEENS4_14SM90_TMA_STOREES31_S33_S33_EEEvvEEEEvNT_6ParamsE:
	.zero		3968


//--------------------- SYMBOLS --------------------------

	.type		.nv.reservedSmem.offset0,@object
	.size		.nv.reservedSmem.offset0,0x4
	.type		.nv.reservedSmem.cap,@object
	.size		.nv.reservedSmem.cap,0x4
	.type		__assertfail,@function
